	.target	sm_90a

	.elftype	@"ET_EXEC"


//--------------------- .note.nv.tkinfo           --------------------------
	.section	.note.nv.tkinfo,"",@"SHT_NOTE"
	.sectionflags	@"SHF_NOTE_NV_TKINFO"
	.tkinfo
        /*0018*/ 	.word	0x00000002
        /*0030*/ 	.string	""
        /*0030*/ 	.string	"ptxas"
        /*0030*/ 	.string	"Cuda compilation tools, release 13.0, V13.0.88"
        /*0030*/ 	.string	"Build cuda_13.0.r13.0/compiler.36424714_0"
        /*0030*/ 	.string	"-v  -suppress-debug-info  -lineinfo  -arch sm_90a "



//--------------------- .note.nv.cuinfo           --------------------------
	.section	.note.nv.cuinfo,"",@"SHT_NOTE"
	.sectionflags	@"SHF_NOTE_NV_CUINFO"
        /*0018*/ 	.short	0x0002
        /*001a*/ 	.short	0x005a
        /*001c*/ 	.short	0x0082
	.zero		2


//--------------------- .nv.info                  --------------------------
	.section	.nv.info,"",@"SHT_CUDA_INFO"
	.align	4


	//----- nvinfo : EIATTR_REGCOUNT
	.align		4
        /*0000*/ 	.byte	0x04, 0x2f
        /*0002*/ 	.short	(.L_1 - .L_0)
	.align		4
.L_0:
        /*0004*/ 	.word	index@(matmul_kernel)
        /*0008*/ 	.word	0x000000ff


	//----- nvinfo : EIATTR_FRAME_SIZE
	.align		4
.L_1:
        /*000c*/ 	.byte	0x04, 0x11
        /*000e*/ 	.short	(.L_3 - .L_2)
	.align		4
.L_2:
        /*0010*/ 	.word	index@(matmul_kernel)
        /*0014*/ 	.word	0x00000b78


	//----- nvinfo : EIATTR_MIN_STACK_SIZE
	.align		4
.L_3:
        /*0018*/ 	.byte	0x04, 0x12
        /*001a*/ 	.short	(.L_5 - .L_4)
	.align		4
.L_4:
        /*001c*/ 	.word	index@(matmul_kernel)
        /*0020*/ 	.word	0x00000b78
.L_5:


//--------------------- .nv.compat                --------------------------
	.section	.nv.compat,"",@"SHT_CUDA_COMPAT_INFO"
	.align	4
        /*0000*/ 	.byte	0x02, 0x09, 0x01, 0x00, 0x02, 0x02, 0x01, 0x00, 0x02, 0x05, 0x05, 0x00, 0x03, 0x07, 0x01, 0x01
        /*0010*/ 	.byte	0x02, 0x03, 0x00, 0x00, 0x02, 0x06, 0x01, 0x00, 0x04, 0x0b, 0x08, 0x00, 0x00, 0x00, 0x00, 0x00
        /*0020*/ 	.byte	0x00, 0x00, 0x00, 0x00


//--------------------- .nv.info.matmul_kernel    --------------------------
	.section	.nv.info.matmul_kernel,"",@"SHT_CUDA_INFO"
	.sectionflags	@""
	.align	4


	//----- nvinfo : EIATTR_CUDA_API_VERSION
	.align		4
        /*0000*/ 	.byte	0x04, 0x37
        /*0002*/ 	.short	(.L_7 - .L_6)
.L_6:
        /*0004*/ 	.word	0x00000082


	//----- nvinfo : EIATTR_KPARAM_INFO
	.align		4
.L_7:
        /*0008*/ 	.byte	0x04, 0x17
        /*000a*/ 	.short	(.L_9 - .L_8)
.L_8:
        /*000c*/ 	.word	0x00000000
        /*0010*/ 	.short	0x000d
        /*0012*/ 	.short	0x0048
        /*0014*/ 	.byte	0x00, 0xf4, 0x21, 0x00


	//----- nvinfo : EIATTR_KPARAM_INFO
	.align		4
.L_9:
        /*0018*/ 	.byte	0x04, 0x17
        /*001a*/ 	.short	(.L_11 - .L_10)
.L_10:
        /*001c*/ 	.word	0x00000000
        /*0020*/ 	.short	0x000c
        /*0022*/ 	.short	0x0040
        /*0024*/ 	.byte	0x00, 0xf4, 0x21, 0x00


	//----- nvinfo : EIATTR_KPARAM_INFO
	.align		4
.L_11:
        /*0028*/ 	.byte	0x04, 0x17
        /*002a*/ 	.short	(.L_13 - .L_12)
.L_12:
        /*002c*/ 	.word	0x00000000
        /*0030*/ 	.short	0x000b
        /*0032*/ 	.short	0x0038
        /*0034*/ 	.byte	0x00, 0xf0, 0x11, 0x00


	//----- nvinfo : EIATTR_KPARAM_INFO
	.align		4
.L_13:
        /*0038*/ 	.byte	0x04, 0x17
        /*003a*/ 	.short	(.L_15 - .L_14)
.L_14:
        /*003c*/ 	.word	0x00000000
        /*0040*/ 	.short	0x000a
        /*0042*/ 	.short	0x0034
        /*0044*/ 	.byte	0x00, 0xf0, 0x11, 0x00


	//----- nvinfo : EIATTR_KPARAM_INFO
	.align		4
.L_15:
        /*0048*/ 	.byte	0x04, 0x17
        /*004a*/ 	.short	(.L_17 - .L_16)
.L_16:
        /*004c*/ 	.word	0x00000000
        /*0050*/ 	.short	0x0009
        /*0052*/ 	.short	0x0030
        /*0054*/ 	.byte	0x00, 0xf0, 0x11, 0x00


	//----- nvinfo : EIATTR_KPARAM_INFO
	.align		4
.L_17:
        /*0058*/ 	.byte	0x04, 0x17
        /*005a*/ 	.short	(.L_19 - .L_18)
.L_18:
        /*005c*/ 	.word	0x00000000
        /*0060*/ 	.short	0x0008
        /*0062*/ 	.short	0x002c
        /*0064*/ 	.byte	0x00, 0xf0, 0x11, 0x00


	//----- nvinfo : EIATTR_KPARAM_INFO
	.align		4
.L_19:
        /*0068*/ 	.byte	0x04, 0x17
        /*006a*/ 	.short	(.L_21 - .L_20)
.L_20:
        /*006c*/ 	.word	0x00000000
        /*0070*/ 	.short	0x0007
        /*0072*/ 	.short	0x0028
        /*0074*/ 	.byte	0x00, 0xf0, 0x11, 0x00


	//----- nvinfo : EIATTR_KPARAM_INFO
	.align		4
.L_21:
        /*0078*/ 	.byte	0x04, 0x17
        /*007a*/ 	.short	(.L_23 - .L_22)
.L_22:
        /*007c*/ 	.word	0x00000000
        /*0080*/ 	.short	0x0006
        /*0082*/ 	.short	0x0024
        /*0084*/ 	.byte	0x00, 0xf0, 0x11, 0x00


	//----- nvinfo : EIATTR_KPARAM_INFO
	.align		4
.L_23:
        /*0088*/ 	.byte	0x04, 0x17
        /*008a*/ 	.short	(.L_25 - .L_24)
.L_24:
        /*008c*/ 	.word	0x00000000
        /*0090*/ 	.short	0x0005
        /*0092*/ 	.short	0x0020
        /*0094*/ 	.byte	0x00, 0xf0, 0x11, 0x00


	//----- nvinfo : EIATTR_KPARAM_INFO
	.align		4
.L_25:
        /*0098*/ 	.byte	0x04, 0x17
        /*009a*/ 	.short	(.L_27 - .L_26)
.L_26:
        /*009c*/ 	.word	0x00000000
        /*00a0*/ 	.short	0x0004
        /*00a2*/ 	.short	0x001c
        /*00a4*/ 	.byte	0x00, 0xf0, 0x11, 0x00


	//----- nvinfo : EIATTR_KPARAM_INFO
	.align		4
.L_27:
        /*00a8*/ 	.byte	0x04, 0x17
        /*00aa*/ 	.short	(.L_29 - .L_28)
.L_28:
        /*00ac*/ 	.word	0x00000000
        /*00b0*/ 	.short	0x0003
        /*00b2*/ 	.short	0x0018
        /*00b4*/ 	.byte	0x00, 0xf0, 0x11, 0x00


	//----- nvinfo : EIATTR_KPARAM_INFO
	.align		4
.L_29:
        /*00b8*/ 	.byte	0x04, 0x17
        /*00ba*/ 	.short	(.L_31 - .L_30)
.L_30:
        /*00bc*/ 	.word	0x00000000
        /*00c0*/ 	.short	0x0002
        /*00c2*/ 	.short	0x0010
        /*00c4*/ 	.byte	0x00, 0xf4, 0x21, 0x00


	//----- nvinfo : EIATTR_KPARAM_INFO
	.align		4
.L_31:
        /*00c8*/ 	.byte	0x04, 0x17
        /*00ca*/ 	.short	(.L_33 - .L_32)
.L_32:
        /*00cc*/ 	.word	0x00000000
        /*00d0*/ 	.short	0x0001
        /*00d2*/ 	.short	0x0008
        /*00d4*/ 	.byte	0x00, 0xf4, 0x21, 0x00


	//----- nvinfo : EIATTR_KPARAM_INFO
	.align		4
.L_33:
        /*00d8*/ 	.byte	0x04, 0x17
        /*00da*/ 	.short	(.L_35 - .L_34)
.L_34:
        /*00dc*/ 	.word	0x00000000
        /*00e0*/ 	.short	0x0000
        /*00e2*/ 	.short	0x0000
        /*00e4*/ 	.byte	0x00, 0xf4, 0x21, 0x00


	//----- nvinfo : EIATTR_SPARSE_MMA_MASK
	.align		4
.L_35:
        /*00e8*/ 	.byte	0x03, 0x50
        /*00ea*/ 	.short	0x0000


	//----- nvinfo : EIATTR_MAXREG_COUNT
	.align		4
        /*00ec*/ 	.byte	0x03, 0x1b
        /*00ee*/ 	.short	0x00ff


	//----- nvinfo : EIATTR_NUM_BARRIERS
	.align		4
        /*00f0*/ 	.byte	0x02, 0x4c
        /*00f2*/ 	.byte	0x01
	.zero		1


	//----- nvinfo : EIATTR_ANNOTATIONS
	.align		4
        /*00f4*/ 	.byte	0x04, 0x55
        /*00f6*/ 	.short	(.L_37 - .L_36)


	//   ....[0]....
.L_36:
        /*00f8*/ 	.word	0x00000001
        /*00fc*/ 	.byte	0x60, 0x01, 0x00, 0x00, 0x01, 0x00, 0x00, 0x00, 0xe0, 0x0b, 0x00, 0x00, 0x01, 0x00, 0x00, 0x00
        /* <DEDUP_REMOVED lines=928> */
        /*3b0c*/ 	.byte	0x90, 0xa2, 0x01, 0x00, 0x01, 0x00, 0x00, 0x00, 0x10, 0xa3, 0x01, 0x00


	//----- nvinfo : EIATTR_MERCURY_ISA_VERSION
	.align		4
.L_37:
        /*3b18*/ 	.byte	0x03, 0x5f
        /*3b1a*/ 	.short	0x0101


	//----- nvinfo : EIATTR_EXIT_INSTR_OFFSETS
	.align		4
        /*3b1c*/ 	.byte	0x04, 0x1c
        /*3b1e*/ 	.short	(.L_39 - .L_38)


	//   ....[0]....
.L_38:
        /*3b20*/ 	.word	0x00020130


	//   ....[1]....
        /*3b24*/ 	.word	0x00020150


	//----- nvinfo : EIATTR_REQNTID
	.align		4
.L_39:
        /*3b28*/ 	.byte	0x04, 0x10
        /*3b2a*/ 	.short	(.L_41 - .L_40)
.L_40:
        /*3b2c*/ 	.word	0x00000040
        /*3b30*/ 	.word	0x00000001
        /*3b34*/ 	.word	0x00000001


	//----- nvinfo : EIATTR_CBANK_PARAM_SIZE
	.align		4
.L_41:
        /*3b38*/ 	.byte	0x03, 0x19
        /*3b3a*/ 	.short	0x0050


	//----- nvinfo : EIATTR_PARAM_CBANK
	.align		4
        /*3b3c*/ 	.byte	0x04, 0x0a
        /*3b3e*/ 	.short	(.L_43 - .L_42)
	.align		4
.L_42:
        /*3b40*/ 	.word	index@(.nv.constant0.matmul_kernel)
        /*3b44*/ 	.short	0x0210
        /*3b46*/ 	.short	0x0050


	//----- nvinfo : EIATTR_SW_WAR
	.align		4
.L_43:
        /*3b48*/ 	.byte	0x04, 0x36
        /*3b4a*/ 	.short	(.L_45 - .L_44)
.L_44:
        /*3b4c*/ 	.word	0x00000008
.L_45:


//--------------------- .nv.callgraph             --------------------------
	.section	.nv.callgraph,"",@"SHT_CUDA_CALLGRAPH"
	.align	4
	.sectionentsize	8
	.align		4
        /*0000*/ 	.word	0x00000000
	.align		4
        /*0004*/ 	.word	0xffffffff
	.align		4
        /*0008*/ 	.word	0x00000000
	.align		4
        /*000c*/ 	.word	0xfffffffe
	.align		4
        /*0010*/ 	.word	0x00000000
	.align		4
        /*0014*/ 	.word	0xfffffffd
	.align		4
        /*0018*/ 	.word	0x00000000
	.align		4
        /*001c*/ 	.word	0xfffffffc


//--------------------- .text.matmul_kernel       --------------------------
	.section	.text.matmul_kernel,"ax",@progbits
	.align	128
        .global         matmul_kernel
        .type           matmul_kernel,@function
        .size           matmul_kernel,(.L_x_4 - matmul_kernel)
        .other          matmul_kernel,@"STO_CUDA_ENTRY STV_DEFAULT"
matmul_kernel:
.text.matmul_kernel:
[----:B------:R-:W1:Y:S08]  /*0000*/  LDC R1, c[0x0][0x28] ;  /* 0x00000a00ff017b82 */ /* 0x000e700000000800 */
[----:B------:R-:W2:Y:S01]  /*0010*/  LDC.64 R2, c[0x0][0x228] ;  /* 0x00008a00ff027b82 */ /* 0x000ea20000000a00 */
[----:B-1----:R-:W-:Y:S01]  /*0020*/  VIADD R1, R1, 0xfffff488 ;  /* 0xfffff48801017836 */ /* 0x002fe20000000000 */
[----:B------:R-:W1:Y:S01]  /*0030*/  S2R R5, SR_CTAID.X ;  /* 0x0000000000057919 */ /* 0x000e620000002500 */
[----:B------:R-:W-:Y:S01]  /*0040*/  ULDC.64 UR26, c[0x0][0x210] ;  /* 0x00008400001a7ab9 */ /* 0x000fe20000000a00 */
[----:B------:R-:W-:Y:S01]  /*0050*/  UMOV UR4, 0x400 ;  /* 0x0000040000047882 */ /* 0x000fe20000000000 */
[----:B------:R-:W-:Y:S01]  /*0060*/  ULDC.64 UR28, c[0x0][0x208] ;  /* 0x00008200001c7ab9 */ /* 0x000fe20000000a00 */
[----:B------:R-:W3:Y:S01]  /*0070*/  S2R R62, SR_TID.X ;  /* 0x00000000003e7919 */ /* 0x000ee20000002100 */
[----:B------:R-:W-:Y:S01]  /*0080*/  ULDC UR6, c[0x0][0x230] ;  /* 0x00008c0000067ab9 */ /* 0x000fe20000000800 */
[----:B------:R-:W4:Y:S01]  /*0090*/  S2UR UR5, SR_CgaCtaId ;  /* 0x00000000000579c3 */ /* 0x000f220000008800 */
[----:B------:R-:W-:Y:S01]  /*00a0*/  UIADD3 UR6, UR6, -0x29, URZ ;  /* 0xffffffd706067890 */ /* 0x000fe2000fffe03f */
[----:B------:R-:W-:Y:S01]  /*00b0*/  ULDC UR21, c[0x0][0x230] ;  /* 0x00008c0000157ab9 */ /* 0x000fe20000000800 */
[----:B------:R-:W-:Y:S01]  /*00c0*/  ULDC UR24, c[0x0][0x230] ;  /* 0x00008c0000187ab9 */ /* 0x000fe20000000800 */
[----:B------:R-:W-:Y:S01]  /*00d0*/  UIADD3 UR21, UR21, -0x33, URZ ;  /* 0xffffffcd15157890 */ /* 0x000fe2000fffe03f */
[----:B------:R-:W-:Y:S01]  /*00e0*/  ULDC UR34, c[0x0][0x230] ;  /* 0x00008c0000227ab9 */ /* 0x000fe20000000800 */
[----:B------:R-:W-:Y:S01]  /*00f0*/  ULDC UR18, c[0x0][0x230] ;  /* 0x00008c0000127ab9 */ /* 0x000fe20000000800 */
[----:B------:R-:W-:Y:S01]  /*0100*/  ULDC UR23, c[0x0][0x230] ;  /* 0x00008c0000177ab9 */ /* 0x000fe20000000800 */
[----:B------:R-:W-:Y:S01]  /*0110*/  UIADD3 UR24, UR24, -0x32, URZ ;  /* 0xffffffce18187890 */ /* 0x000fe2000fffe03f */
[----:B------:R-:W-:Y:S01]  /*0120*/  ULDC UR16, c[0x0][0x230] ;  /* 0x00008c0000107ab9 */ /* 0x000fe20000000800 */
[----:B------:R-:W-:-:S02]  /*0130*/  UIADD3 UR18, UR18, -0x38, URZ ;  /* 0xffffffc812127890 */ /* 0x000fc4000fffe03f */
[----:B------:R-:W-:Y:S01]  /*0140*/  UIADD3 UR23, UR23, -0x31, URZ ;  /* 0xffffffcf17177890 */ /* 0x000fe2000fffe03f */
[----:B--2---:R-:W-:Y:S01]  /*0150*/  IMAD.MOV.U32 R72, RZ, RZ, R3 ;  /* 0x000000ffff487224 */ /* 0x004fe200078e0003 */
[----:B------:R2:W-:Y:S01]  /*0160*/  STL.64 [R1+0x6f8], R2 ;  /* 0x0006f80201007387 */ /* 0x0005e20000100a00 */
[----:B------:R-:W-:Y:S01]  /*0170*/  IMAD.MOV.U32 R66, RZ, RZ, R2 ;  /* 0x000000ffff427224 */ /* 0x000fe200078e0002 */
[----:B------:R-:W-:Y:S01]  /*0180*/  UISETP.GE.U32.AND UP4, UPT, UR21, 0x7fffffae, UPT ;  /* 0x7fffffae1500788c */ /* 0x000fe2000bf86070 */
[----:B------:R-:W-:Y:S01]  /*0190*/  VIADD R0, R72, 0x7f ;  /* 0x0000007f48007836 */ /* 0x000fe20000000000 */
[----:B------:R-:W-:Y:S01]  /*01a0*/  ULDC UR22, c[0x0][0x230] ;  /* 0x00008c0000167ab9 */ /* 0x000fe20000000800 */
[----:B------:R-:W-:Y:S01]  /*01b0*/  ULDC UR15, c[0x0][0x230] ;  /* 0x00008c00000f7ab9 */ /* 0x000fe20000000800 */
[----:B------:R-:W-:Y:S02]  /*01c0*/  UIADD3 UR16, UR16, -0x3c, URZ ;  /* 0xffffffc410107890 */ /* 0x000fe4000fffe03f */
[----:B----4-:R-:W-:Y:S01]  /*01d0*/  ULEA UR4, UR5, UR4, 0x18 ;  /* 0x0000000405047291 */ /* 0x010fe2000f8ec03f */
[----:B-1----:R-:W-:Y:S01]  /*01e0*/  IABS R8, R5 ;  /* 0x0000000500087213 */ /* 0x002fe20000000000 */
[----:B------:R-:W-:Y:S01]  /*01f0*/  ULDC UR17, c[0x0][0x230] ;  /* 0x00008c0000117ab9 */ /* 0x000fe20000000800 */
[----:B------:R-:W-:Y:S01]  /*0200*/  ULDC UR5, c[0x0][0x230] ;  /* 0x00008c0000057ab9 */ /* 0x000fe20000000800 */
[----:B--2---:R-:W-:Y:S01]  /*0210*/  SHF.R.S32.HI R3, RZ, 0x1f, R0 ;  /* 0x0000001fff037819 */ /* 0x004fe20000011400 */
[----:B------:R-:W-:Y:S01]  /*0220*/  UIADD3 UR5, UR5, -0x2c, URZ ;  /* 0xffffffd405057890 */ /* 0x000fe2000fffe03f */
[C---:B---3--:R-:W-:Y:S01]  /*0230*/  LOP3.LUT R64, R62.reuse, 0x3f, RZ, 0xc0, !PT ;  /* 0x0000003f3e407812 */ /* 0x048fe200078ec0ff */
[----:B------:R-:W-:Y:S01]  /*0240*/  UISETP.GE.U32.AND UP3, UPT, UR24, 0x7fffffaf, UPT ;  /* 0x7fffffaf1800788c */ /* 0x000fe2000bf66070 */
[----:B------:R-:W-:Y:S01]  /*0250*/  LEA.HI R3, R3, R0, RZ, 0x7 ;  /* 0x0000000003037211 */ /* 0x000fe200078f38ff */
[----:B------:R-:W-:Y:S01]  /*0260*/  UISETP.GE.U32.AND UP0, UPT, UR5, 0x7fffffb5, UPT ;  /* 0x7fffffb50500788c */ /* 0x000fe2000bf06070 */
[----:B------:R-:W-:Y:S01]  /*0270*/  LOP3.LUT R74, R62, 0x1f, RZ, 0xc0, !PT ;  /* 0x0000001f3e4a7812 */ /* 0x000fe200078ec0ff */
[----:B------:R-:W-:Y:S01]  /*0280*/  ULDC UR13, c[0x0][0x230] ;  /* 0x00008c00000d7ab9 */ /* 0x000fe20000000800 */
[----:B------:R-:W-:Y:S01]  /*0290*/  SHF.R.S32.HI R3, RZ, 0x7, R3 ;  /* 0x00000007ff037819 */ /* 0x000fe20000011403 */
[----:B------:R-:W-:-:S02]  /*02a0*/  USEL UR5, URZ, 0x1, UP0 ;  /* 0x000000013f057887 */ /* 0x000fc40008000000 */
[----:B------:R-:W-:Y:S02]  /*02b0*/  UISETP.GE.U32.AND UP0, UPT, UR6, 0x7fffffb8, UPT ;  /* 0x7fffffb80600788c */ /* 0x000fe4000bf06070 */
[----:B------:R-:W-:Y:S01]  /*02c0*/  IMAD.SHL.U32 R4, R3, 0x8, RZ ;  /* 0x0000000803047824 */ /* 0x000fe200078e00ff */
[----:B------:R-:W-:Y:S02]  /*02d0*/  UIADD3 UR22, UR22, -0x34, URZ ;  /* 0xffffffcc16167890 */ /* 0x000fe4000fffe03f */
[----:B------:R-:W-:Y:S02]  /*02e0*/  USEL UR35, URZ, 0x7fff8, UP0 ;  /* 0x0007fff83f237887 */ /* 0x000fe40008000000 */
[-C--:B------:R-:W-:Y:S01]  /*02f0*/  IABS R7, R4.reuse ;  /* 0x0000000400077213 */ /* 0x080fe20000000000 */
[----:B------:R-:W-:Y:S01]  /*0300*/  UIADD3 UR15, UR15, -0x3b, URZ ;  /* 0xffffffc50f0f7890 */ /* 0x000fe2000fffe03f */
[----:B------:R-:W-:Y:S01]  /*0310*/  IABS R10, R4 ;  /* 0x00000004000a7213 */ /* 0x000fe20000000000 */
[----:B------:R-:W-:Y:S01]  /*0320*/  UISETP.GE.U32.AND UP1, UPT, UR18, 0x7fffffa9, UPT ;  /* 0x7fffffa91200788c */ /* 0x000fe2000bf26070 */
[----:B------:R-:W1:Y:S01]  /*0330*/  I2F.RP R0, R7 ;  /* 0x0000000700007306 */ /* 0x000e620000209400 */
[----:B------:R-:W-:Y:S01]  /*0340*/  ULDC UR20, c[0x0][0x230] ;  /* 0x00008c0000147ab9 */ /* 0x000fe20000000800 */
[----:B------:R-:W-:-:S02]  /*0350*/  UIADD3 UR17, UR17, -0x37, URZ ;  /* 0xffffffc911117890 */ /* 0x000fc4000fffe03f */
[----:B------:R-:W-:Y:S02]  /*0360*/  UISETP.GE.U32.AND UP2, UPT, UR23, 0x7fffffb0, UPT ;  /* 0x7fffffb01700788c */ /* 0x000fe4000bf46070 */
[----:B------:R-:W-:Y:S01]  /*0370*/  USEL UR18, URZ, 0x1fffe, UP4 ;  /* 0x0001fffe3f127887 */ /* 0x000fe2000a000000 */
[----:B------:R-:W-:Y:S01]  /*0380*/  ULDC UR14, c[0x0][0x230] ;  /* 0x00008c00000e7ab9 */ /* 0x000fe20000000800 */
[----:B------:R-:W-:Y:S02]  /*0390*/  UIADD3 UR13, UR13, -0x3f, URZ ;  /* 0xffffffc10d0d7890 */ /* 0x000fe4000fffe03f */
[----:B------:R-:W-:Y:S01]  /*03a0*/  UISETP.GE.U32.AND UP4, UPT, UR16, 0x7fffffa5, UPT ;  /* 0x7fffffa51000788c */ /* 0x000fe2000bf86070 */
[----:B------:R-:W-:Y:S01]  /*03b0*/  ULDC UR19, c[0x0][0x230] ;  /* 0x00008c0000137ab9 */ /* 0x000fe20000000800 */
[----:B------:R-:W-:Y:S01]  /*03c0*/  UIADD3 UR20, UR20, -0x36, URZ ;  /* 0xffffffca14147890 */ /* 0x000fe2000fffe03f */
[----:B-1----:R-:W1:Y:S01]  /*03d0*/  MUFU.RCP R0, R0 ;  /* 0x0000000000007308 */ /* 0x002e620000001000 */
[----:B------:R-:W-:Y:S01]  /*03e0*/  USEL UR16, URZ, 0x4, UP3 ;  /* 0x000000043f107887 */ /* 0x000fe20009800000 */
[----:B------:R-:W-:Y:S01]  /*03f0*/  ULDC UR10, c[0x0][0x230] ;  /* 0x00008c00000a7ab9 */ /* 0x000fe20000000800 */
[----:B------:R-:W-:-:S02]  /*0400*/  UIADD3 UR14, UR14, -0x3d, URZ ;  /* 0xffffffc30e0e7890 */ /* 0x000fc4000fffe03f */
[----:B------:R-:W-:Y:S02]  /*0410*/  UISETP.GE.U32.AND UP5, UPT, UR22, 0x7fffffad, UPT ;  /* 0x7fffffad1600788c */ /* 0x000fe4000bfa6070 */
[----:B------:R-:W-:Y:S02]  /*0420*/  UISETP.GE.U32.AND UP3, UPT, UR15, 0x7fffffa6, UPT ;  /* 0x7fffffa60f00788c */ /* 0x000fe4000bf66070 */
[----:B------:R-:W-:Y:S02]  /*0430*/  UIADD3 UR19, UR19, -0x35, URZ ;  /* 0xffffffcb13137890 */ /* 0x000fe4000fffe03f */
[----:B------:R-:W-:Y:S02]  /*0440*/  UISETP.GE.U32.AND UP0, UPT, UR17, 0x7fffffaa, UPT ;  /* 0x7fffffaa1100788c */ /* 0x000fe4000bf06070 */
[----:B------:R-:W-:Y:S01]  /*0450*/  USEL UR15, URZ, 0x7fff8, UP2 ;  /* 0x0007fff83f0f7887 */ /* 0x000fe20009000000 */
[----:B------:R-:W-:Y:S01]  /*0460*/  ULDC UR9, c[0x0][0x230] ;  /* 0x00008c0000097ab9 */ /* 0x000fe20000000800 */
[----:B-1----:R-:W-:Y:S01]  /*0470*/  VIADD R2, R0, 0xffffffe ;  /* 0x0ffffffe00027836 */ /* 0x002fe20000000000 */
[----:B------:R-:W-:Y:S01]  /*0480*/  UIADD3 UR10, UR10, -0x24, URZ ;  /* 0xffffffdc0a0a7890 */ /* 0x000fe2000fffe03f */
[----:B------:R-:W-:Y:S01]  /*0490*/  IMAD.MOV R0, RZ, RZ, -R10 ;  /* 0x000000ffff007224 */ /* 0x000fe200078e0a0a */
[----:B------:R-:W-:Y:S01]  /*04a0*/  UISETP.GE.U32.AND UP2, UPT, UR13, 0x7fffffa2, UPT ;  /* 0x7fffffa20d00788c */ /* 0x000fe2000bf46070 */
[----:B------:R1:W2:Y:S01]  /*04b0*/  F2I.FTZ.U32.TRUNC.NTZ R3, R2 ;  /* 0x0000000200037305 */ /* 0x0002a2000021f000 */
[----:B------:R-:W-:-:S02]  /*04c0*/  UISETP.GE.U32.AND UP6, UPT, UR20, 0x7fffffab, UPT ;  /* 0x7fffffab1400788c */ /* 0x000fc4000bfc6070 */
[----:B------:R-:W-:Y:S01]  /*04d0*/  USEL UR13, URZ, 0x1, UP1 ;  /* 0x000000013f0d7887 */ /* 0x000fe20008800000 */
[----:B------:R-:W-:Y:S01]  /*04e0*/  ULDC UR12, c[0x0][0x230] ;  /* 0x00008c00000c7ab9 */ /* 0x000fe20000000800 */
[----:B------:R-:W-:Y:S02]  /*04f0*/  UIADD3 UR9, UR9, -0x23, URZ ;  /* 0xffffffdd09097890 */ /* 0x000fe4000fffe03f */
[----:B------:R-:W-:Y:S01]  /*0500*/  USEL UR17, URZ, 0x1, UP5 ;  /* 0x000000013f117887 */ /* 0x000fe2000a800000 */
[----:B-1----:R-:W-:Y:S01]  /*0510*/  IMAD.MOV.U32 R2, RZ, RZ, RZ ;  /* 0x000000ffff027224 */ /* 0x002fe200078e00ff */
[----:B------:R-:W-:Y:S02]  /*0520*/  UISETP.GE.U32.AND UP1, UPT, UR14, 0x7fffffa4, UPT ;  /* 0x7fffffa40e00788c */ /* 0x000fe4000bf26070 */
[----:B------:R-:W-:Y:S02]  /*0530*/  UISETP.GE.U32.AND UP5, UPT, UR19, 0x7fffffac, UPT ;  /* 0x7fffffac1300788c */ /* 0x000fe4000bfa6070 */
[----:B------:R-:W-:Y:S01]  /*0540*/  USEL UR14, URZ, 0x1fffe, UP0 ;  /* 0x0001fffe3f0e7887 */ /* 0x000fe20008000000 */
[----:B--2---:R-:W-:Y:S01]  /*0550*/  IMAD.MOV R6, RZ, RZ, -R3 ;  /* 0x000000ffff067224 */ /* 0x004fe200078e0a03 */
[----:B------:R-:W-:Y:S01]  /*0560*/  ULDC UR11, c[0x0][0x230] ;  /* 0x00008c00000b7ab9 */ /* 0x000fe20000000800 */
[----:B------:R-:W-:-:S02]  /*0570*/  UIADD3 UR12, UR12, -0x22, URZ ;  /* 0xffffffde0c0c7890 */ /* 0x000fc4000fffe03f */
[----:B------:R-:W-:Y:S01]  /*0580*/  IMAD R9, R6, R7, RZ ;  /* 0x0000000706097224 */ /* 0x000fe200078e02ff */
[----:B------:R-:W-:Y:S01]  /*0590*/  UISETP.GE.U32.AND UP0, UPT, UR10, 0x7fffffbd, UPT ;  /* 0x7fffffbd0a00788c */ /* 0x000fe2000bf06070 */
[----:B------:R-:W-:Y:S01]  /*05a0*/  IMAD.MOV.U32 R6, RZ, RZ, R8 ;  /* 0x000000ffff067224 */ /* 0x000fe200078e0008 */
[----:B------:R-:W-:Y:S01]  /*05b0*/  USEL UR10, URZ, 0x4, UP6 ;  /* 0x000000043f0a7887 */ /* 0x000fe2000b000000 */
[----:B------:R-:W-:Y:S01]  /*05c0*/  IMAD.HI.U32 R3, R3, R9, R2 ;  /* 0x0000000903037227 */ /* 0x000fe200078e0002 */
[----:B------:R-:W-:Y:S02]  /*05d0*/  UIADD3 UR11, UR11, -0x21, URZ ;  /* 0xffffffdf0b0b7890 */ /* 0x000fe4000fffe03f */
[----:B------:R-:W-:Y:S02]  /*05e0*/  UISETP.GE.U32.AND UP6, UPT, UR9, 0x7fffffbe, UPT ;  /* 0x7fffffbe0900788c */ /* 0x000fe4000bfc6070 */
[----:B------:R-:W-:Y:S01]  /*05f0*/  USEL UR9, URZ, 0x7fff8, UP5 ;  /* 0x0007fff83f097887 */ /* 0x000fe2000a800000 */
[----:B------:R-:W-:Y:S01]  /*0600*/  IMAD.HI.U32 R3, R3, R6, RZ ;  /* 0x0000000603037227 */ /* 0x000fe200078e00ff */
[----:B------:R-:W-:-:S02]  /*0610*/  UISETP.GE.U32.AND UP5, UPT, UR12, 0x7fffffbf, UPT ;  /* 0x7fffffbf0c00788c */ /* 0x000fc4000bfa6070 */
[----:B------:R-:W-:Y:S01]  /*0620*/  USEL UR12, URZ, 0x1, UP4 ;  /* 0x000000013f0c7887 */ /* 0x000fe2000a000000 */
[----:B------:R-:W-:Y:S01]  /*0630*/  IMAD R0, R3, R0, R6 ;  /* 0x0000000003007224 */ /* 0x000fe200078e0206 */
[----:B------:R-:W-:Y:S02]  /*0640*/  UISETP.GE.U32.AND UP4, UPT, UR11, 0x7fffffc0, UPT ;  /* 0x7fffffc00b00788c */ /* 0x000fe4000bf86070 */
[----:B------:R-:W-:Y:S02]  /*0650*/  USEL UR11, URZ, 0x1fffe, UP3 ;  /* 0x0001fffe3f0b7887 */ /* 0x000fe40009800000 */
[----:B------:R-:W-:Y:S01]  /*0660*/  ISETP.GT.U32.AND P1, PT, R7, R0, PT ;  /* 0x000000000700720c */ /* 0x000fe20003f24070 */
[----:B------:R-:W-:Y:S01]  /*0670*/  ULDC UR8, c[0x0][0x230] ;  /* 0x00008c0000087ab9 */ /* 0x000fe20000000800 */
[----:B------:R-:W-:Y:S01]  /*0680*/  ULDC UR33, c[0x0][0x230] ;  /* 0x00008c0000217ab9 */ /* 0x000fe20000000800 */
[----:B------:R-:W-:Y:S01]  /*0690*/  ULDC UR7, c[0x0][0x230] ;  /* 0x00008c0000077ab9 */ /* 0x000fe20000000800 */
[----:B------:R-:W-:Y:S01]  /*06a0*/  UIADD3 UR6, UR8, -0x28, URZ ;  /* 0xffffffd808067890 */ /* 0x000fe2000fffe03f */
[----:B------:R-:W-:Y:S01]  /*06b0*/  ULDC UR32, c[0x0][0x230] ;  /* 0x00008c0000207ab9 */ /* 0x000fe20000000800 */
[----:B------:R-:W-:-:S02]  /*06c0*/  UIADD3 UR8, UR33, -0x26, URZ ;  /* 0xffffffda21087890 */ /* 0x000fc4000fffe03f */
[----:B------:R-:W-:Y:S02]  /*06d0*/  USEL UR24, URZ, 0x1fffe, UP2 ;  /* 0x0001fffe3f187887 */ /* 0x000fe40009000000 */
[----:B------:R-:W-:-:S03]  /*06e0*/  UIADD3 UR11, UR12, UR11, URZ ;  /* 0x0000000b0c0b7290 */ /* 0x000fc6000fffe03f */
[----:B------:R-:W-:Y:S01]  /*06f0*/  @!P1 IMAD.IADD R0, R0, 0x1, -R7 ;  /* 0x0000000100009824 */ /* 0x000fe200078e0a07 */
[----:B------:R-:W-:Y:S01]  /*0700*/  USEL UR23, URZ, 0x7fff8, UP1 ;  /* 0x0007fff83f177887 */ /* 0x000fe20008800000 */
[----:B------:R-:W-:Y:S01]  /*0710*/  @!P1 VIADD R3, R3, 0x1 ;  /* 0x0000000103039836 */ /* 0x000fe20000000000 */
[----:B------:R-:W-:Y:S01]  /*0720*/  ISETP.NE.AND P1, PT, R4, RZ, PT ;  /* 0x000000ff0400720c */ /* 0x000fe20003f25270 */
[----:B------:R-:W-:Y:S01]  /*0730*/  UISETP.GE.U32.AND UP1, UPT, UR8, 0x7fffffbb, UPT ;  /* 0x7fffffbb0800788c */ /* 0x000fe2000bf26070 */
[----:B------:R-:W-:Y:S01]  /*0740*/  ISETP.GE.U32.AND P0, PT, R0, R7, PT ;  /* 0x000000070000720c */ /* 0x000fe20003f06070 */
[----:B------:R-:W-:Y:S01]  /*0750*/  ULOP3.LUT UR11, UR11, 0x3, URZ, 0xc0, !UPT ;  /* 0x000000030b0b7892 */ /* 0x000fe2000f8ec03f */
[----:B------:R-:W-:Y:S01]  /*0760*/  LOP3.LUT R0, R5, R4, RZ, 0x3c, !PT ;  /* 0x0000000405007212 */ /* 0x000fe200078e3cff */
[----:B------:R-:W-:Y:S02]  /*0770*/  USEL UR8, URZ, 0x1, UP0 ;  /* 0x000000013f087887 */ /* 0x000fe40008000000 */
[----:B------:R-:W-:Y:S01]  /*0780*/  UIADD3 UR13, UR13, UR14, URZ ;  /* 0x0000000e0d0d7290 */ /* 0x000fe2000fffe03f */
[----:B------:R-:W-:Y:S01]  /*0790*/  ISETP.GE.AND P2, PT, R0, RZ, PT ;  /* 0x000000ff0000720c */ /* 0x000fe20003f46270 */
[----:B------:R-:W-:Y:S01]  /*07a0*/  VIADD R0, R66, 0x7f ;  /* 0x0000007f42007836 */ /* 0x000fe20000000000 */
[----:B------:R-:W-:-:S02]  /*07b0*/  UISETP.GE.U32.AND UP3, UPT, UR6, 0x7fffffb9, UPT ;  /* 0x7fffffb90600788c */ /* 0x000fc4000bf66070 */
[----:B------:R-:W-:Y:S02]  /*07c0*/  ULOP3.LUT UR13, UR13, 0x3, URZ, 0xc0, !UPT ;  /* 0x000000030d0d7892 */ /* 0x000fe4000f8ec03f */
[----:B------:R-:W-:Y:S01]  /*07d0*/  USEL UR6, URZ, 0x7fff8, UP4 ;  /* 0x0007fff83f067887 */ /* 0x000fe2000a000000 */
[----:B------:R-:W-:Y:S01]  /*07e0*/  @P0 VIADD R3, R3, 0x1 ;  /* 0x0000000103030836 */ /* 0x000fe20000000000 */
[----:B------:R-:W-:Y:S02]  /*07f0*/  UIADD3 UR17, UR17, UR18, URZ ;  /* 0x0000001211117290 */ /* 0x000fe4000fffe03f */
[----:B------:R-:W-:Y:S01]  /*0800*/  UIADD3 UR9, UR13, UR9, UR10 ;  /* 0x000000090d097290 */ /* 0x000fe2000fffe00a */
[----:B------:R-:W-:Y:S01]  /*0810*/  IMAD.MOV.U32 R2, RZ, RZ, R3 ;  /* 0x000000ffff027224 */ /* 0x000fe200078e0003 */
[----:B------:R-:W-:Y:S01]  /*0820*/  SHF.R.S32.HI R3, RZ, 0x1f, R0 ;  /* 0x0000001fff037819 */ /* 0x000fe20000011400 */
[----:B------:R-:W-:Y:S02]  /*0830*/  ULOP3.LUT UR17, UR17, 0x3, URZ, 0xc0, !UPT ;  /* 0x0000000311117892 */ /* 0x000fe4000f8ec03f */
[----:B------:R-:W-:Y:S01]  /*0840*/  @!P2 IMAD.MOV R2, RZ, RZ, -R2 ;  /* 0x000000ffff02a224 */ /* 0x000fe200078e0a02 */
[----:B------:R-:W-:Y:S01]  /*0850*/  @!P1 LOP3.LUT R2, RZ, R4, RZ, 0x33, !PT ;  /* 0x00000004ff029212 */ /* 0x000fe200078e33ff */
[----:B------:R-:W-:Y:S01]  /*0860*/  UIADD3 UR15, UR17, UR15, UR16 ;  /* 0x0000000f110f7290 */ /* 0x000fe2000fffe010 */
[----:B------:R-:W-:Y:S01]  /*0870*/  LEA.HI R3, R3, R0, RZ, 0x7 ;  /* 0x0000000003037211 */ /* 0x000fe200078f38ff */
[----:B------:R-:W-:Y:S01]  /*0880*/  ULDC UR25, c[0x0][0x240] ;  /* 0x0000900000197ab9 */ /* 0x000fe20000000800 */
[----:B------:R-:W-:Y:S01]  /*0890*/  ULDC.64 UR30, c[0x0][0x218] ;  /* 0x00008600001e7ab9 */ /* 0x000fe20000000a00 */
[----:B------:R-:W-:Y:S01]  /*08a0*/  IMAD.SHL.U32 R10, R2, 0x8, RZ ;  /* 0x00000008020a7824 */ /* 0x000fe200078e00ff */
[----:B------:R-:W-:Y:S01]  /*08b0*/  USEL UR21, URZ, 0x1, UP3 ;  /* 0x000000013f157887 */ /* 0x000fe20009800000 */
[----:B------:R-:W-:Y:S01]  /*08c0*/  IMAD.MOV R2, RZ, RZ, -R2 ;  /* 0x000000ffff027224 */ /* 0x000fe200078e0a02 */
[----:B------:R-:W-:-:S02]  /*08d0*/  USEL UR19, URZ, 0x4, UP1 ;  /* 0x000000043f137887 */ /* 0x000fc40008800000 */
[----:B------:R-:W-:Y:S01]  /*08e0*/  LEA.HI.SX32 R3, R3, -R10, 0x19 ;  /* 0x8000000a03037211 */ /* 0x000fe200078fcaff */
[----:B------:R-:W-:-:S03]  /*08f0*/  IMAD R14, R4, R2, R5 ;  /* 0x00000002040e7224 */ /* 0x000fc600078e0205 */
[----:B------:R-:W-:Y:S02]  /*0900*/  VIMNMX R11, R3, 0x8, PT ;  /* 0x00000008030b7848 */ /* 0x000fe40003fe0100 */
[----:B------:R-:W-:Y:S02]  /*0910*/  IABS R4, R14 ;  /* 0x0000000e00047213 */ /* 0x000fe40000000000 */
[----:B------:R-:W-:-:S04]  /*0920*/  IABS R7, R11 ;  /* 0x0000000b00077213 */ /* 0x000fc80000000000 */
[----:B------:R-:W1:Y:S08]  /*0930*/  I2F.RP R0, R7 ;  /* 0x0000000700007306 */ /* 0x000e700000209400 */
[----:B-1----:R-:W1:Y:S02]  /*0940*/  MUFU.RCP R0, R0 ;  /* 0x0000000000007308 */ /* 0x002e640000001000 */
[----:B-1----:R-:W-:Y:S01]  /*0950*/  VIADD R3, R0, 0xffffffe ;  /* 0x0ffffffe00037836 */ /* 0x002fe20000000000 */
[----:B------:R-:W-:-:S05]  /*0960*/  IABS R0, R72 ;  /* 0x0000004800007213 */ /* 0x000fca0000000000 */
[----:B------:R-:W1:Y:S08]  /*0970*/  I2F.RP R8, R0 ;  /* 0x0000000000087306 */ /* 0x000e700000209400 */
[----:B------:R-:W2:Y:S08]  /*0980*/  F2I.FTZ.U32.TRUNC.NTZ R3, R3 ;  /* 0x0000000300037305 */ /* 0x000eb0000021f000 */
[----:B-1----:R-:W1:Y:S01]  /*0990*/  MUFU.RCP R8, R8 ;  /* 0x0000000800087308 */ /* 0x002e620000001000 */
[----:B--2---:R-:W-:-:S04]  /*09a0*/  IMAD.MOV R6, RZ, RZ, -R3 ;  /* 0x000000ffff067224 */ /* 0x004fc800078e0a03 */
[----:B------:R-:W-:Y:S01]  /*09b0*/  IMAD.MOV.U32 R2, RZ, RZ, R6 ;  /* 0x000000ffff027224 */ /* 0x000fe200078e0006 */
[----:B------:R-:W-:-:S03]  /*09c0*/  IABS R6, R11 ;  /* 0x0000000b00067213 */ /* 0x000fc60000000000 */
[----:B------:R-:W-:Y:S02]  /*09d0*/  IMAD R5, R2, R7, RZ ;  /* 0x0000000702057224 */ /* 0x000fe400078e02ff */
[----:B------:R-:W-:-:S04]  /*09e0*/  IMAD.MOV.U32 R2, RZ, RZ, RZ ;  /* 0x000000ffff027224 */ /* 0x000fc800078e00ff */
[----:B------:R-:W-:-:S04]  /*09f0*/  IMAD.HI.U32 R2, R3, R5, R2 ;  /* 0x0000000503027227 */ /* 0x000fc800078e0002 */
[----:B------:R-:W-:Y:S02]  /*0a00*/  IMAD.MOV R5, RZ, RZ, -R6 ;  /* 0x000000ffff057224 */ /* 0x000fe400078e0a06 */
[----:B------:R-:W-:Y:S01]  /*0a10*/  IMAD.HI.U32 R3, R2, R4, RZ ;  /* 0x0000000402037227 */ /* 0x000fe200078e00ff */
[----:B------:R-:W-:-:S03]  /*0a20*/  IABS R2, R66 ;  /* 0x0000004200027213 */ /* 0x000fc60000000000 */
[----:B------:R-:W-:Y:S02]  /*0a30*/  IMAD R4, R3, R5, R4 ;  /* 0x0000000503047224 */ /* 0x000fe400078e0204 */
[----:B------:R-:W2:Y:S01]  /*0a40*/  I2F.RP R5, R2 ;  /* 0x0000000200057306 */ /* 0x000ea20000209400 */
[----:B-1----:R-:W-:Y:S01]  /*0a50*/  VIADD R6, R8, 0xffffffe ;  /* 0x0ffffffe08067836 */ /* 0x002fe20000000000 */
[----:B------:R-:W-:Y:S02]  /*0a60*/  SHF.R.U32.HI R8, RZ, 0x5, R62 ;  /* 0x00000005ff087819 */ /* 0x000fe4000001163e */
[----:B------:R-:W-:Y:S02]  /*0a70*/  ISETP.GT.U32.AND P1, PT, R7, R4, PT ;  /* 0x000000040700720c */ /* 0x000fe40003f24070 */
[----:B------:R-:W-:Y:S02]  /*0a80*/  SGXT.U32 R8, R8, 0x1 ;  /* 0x000000010808781a */ /* 0x000fe40000000000 */
[----:B--2---:R-:W1:Y:S09]  /*0a90*/  MUFU.RCP R5, R5 ;  /* 0x0000000500057308 */ /* 0x004e720000001000 */
[----:B------:R-:W-:-:S02]  /*0aa0*/  @!P1 IMAD.IADD R4, R4, 0x1, -R7 ;  /* 0x0000000104049824 */ /* 0x000fc400078e0a07 */
[----:B------:R-:W-:Y:S01]  /*0ab0*/  @!P1 VIADD R3, R3, 0x1 ;  /* 0x0000000103039836 */ /* 0x000fe20000000000 */
[----:B------:R-:W-:Y:S02]  /*0ac0*/  ISETP.NE.AND P1, PT, R11, RZ, PT ;  /* 0x000000ff0b00720c */ /* 0x000fe40003f25270 */
[----:B------:R-:W-:Y:S02]  /*0ad0*/  ISETP.GE.U32.AND P0, PT, R4, R7, PT ;  /* 0x000000070400720c */ /* 0x000fe40003f06070 */
[----:B------:R-:W-:Y:S01]  /*0ae0*/  LOP3.LUT R4, R14, R11, RZ, 0x3c, !PT ;  /* 0x0000000b0e047212 */ /* 0x000fe200078e3cff */
[----:B------:R2:W3:Y:S03]  /*0af0*/  F2I.FTZ.U32.TRUNC.NTZ R7, R6 ;  /* 0x0000000600077305 */ /* 0x0004e6000021f000 */
[----:B------:R-:W-:Y:S01]  /*0b00*/  ISETP.GE.AND P2, PT, R4, RZ, PT ;  /* 0x000000ff0400720c */ /* 0x000fe20003f46270 */
[----:B-1----:R-:W-:-:S02]  /*0b10*/  VIADD R5, R5, 0xffffffe ;  /* 0x0ffffffe05057836 */ /* 0x002fc40000000000 */
[----:B--2---:R-:W-:-:S04]  /*0b20*/  IMAD.MOV.U32 R6, RZ, RZ, RZ ;  /* 0x000000ffff067224 */ /* 0x004fc800078e00ff */
[----:B------:R-:W-:Y:S01]  /*0b30*/  @P0 VIADD R3, R3, 0x1 ;  /* 0x0000000103030836 */ /* 0x000fe20000000000 */
[----:B------:R-:W1:Y:S03]  /*0b40*/  F2I.FTZ.U32.TRUNC.NTZ R5, R5 ;  /* 0x0000000500057305 */ /* 0x000e66000021f000 */
[----:B------:R-:W-:Y:S02]  /*0b50*/  IMAD.MOV.U32 R12, RZ, RZ, R3 ;  /* 0x000000ffff0c7224 */ /* 0x000fe400078e0003 */
[----:B---3--:R-:W-:Y:S02]  /*0b60*/  IMAD.MOV R3, RZ, RZ, -R7 ;  /* 0x000000ffff037224 */ /* 0x008fe400078e0a07 */
[----:B------:R-:W-:Y:S01]  /*0b70*/  @!P2 IMAD.MOV R12, RZ, RZ, -R12 ;  /* 0x000000ffff0ca224 */ /* 0x000fe200078e0a0c */
[----:B------:R-:W-:Y:S01]  /*0b80*/  @!P1 LOP3.LUT R12, RZ, R11, RZ, 0x33, !PT ;  /* 0x0000000bff0c9212 */ /* 0x000fe200078e33ff */
[----:B------:R-:W-:-:S04]  /*0b90*/  IMAD R3, R3, R0, RZ ;  /* 0x0000000003037224 */ /* 0x000fc800078e02ff */
[----:B------:R-:W-:Y:S02]  /*0ba0*/  IMAD.SHL.U32 R13, R12, 0x80, RZ ;  /* 0x000000800c0d7824 */ /* 0x000fe400078e00ff */
[----:B------:R-:W-:-:S03]  /*0bb0*/  IMAD.HI.U32 R3, R7, R3, R6 ;  /* 0x0000000307037227 */ /* 0x000fc600078e0006 */
[----:B------:R-:W-:Y:S01]  /*0bc0*/  LOP3.LUT R8, R13, R8, RZ, 0xfc, !PT ;  /* 0x000000080d087212 */ /* 0x000fe200078efcff */
[----:B-1----:R-:W-:Y:S01]  /*0bd0*/  IMAD.MOV R7, RZ, RZ, -R5 ;  /* 0x000000ffff077224 */ /* 0x002fe200078e0a05 */
[----:B------:R1:W-:Y:S01]  /*0be0*/  STL [R1+0x2c8], R13 ;  /* 0x0002c80d01007387 */ /* 0x0003e20000100800 */
[----:B------:R-:W-:Y:S01]  /*0bf0*/  IMAD.MOV R12, RZ, RZ, -R12 ;  /* 0x000000ffff0c7224 */ /* 0x000fe200078e0a0c */
[C---:B------:R-:W-:Y:S01]  /*0c00*/  LOP3.LUT R15, R8.reuse, 0x7e, RZ, 0xfc, !PT ;  /* 0x0000007e080f7812 */ /* 0x040fe200078efcff */
[----:B------:R-:W-:Y:S01]  /*0c10*/  IMAD R7, R7, R2, RZ ;  /* 0x0000000207077224 */ /* 0x000fe200078e02ff */
[----:B------:R-:W-:Y:S01]  /*0c20*/  IABS R9, R8 ;  /* 0x0000000800097213 */ /* 0x000fe20000000000 */
[----:B------:R-:W-:Y:S01]  /*0c30*/  IMAD R12, R11, R12, R14 ;  /* 0x0000000c0b0c7224 */ /* 0x000fe200078e020e */
[----:B------:R-:W-:Y:S02]  /*0c40*/  IABS R237, R15 ;  /* 0x0000000f00ed7213 */ /* 0x000fe40000000000 */
[----:B------:R-:W-:Y:S01]  /*0c50*/  ISETP.GE.AND P2, PT, R15, RZ, PT ;  /* 0x000000ff0f00720c */ /* 0x000fe20003f46270 */
[----:B------:R-:W-:Y:S01]  /*0c60*/  IMAD.HI.U32 R6, R3, R9, RZ ;  /* 0x0000000903067227 */ /* 0x000fe200078e00ff */
[----:B-1----:R-:W-:-:S02]  /*0c70*/  LOP3.LUT R13, R8, 0x2, RZ, 0xfc, !PT ;  /* 0x00000002080d7812 */ /* 0x002fc400078efcff */
[C---:B------:R-:W-:Y:S01]  /*0c80*/  LOP3.LUT R16, R8.reuse, 0x6, RZ, 0xfc, !PT ;  /* 0x0000000608107812 */ /* 0x040fe200078efcff */
[----:B------:R-:W-:Y:S01]  /*0c90*/  IMAD.HI.U32 R4, R3, R237, RZ ;  /* 0x000000ed03047227 */ /* 0x000fe200078e00ff */
[----:B------:R-:W-:Y:S02]  /*0ca0*/  LOP3.LUT R19, R8, 0xa, RZ, 0xfc, !PT ;  /* 0x0000000a08137812 */ /* 0x000fe400078efcff */
[----:B------:R-:W-:Y:S01]  /*0cb0*/  IABS R14, R16 ;  /* 0x00000010000e7213 */ /* 0x000fe20000000000 */
[----:B------:R-:W-:Y:S01]  /*0cc0*/  IMAD.MOV R6, RZ, RZ, -R6 ;  /* 0x000000ffff067224 */ /* 0x000fe200078e0a06 */
[----:B------:R-:W-:Y:S01]  /*0cd0*/  IADD3 R4, -R4, RZ, RZ ;  /* 0x000000ff04047210 */ /* 0x000fe20007ffe1ff */
[----:B------:R-:W-:Y:S01]  /*0ce0*/  IMAD.IADD R12, R10, 0x1, R12 ;  /* 0x000000010a0c7824 */ /* 0x000fe200078e020c */
[----:B------:R-:W-:Y:S02]  /*0cf0*/  LOP3.LUT R21, R8, 0xe, RZ, 0xfc, !PT ;  /* 0x0000000e08157812 */ /* 0x000fe400078efcff */
[----:B------:R-:W-:Y:S01]  /*0d00*/  ISETP.GE.AND P3, PT, R16, RZ, PT ;  /* 0x000000ff1000720c */ /* 0x000fe20003f66270 */
[----:B------:R-:W-:Y:S01]  /*0d10*/  IMAD R237, R0, R4, R237 ;  /* 0x0000000400ed7224 */ /* 0x000fe200078e02ed */
[----:B------:R-:W-:Y:S01]  /*0d20*/  IABS R16, R19 ;  /* 0x0000001300107213 */ /* 0x000fe20000000000 */
[----:B------:R-:W-:Y:S01]  /*0d30*/  IMAD.MOV.U32 R4, RZ, RZ, RZ ;  /* 0x000000ffff047224 */ /* 0x000fe200078e00ff */
[----:B------:R-:W-:Y:S01]  /*0d40*/  IABS R18, R21 ;  /* 0x0000001500127213 */ /* 0x000fe20000000000 */
[----:B------:R-:W-:Y:S01]  /*0d50*/  IMAD R70, R12, 0x80, R64 ;  /* 0x000000800c467824 */ /* 0x000fe200078e0240 */
[----:B------:R-:W-:Y:S01]  /*0d60*/  ISETP.GT.U32.AND P1, PT, R0, R237, PT ;  /* 0x000000ed0000720c */ /* 0x000fe20003f24070 */
[----:B------:R-:W-:Y:S01]  /*0d70*/  IMAD.HI.U32 R4, R5, R7, R4 ;  /* 0x0000000705047227 */ /* 0x000fe200078e0004 */
[----:B------:R-:W-:-:S02]  /*0d80*/  IABS R5, R13 ;  /* 0x0000000d00057213 */ /* 0x000fc40000000000 */
[----:B------:R-:W-:Y:S01]  /*0d90*/  LOP3.LUT R20, R8, 0xc, RZ, 0xfc, !PT ;  /* 0x0000000c08147812 */ /* 0x000fe200078efcff */
[----:B------:R-:W-:Y:S01]  /*0da0*/  IMAD R7, R0, R6, R9 ;  /* 0x0000000600077224 */ /* 0x000fe200078e0209 */
[----:B------:R-:W-:Y:S01]  /*0db0*/  LOP3.LUT R9, R8, 0x4, RZ, 0xfc, !PT ;  /* 0x0000000408097812 */ /* 0x000fe200078efcff */
[----:B------:R-:W-:Y:S01]  /*0dc0*/  IMAD.MOV.U32 R10, RZ, RZ, R5 ;  /* 0x000000ffff0a7224 */ /* 0x000fe200078e0005 */
[----:B------:R-:W-:Y:S01]  /*0dd0*/  IABS R17, R20 ;  /* 0x0000001400117213 */ /* 0x000fe20000000000 */
[----:B------:R-:W-:Y:S01]  /*0de0*/  VIADD R68, R70, 0x40 ;  /* 0x0000004046447836 */ /* 0x000fe20000000000 */
[----:B------:R-:W-:Y:S01]  /*0df0*/  ISETP.GT.U32.AND P0, PT, R0, R7, PT ;  /* 0x000000070000720c */ /* 0x000fe20003f04070 */
[----:B------:R-:W-:Y:S01]  /*0e00*/  IMAD.HI.U32 R5, R3, R10, RZ ;  /* 0x0000000a03057227 */ /* 0x000fe200078e00ff */
[----:B------:R-:W-:Y:S01]  /*0e10*/  IABS R11, R9 ;  /* 0x00000009000b7213 */ /* 0x000fe20000000000 */
[----:B------:R-:W-:Y:S01]  /*0e20*/  STL [R1+0x2cc], R70 ;  /* 0x0002cc4601007387 */ /* 0x000fe20000100800 */
[----:B------:R-:W-:Y:S01]  /*0e30*/  ISETP.GE.AND P5, PT, R9, RZ, PT ;  /* 0x000000ff0900720c */ /* 0x000fe20003fa6270 */
[--C-:B------:R-:W-:Y:S01]  /*0e40*/  @!P1 IMAD.IADD R237, R237, 0x1, -R0.reuse ;  /* 0x00000001eded9824 */ /* 0x100fe200078e0a00 */
[----:B------:R-:W-:Y:S01]  /*0e50*/  ISETP.GE.AND P1, PT, R13, RZ, PT ;  /* 0x000000ff0d00720c */ /* 0x000fe20003f26270 */
[----:B------:R-:W-:Y:S01]  /*0e60*/  IMAD.HI.U32 R6, R3, R11, RZ ;  /* 0x0000000b03067227 */ /* 0x000fe200078e00ff */
[----:B------:R-:W-:Y:S01]  /*0e70*/  LOP3.LUT R22, R8, 0x12, RZ, 0xfc, !PT ;  /* 0x0000001208167812 */ /* 0x000fe200078efcff */
[----:B------:R-:W-:Y:S01]  /*0e80*/  STL [R1+0x2d0], R68 ;  /* 0x0002d04401007387 */ /* 0x000fe20000100800 */
[----:B------:R-:W-:Y:S01]  /*0e90*/  ISETP.GT.U32.AND P4, PT, R0, R237, PT ;  /* 0x000000ed0000720c */ /* 0x000fe20003f84070 */
[----:B------:R-:W-:Y:S01]  /*0ea0*/  IMAD.MOV R5, RZ, RZ, -R5 ;  /* 0x000000ffff057224 */ /* 0x000fe200078e0a05 */
[C---:B------:R-:W-:Y:S01]  /*0eb0*/  LOP3.LUT R23, R8.reuse, 0x14, RZ, 0xfc, !PT ;  /* 0x0000001408177812 */ /* 0x040fe200078efcff */
[----:B------:R-:W-:Y:S01]  /*0ec0*/  @!P0 IMAD.IADD R7, R7, 0x1, -R0 ;  /* 0x0000000107078824 */ /* 0x000fe200078e0a00 */
[C---:B------:R-:W-:Y:S01]  /*0ed0*/  ISETP.GE.AND P0, PT, R8.reuse, RZ, PT ;  /* 0x000000ff0800720c */ /* 0x040fe20003f06270 */
[----:B------:R-:W-:Y:S01]  /*0ee0*/  IMAD.MOV R13, RZ, RZ, -R6 ;  /* 0x000000ffff0d7224 */ /* 0x000fe200078e0a06 */
[----:B------:R-:W-:Y:S01]  /*0ef0*/  LOP3.LUT R26, R8, 0x1a, RZ, 0xfc, !PT ;  /* 0x0000001a081a7812 */ /* 0x000fe200078efcff */
[C---:B------:R-:W-:Y:S01]  /*0f00*/  IMAD R6, R0.reuse, R5, R10 ;  /* 0x0000000500067224 */ /* 0x040fe200078e020a */
[C---:B------:R-:W-:Y:S01]  /*0f10*/  ISETP.GT.U32.AND P6, PT, R0.reuse, R7, PT ;  /* 0x000000070000720c */ /* 0x040fe20003fc4070 */
[----:B------:R-:W-:Y:S01]  /*0f20*/  IMAD R5, R0, R13, R11 ;  /* 0x0000000d00057224 */ /* 0x000fe200078e020b */
[C---:B------:R-:W-:Y:S01]  /*0f30*/  LOP3.LUT R10, R8.reuse, 0x8, RZ, 0xfc, !PT ;  /* 0x00000008080a7812 */ /* 0x040fe200078efcff */
[----:B------:R-:W-:Y:S01]  /*0f40*/  IMAD.HI.U32 R9, R3, R14, RZ ;  /* 0x0000000e03097227 */ /* 0x000fe200078e00ff */
[----:B------:R-:W-:-:S02]  /*0f50*/  LOP3.LUT R27, R8, 0x1c, RZ, 0xfc, !PT ;  /* 0x0000001c081b7812 */ /* 0x000fc400078efcff */
[----:B------:R-:W-:Y:S01]  /*0f60*/  IABS R24, R26 ;  /* 0x0000001a00187213 */ /* 0x000fe20000000000 */
[----:B------:R-:W-:Y:S01]  /*0f70*/  @!P4 IMAD.IADD R237, R237, 0x1, -R0 ;  /* 0x00000001ededc824 */ /* 0x000fe200078e0a00 */
[C---:B------:R-:W-:Y:S01]  /*0f80*/  ISETP.GT.U32.AND P4, PT, R0.reuse, R6, PT ;  /* 0x000000060000720c */ /* 0x040fe20003f84070 */
[----:B------:R-:W-:Y:S01]  /*0f90*/  IMAD.MOV R9, RZ, RZ, -R9 ;  /* 0x000000ffff097224 */ /* 0x000fe200078e0a09 */
[----:B------:R-:W-:Y:S01]  /*0fa0*/  IABS R25, R27 ;  /* 0x0000001b00197213 */ /* 0x000fe20000000000 */
[----:B------:R-:W-:Y:S01]  /*0fb0*/  @!P2 IMAD.MOV R237, RZ, RZ, -R237 ;  /* 0x000000ffffeda224 */ /* 0x000fe200078e0aed */
[C---:B------:R-:W-:Y:S01]  /*0fc0*/  ISETP.GT.U32.AND P2, PT, R0.reuse, R5, PT ;  /* 0x000000050000720c */ /* 0x040fe20003f44070 */
[----:B------:R-:W-:Y:S01]  /*0fd0*/  IMAD R9, R0, R9, R14 ;  /* 0x0000000900097224 */ /* 0x000fe200078e020e */
[----:B------:R-:W-:Y:S01]  /*0fe0*/  IABS R14, R10 ;  /* 0x0000000a000e7213 */ /* 0x000fe20000000000 */
[----:B------:R-:W-:Y:S01]  /*0ff0*/  @!P6 IMAD.IADD R7, R7, 0x1, -R0 ;  /* 0x000000010707e824 */ /* 0x000fe200078e0a00 */
[----:B------:R-:W-:Y:S01]  /*1000*/  ISETP.GE.AND P6, PT, R10, RZ, PT ;  /* 0x000000ff0a00720c */ /* 0x000fe20003fc6270 */
[----:B------:R-:W-:Y:S01]  /*1010*/  IMAD.HI.U32 R11, R3, R16, RZ ;  /* 0x00000010030b7227 */ /* 0x000fe200078e00ff */
[----:B------:R-:W-:-:S02]  /*1020*/  LOP3.LUT R32, R8, 0x1e, RZ, 0xfc, !PT ;  /* 0x0000001e08207812 */ /* 0x000fc400078efcff */
[----:B------:R-:W-:Y:S01]  /*1030*/  LOP3.LUT R33, R8, 0x20, RZ, 0xfc, !PT ;  /* 0x0000002008217812 */ /* 0x000fe200078efcff */
[----:B------:R-:W-:Y:S01]  /*1040*/  @!P0 IMAD.MOV R7, RZ, RZ, -R7 ;  /* 0x000000ffff078224 */ /* 0x000fe200078e0a07 */
[----:B------:R-:W-:Y:S01]  /*1050*/  ISETP.GT.U32.AND P0, PT, R0, R9, PT ;  /* 0x000000090000720c */ /* 0x000fe20003f04070 */
[----:B------:R-:W-:Y:S01]  /*1060*/  IMAD.HI.U32 R10, R3, R14, RZ ;  /* 0x0000000e030a7227 */ /* 0x000fe200078e00ff */
[C---:B------:R-:W-:Y:S02]  /*1070*/  LOP3.LUT R34, R8.reuse, 0x22, RZ, 0xfc, !PT ;  /* 0x0000002208227812 */ /* 0x040fe400078efcff */
[----:B------:R-:W-:Y:S01]  /*1080*/  LOP3.LUT R36, R8, 0x26, RZ, 0xfc, !PT ;  /* 0x0000002608247812 */ /* 0x000fe200078efcff */
[--C-:B------:R-:W-:Y:S01]  /*1090*/  @!P2 IMAD.IADD R5, R5, 0x1, -R0.reuse ;  /* 0x000000010505a824 */ /* 0x100fe200078e0a00 */
[----:B------:R-:W-:Y:S01]  /*10a0*/  IABS R28, R34 ;  /* 0x00000022001c7213 */ /* 0x000fe20000000000 */
[----:B------:R-:W-:Y:S01]  /*10b0*/  @!P4 IMAD.IADD R6, R6, 0x1, -R0 ;  /* 0x000000010606c824 */ /* 0x000fe200078e0a00 */
[----:B------:R-:W-:Y:S01]  /*10c0*/  LOP3.LUT R35, R8, 0x24, RZ, 0xfc, !PT ;  /* 0x0000002408237812 */ /* 0x000fe200078efcff */
[----:B------:R-:W-:Y:S01]  /*10d0*/  IMAD.MOV R15, RZ, RZ, -R10 ;  /* 0x000000ffff0f7224 */ /* 0x000fe200078e0a0a */
[C---:B------:R-:W-:Y:S01]  /*10e0*/  ISETP.GT.U32.AND P2, PT, R0.reuse, R5, PT ;  /* 0x000000050000720c */ /* 0x040fe20003f44070 */
[----:B------:R-:W-:Y:S01]  /*10f0*/  IMAD.MOV R11, RZ, RZ, -R11 ;  /* 0x000000ffff0b7224 */ /* 0x000fe200078e0a0b */
[C---:B------:R-:W-:Y:S01]  /*1100*/  ISETP.GT.U32.AND P4, PT, R0.reuse, R6, PT ;  /* 0x000000060000720c */ /* 0x040fe20003f84070 */
[----:B------:R-:W-:Y:S01]  /*1110*/  @!P0 IMAD.IADD R9, R9, 0x1, -R0 ;  /* 0x0000000109098824 */ /* 0x000fe200078e0a00 */
[----:B------:R-:W-:Y:S01]  /*1120*/  IABS R31, R36 ;  /* 0x00000024001f7213 */ /* 0x000fe20000000000 */
[C---:B------:R-:W-:Y:S01]  /*1130*/  IMAD R10, R0.reuse, R15, R14 ;  /* 0x0000000f000a7224 */ /* 0x040fe200078e020e */
[----:B------:R-:W-:Y:S01]  /*1140*/  IABS R30, R35 ;  /* 0x00000023001e7213 */ /* 0x000fe20000000000 */
[----:B------:R-:W-:Y:S01]  /*1150*/  IMAD.HI.U32 R14, R3, R18, RZ ;  /* 0x00000012030e7227 */ /* 0x000fe200078e00ff */
[----:B------:R-:W-:-:S02]  /*1160*/  ISETP.GT.U32.AND P0, PT, R0, R9, PT ;  /* 0x000000090000720c */ /* 0x000fc40003f04070 */
[C---:B------:R-:W-:Y:S01]  /*1170*/  LOP3.LUT R38, R8.reuse, 0x2a, RZ, 0xfc, !PT ;  /* 0x0000002a08267812 */ /* 0x040fe200078efcff */
[----:B------:R-:W-:Y:S01]  /*1180*/  IMAD.MOV R15, RZ, RZ, -R14 ;  /* 0x000000ffff0f7224 */ /* 0x000fe200078e0a0e */
[----:B------:R-:W-:Y:S01]  /*1190*/  LOP3.LUT R37, R8, 0x28, RZ, 0xfc, !PT ;  /* 0x0000002808257812 */ /* 0x000fe200078efcff */
[--C-:B------:R-:W-:Y:S01]  /*11a0*/  @!P2 IMAD.IADD R5, R5, 0x1, -R0.reuse ;  /* 0x000000010505a824 */ /* 0x100fe200078e0a00 */
[----:B------:R-:W-:Y:S01]  /*11b0*/  ISETP.GT.U32.AND P2, PT, R0, R10, PT ;  /* 0x0000000a0000720c */ /* 0x000fe20003f44070 */
[----:B------:R-:W-:Y:S01]  /*11c0*/  @!P4 IMAD.IADD R6, R6, 0x1, -R0 ;  /* 0x000000010606c824 */ /* 0x000fe200078e0a00 */
[----:B------:R-:W-:Y:S01]  /*11d0*/  ISETP.GE.AND P4, PT, R19, RZ, PT ;  /* 0x000000ff1300720c */ /* 0x000fe20003f86270 */
[----:B------:R-:W-:Y:S01]  /*11e0*/  IMAD R11, R0, R11, R16 ;  /* 0x0000000b000b7224 */ /* 0x000fe200078e0210 */
[----:B------:R-:W-:Y:S01]  /*11f0*/  LOP3.LUT R19, R8, 0x10, RZ, 0xfc, !PT ;  /* 0x0000001008137812 */ /* 0x000fe200078efcff */
[C---:B------:R-:W-:Y:S01]  /*1200*/  IMAD R14, R0.reuse, R15, R18 ;  /* 0x0000000f000e7224 */ /* 0x040fe200078e0212 */
[----:B------:R-:W-:Y:S01]  /*1210*/  IABS R18, R22 ;  /* 0x0000001600127213 */ /* 0x000fe20000000000 */
[----:B------:R-:W-:Y:S01]  /*1220*/  @!P0 IMAD.IADD R9, R9, 0x1, -R0 ;  /* 0x0000000109098824 */ /* 0x000fe200078e0a00 */
[----:B------:R-:W-:Y:S01]  /*1230*/  IABS R16, R19 ;  /* 0x0000001300107213 */ /* 0x000fe20000000000 */
[----:B------:R-:W-:Y:S01]  /*1240*/  @!P1 IMAD.MOV R6, RZ, RZ, -R6 ;  /* 0x000000ffff069224 */ /* 0x000fe200078e0a06 */
[C---:B------:R-:W-:Y:S01]  /*1250*/  ISETP.GT.U32.AND P1, PT, R0.reuse, R11, PT ;  /* 0x0000000b0000720c */ /* 0x040fe20003f24070 */
[----:B------:R-:W-:Y:S01]  /*1260*/  @!P3 IMAD.MOV R9, RZ, RZ, -R9 ;  /* 0x000000ffff09b224 */ /* 0x000fe200078e0a09 */
[----:B------:R-:W-:Y:S01]  /*1270*/  ISETP.GT.U32.AND P3, PT, R0, R14, PT ;  /* 0x0000000e0000720c */ /* 0x000fe20003f64070 */
[----:B------:R-:W-:Y:S01]  /*1280*/  @!P2 IMAD.IADD R10, R10, 0x1, -R0 ;  /* 0x000000010a0aa824 */ /* 0x000fe200078e0a00 */
[C---:B------:R-:W-:Y:S01]  /*1290*/  LOP3.LUT R41, R8.reuse, 0x38, RZ, 0xfc, !PT ;  /* 0x0000003808297812 */ /* 0x040fe200078efcff */
[----:B------:R-:W-:Y:S01]  /*12a0*/  IMAD.HI.U32 R13, R3, R17, RZ ;  /* 0x00000011030d7227 */ /* 0x000fe200078e00ff */
[----:B------:R-:W-:-:S02]  /*12b0*/  LOP3.LUT R42, R8, 0x3a, RZ, 0xfc, !PT ;  /* 0x0000003a082a7812 */ /* 0x000fc400078efcff */
[----:B------:R-:W-:Y:S01]  /*12c0*/  ISETP.GT.U32.AND P2, PT, R0, R10, PT ;  /* 0x0000000a0000720c */ /* 0x000fe20003f44070 */
[----:B------:R-:W-:Y:S01]  /*12d0*/  IMAD.MOV R13, RZ, RZ, -R13 ;  /* 0x000000ffff0d7224 */ /* 0x000fe200078e0a0d */
[----:B------:R-:W-:Y:S01]  /*12e0*/  IABS R39, R42 ;  /* 0x0000002a00277213 */ /* 0x000fe20000000000 */
[----:B------:R-:W-:Y:S01]  /*12f0*/  IMAD.HI.U32 R15, R3, R16, RZ ;  /* 0x00000010030f7227 */ /* 0x000fe200078e00ff */
[C---:B------:R-:W-:Y:S02]  /*1300*/  LOP3.LUT R43, R8.reuse, 0x3c, RZ, 0xfc, !PT ;  /* 0x0000003c082b7812 */ /* 0x040fe400078efcff */
[----:B------:R-:W-:Y:S01]  /*1310*/  LOP3.LUT R44, R8, 0x46, RZ, 0xfc, !PT ;  /* 0x00000046082c7812 */ /* 0x000fe200078efcff */
[----:B------:R-:W-:Y:S01]  /*1320*/  IMAD R13, R0, R13, R17 ;  /* 0x0000000d000d7224 */ /* 0x000fe200078e0211 */
[----:B------:R-:W-:Y:S01]  /*1330*/  IABS R40, R43 ;  /* 0x0000002b00287213 */ /* 0x000fe20000000000 */
[--C-:B------:R-:W-:Y:S01]  /*1340*/  @!P1 IMAD.IADD R11, R11, 0x1, -R0.reuse ;  /* 0x000000010b0b9824 */ /* 0x100fe200078e0a00 */
[----:B------:R-:W-:Y:S01]  /*1350*/  IABS R230, R44 ;  /* 0x0000002c00e67213 */ /* 0x000fe20000000000 */
[--C-:B------:R-:W-:Y:S01]  /*1360*/  @!P3 IMAD.IADD R14, R14, 0x1, -R0.reuse ;  /* 0x000000010e0eb824 */ /* 0x100fe200078e0a00 */
[C---:B------:R-:W-:Y:S01]  /*1370*/  ISETP.GT.U32.AND P0, PT, R0.reuse, R13, PT ;  /* 0x0000000d0000720c */ /* 0x040fe20003f04070 */
[----:B------:R-:W-:Y:S01]  /*1380*/  IMAD.MOV R15, RZ, RZ, -R15 ;  /* 0x000000ffff0f7224 */ /* 0x000fe200078e0a0f */
[----:B------:R-:W-:Y:S01]  /*1390*/  ISETP.GT.U32.AND P1, PT, R0, R11, PT ;  /* 0x0000000b0000720c */ /* 0x000fe20003f24070 */
[----:B------:R-:W-:Y:S01]  /*13a0*/  @!P2 IMAD.IADD R10, R10, 0x1, -R0 ;  /* 0x000000010a0aa824 */ /* 0x000fe200078e0a00 */
[C---:B------:R-:W-:Y:S01]  /*13b0*/  ISETP.GT.U32.AND P3, PT, R0.reuse, R14, PT ;  /* 0x0000000e0000720c */ /* 0x040fe20003f64070 */
[----:B------:R-:W-:Y:S01]  /*13c0*/  IMAD R15, R0, R15, R16 ;  /* 0x0000000f000f7224 */ /* 0x000fe200078e0210 */
[----:B------:R-:W-:Y:S01]  /*13d0*/  ISETP.GE.AND P2, PT, R21, RZ, PT ;  /* 0x000000ff1500720c */ /* 0x000fe20003f46270 */
[----:B------:R-:W-:Y:S01]  /*13e0*/  IMAD.HI.U32 R16, R3, R18, RZ ;  /* 0x0000001203107227 */ /* 0x000fe200078e00ff */
[----:B------:R-:W-:-:S02]  /*13f0*/  @!P6 IADD3 R10, -R10, RZ, RZ ;  /* 0x000000ff0a0ae210 */ /* 0x000fc40007ffe1ff */
[----:B------:R-:W-:Y:S01]  /*1400*/  ISETP.GE.AND P6, PT, R19, RZ, PT ;  /* 0x000000ff1300720c */ /* 0x000fe20003fc6270 */
[----:B------:R-:W-:Y:S01]  /*1410*/  IMAD.MOV R19, RZ, RZ, -R16 ;  /* 0x000000ffff137224 */ /* 0x000fe200078e0a10 */
[C---:B------:R-:W-:Y:S01]  /*1420*/  LOP3.LUT R45, R8.reuse, 0x50, RZ, 0xfc, !PT ;  /* 0x00000050082d7812 */ /* 0x040fe200078efcff */
[----:B------:R-:W-:Y:S01]  /*1430*/  @!P0 IMAD.IADD R13, R13, 0x1, -R0 ;  /* 0x000000010d0d8824 */ /* 0x000fe200078e0a00 */
[----:B------:R-:W-:Y:S01]  /*1440*/  LOP3.LUT R46, R8, 0x5a, RZ, 0xfc, !PT ;  /* 0x0000005a082e7812 */ /* 0x000fe200078efcff */
[----:B------:R-:W-:Y:S01]  /*1450*/  IMAD R16, R0, R19, R18 ;  /* 0x0000001300107224 */ /* 0x000fe200078e0212 */
[----:B------:R-:W-:Y:S01]  /*1460*/  LOP3.LUT R18, R8, 0x16, RZ, 0xfc, !PT ;  /* 0x0000001608127812 */ /* 0x000fe200078efcff */
[----:B------:R-:W-:Y:S01]  /*1470*/  @!P5 IMAD.MOV R5, RZ, RZ, -R5 ;  /* 0x000000ffff05d224 */ /* 0x000fe200078e0a05 */
[----:B------:R-:W-:Y:S01]  /*1480*/  ISETP.GE.AND P5, PT, R20, RZ, PT ;  /* 0x000000ff1400720c */ /* 0x000fe20003fa6270 */
[--C-:B------:R-:W-:Y:S01]  /*1490*/  @!P1 IMAD.IADD R11, R11, 0x1, -R0.reuse ;  /* 0x000000010b0b9824 */ /* 0x100fe200078e0a00 */
[----:B------:R-:W-:Y:S01]  /*14a0*/  ISETP.GT.U32.AND P1, PT, R0, R15, PT ;  /* 0x0000000f0000720c */ /* 0x000fe20003f24070 */
[----:B------:R-:W-:Y:S01]  /*14b0*/  @!P3 IMAD.IADD R14, R14, 0x1, -R0 ;  /* 0x000000010e0eb824 */ /* 0x000fe200078e0a00 */
[----:B------:R-:W-:Y:S01]  /*14c0*/  IABS R20, R23 ;  /* 0x0000001700147213 */ /* 0x000fe20000000000 */
[----:B------:R-:W-:Y:S01]  /*14d0*/  @!P4 IMAD.MOV R11, RZ, RZ, -R11 ;  /* 0x000000ffff0bc224 */ /* 0x000fe200078e0a0b */
[C---:B------:R-:W-:Y:S01]  /*14e0*/  ISETP.GT.U32.AND P0, PT, R0.reuse, R13, PT ;  /* 0x0000000d0000720c */ /* 0x040fe20003f04070 */
[----:B------:R-:W-:Y:S01]  /*14f0*/  @!P2 IMAD.MOV R14, RZ, RZ, -R14 ;  /* 0x000000ffff0ea224 */ /* 0x000fe200078e0a0e */
[----:B------:R-:W-:Y:S01]  /*1500*/  ISETP.GT.U32.AND P3, PT, R0, R16, PT ;  /* 0x000000100000720c */ /* 0x000fe20003f64070 */
[----:B------:R-:W-:Y:S01]  /*1510*/  IMAD.HI.U32 R17, R3, R20, RZ ;  /* 0x0000001403117227 */ /* 0x000fe200078e00ff */
[----:B------:R-:W-:-:S02]  /*1520*/  LOP3.LUT R19, R8, 0x18, RZ, 0xfc, !PT ;  /* 0x0000001808137812 */ /* 0x000fc400078efcff */
[----:B------:R-:W-:Y:S01]  /*1530*/  ISETP.GE.AND P4, PT, R22, RZ, PT ;  /* 0x000000ff1600720c */ /* 0x000fe20003f86270 */
[----:B------:R-:W-:Y:S01]  /*1540*/  IMAD.MOV R17, RZ, RZ, -R17 ;  /* 0x000000ffff117224 */ /* 0x000fe200078e0a11 */
[----:B------:R-:W-:Y:S01]  /*1550*/  IABS R22, R19 ;  /* 0x0000001300167213 */ /* 0x000fe20000000000 */
[----:B------:R-:W-:Y:S01]  /*1560*/  @!P1 IMAD.IADD R15, R15, 0x1, -R0 ;  /* 0x000000010f0f9824 */ /* 0x000fe200078e0a00 */
[----:B------:R-:W-:Y:S01]  /*1570*/  ISETP.GE.AND P2, PT, R19, RZ, PT ;  /* 0x000000ff1300720c */ /* 0x000fe20003f46270 */
[C---:B------:R-:W-:Y:S01]  /*1580*/  IMAD R17, R0.reuse, R17, R20 ;  /* 0x0000001100117224 */ /* 0x040fe200078e0214 */
[----:B------:R-:W-:Y:S01]  /*1590*/  IABS R20, R18 ;  /* 0x0000001200147213 */ /* 0x000fe20000000000 */
[--C-:B------:R-:W-:Y:S01]  /*15a0*/  @!P0 IMAD.IADD R13, R13, 0x1, -R0.reuse ;  /* 0x000000010d0d8824 */ /* 0x100fe200078e0a00 */
[----:B------:R-:W-:Y:S01]  /*15b0*/  ISETP.GT.U32.AND P1, PT, R0, R15, PT ;  /* 0x0000000f0000720c */ /* 0x000fe20003f24070 */
[----:B------:R-:W-:Y:S01]  /*15c0*/  @!P3 IMAD.IADD R16, R16, 0x1, -R0 ;  /* 0x000000011010b824 */ /* 0x000fe200078e0a00 */
[----:B------:R-:W-:Y:S01]  /*15d0*/  ISETP.GE.AND P0, PT, R23, RZ, PT ;  /* 0x000000ff1700720c */ /* 0x000fe20003f06270 */
[----:B------:R-:W-:Y:S01]  /*15e0*/  @!P5 IMAD.MOV R13, RZ, RZ, -R13 ;  /* 0x000000ffff0dd224 */ /* 0x000fe200078e0a0d */
[----:B------:R-:W-:Y:S01]  /*15f0*/  ISETP.GE.AND P5, PT, R18, RZ, PT ;  /* 0x000000ff1200720c */ /* 0x000fe20003fa6270 */
[----:B------:R-:W-:Y:S01]  /*1600*/  IMAD.HI.U32 R18, R3, R20, RZ ;  /* 0x0000001403127227 */ /* 0x000fe200078e00ff */
[----:B------:R-:W-:-:S02]  /*1610*/  ISETP.GT.U32.AND P3, PT, R0, R16, PT ;  /* 0x000000100000720c */ /* 0x000fc40003f64070 */
[----:B------:R-:W-:Y:S01]  /*1620*/  IABS R51, R46 ;  /* 0x0000002e00337213 */ /* 0x000fe20000000000 */
[----:B------:R-:W-:Y:S01]  /*1630*/  IMAD.HI.U32 R19, R3, R22, RZ ;  /* 0x0000001603137227 */ /* 0x000fe200078e00ff */
[C---:B------:R-:W-:Y:S02]  /*1640*/  LOP3.LUT R48, R8.reuse, 0x5c, RZ, 0xfc, !PT ;  /* 0x0000005c08307812 */ /* 0x040fe400078efcff */
[C---:B------:R-:W-:Y:S01]  /*1650*/  LOP3.LUT R50, R8.reuse, 0x5e, RZ, 0xfc, !PT ;  /* 0x0000005e08327812 */ /* 0x040fe200078efcff */
[----:B------:R-:W-:Y:S01]  /*1660*/  IMAD.MOV R21, RZ, RZ, -R18 ;  /* 0x000000ffff157224 */ /* 0x000fe200078e0a12 */
[C---:B------:R-:W-:Y:S01]  /*1670*/  LOP3.LUT R52, R8.reuse, 0x6c, RZ, 0xfc, !PT ;  /* 0x0000006c08347812 */ /* 0x040fe200078efcff */
[----:B------:R-:W-:Y:S01]  /*1680*/  IMAD.MOV R23, RZ, RZ, -R19 ;  /* 0x000000ffff177224 */ /* 0x000fe200078e0a13 */
[----:B------:R-:W-:Y:S01]  /*1690*/  LOP3.LUT R54, R8, 0x6e, RZ, 0xfc, !PT ;  /* 0x0000006e08367812 */ /* 0x000fe200078efcff */
[C---:B------:R-:W-:Y:S01]  /*16a0*/  IMAD R19, R0.reuse, R21, R20 ;  /* 0x0000001500137224 */ /* 0x040fe200078e0214 */
[----:B------:R-:W-:Y:S01]  /*16b0*/  IABS R67, R52 ;  /* 0x0000003400437213 */ /* 0x000fe20000000000 */
[----:B------:R-:W-:Y:S01]  /*16c0*/  @!P1 IMAD.IADD R15, R15, 0x1, -R0 ;  /* 0x000000010f0f9824 */ /* 0x000fe200078e0a00 */
[C---:B------:R-:W-:Y:S01]  /*16d0*/  ISETP.GT.U32.AND P1, PT, R0.reuse, R17, PT ;  /* 0x000000110000720c */ /* 0x040fe20003f24070 */
[----:B------:R-:W-:Y:S01]  /*16e0*/  IMAD R18, R0, R23, R22 ;  /* 0x0000001700127224 */ /* 0x000fe200078e0216 */
[----:B------:R-:W-:Y:S01]  /*16f0*/  IABS R69, R54 ;  /* 0x0000003600457213 */ /* 0x000fe20000000000 */
[----:B------:R-:W-:Y:S01]  /*1700*/  @!P3 IMAD.IADD R16, R16, 0x1, -R0 ;  /* 0x000000011010b824 */ /* 0x000fe200078e0a00 */
[C---:B------:R-:W-:Y:S01]  /*1710*/  ISETP.GT.U32.AND P3, PT, R0.reuse, R19, PT ;  /* 0x000000130000720c */ /* 0x040fe20003f64070 */
[----:B------:R-:W-:Y:S01]  /*1720*/  @!P6 IMAD.MOV R15, RZ, RZ, -R15 ;  /* 0x000000ffff0fe224 */ /* 0x000fe200078e0a0f */
[----:B------:R-:W-:Y:S01]  /*1730*/  ISETP.GT.U32.AND P6, PT, R0, R18, PT ;  /* 0x000000120000720c */ /* 0x000fe20003fc4070 */
[----:B------:R-:W-:Y:S01]  /*1740*/  IMAD.HI.U32 R20, R3, R24, RZ ;  /* 0x0000001803147227 */ /* 0x000fe200078e00ff */
[----:B------:R-:W-:-:S02]  /*1750*/  LOP3.LUT R56, R8, 0x70, RZ, 0xfc, !PT ;  /* 0x0000007008387812 */ /* 0x000fc400078efcff */
[C---:B------:R-:W-:Y:S01]  /*1760*/  LOP3.LUT R58, R8.reuse, 0x78, RZ, 0xfc, !PT ;  /* 0x00000078083a7812 */ /* 0x040fe200078efcff */
[----:B------:R-:W-:Y:S01]  /*1770*/  IMAD.HI.U32 R21, R3, R25, RZ ;  /* 0x0000001903157227 */ /* 0x000fe200078e00ff */
[----:B------:R-:W-:Y:S02]  /*1780*/  IABS R71, R56 ;  /* 0x0000003800477213 */ /* 0x000fe40000000000 */
[----:B------:R-:W-:Y:S01]  /*1790*/  LOP3.LUT R60, R8, 0x7a, RZ, 0xfc, !PT ;  /* 0x0000007a083c7812 */ /* 0x000fe200078efcff */
[--C-:B------:R-:W-:Y:S01]  /*17a0*/  @!P1 IMAD.IADD R17, R17, 0x1, -R0.reuse ;  /* 0x0000000111119824 */ /* 0x100fe200078e0a00 */
[----:B------:R-:W-:Y:S01]  /*17b0*/  IABS R79, R58 ;  /* 0x0000003a004f7213 */ /* 0x000fe20000000000 */
[--C-:B------:R-:W-:Y:S01]  /*17c0*/  @!P3 IMAD.IADD R19, R19, 0x1, -R0.reuse ;  /* 0x000000011313b824 */ /* 0x100fe200078e0a00 */
[----:B------:R-:W-:Y:S01]  /*17d0*/  IABS R81, R60 ;  /* 0x0000003c00517213 */ /* 0x000fe20000000000 */
[----:B------:R-:W-:Y:S01]  /*17e0*/  @!P6 IMAD.IADD R18, R18, 0x1, -R0 ;  /* 0x000000011212e824 */ /* 0x000fe200078e0a00 */
[C---:B------:R-:W-:Y:S01]  /*17f0*/  ISETP.GT.U32.AND P1, PT, R0.reuse, R17, PT ;  /* 0x000000110000720c */ /* 0x040fe20003f24070 */
[----:B------:R-:W-:Y:S01]  /*1800*/  IMAD.MOV R23, RZ, RZ, -R20 ;  /* 0x000000ffff177224 */ /* 0x000fe200078e0a14 */
[C---:B------:R-:W-:Y:S01]  /*1810*/  ISETP.GT.U32.AND P3, PT, R0.reuse, R19, PT ;  /* 0x000000130000720c */ /* 0x040fe20003f64070 */
[----:B------:R-:W-:Y:S01]  /*1820*/  IMAD.MOV R21, RZ, RZ, -R21 ;  /* 0x000000ffff157224 */ /* 0x000fe200078e0a15 */
[C---:B------:R-:W-:Y:S01]  /*1830*/  ISETP.GT.U32.AND P6, PT, R0.reuse, R18, PT ;  /* 0x000000120000720c */ /* 0x040fe20003fc4070 */
[----:B------:R-:W-:-:S02]  /*1840*/  IMAD R20, R0, R23, R24 ;  /* 0x0000001700147224 */ /* 0x000fc400078e0218 */
[----:B------:R-:W-:Y:S01]  /*1850*/  IMAD R21, R0, R21, R25 ;  /* 0x0000001500157224 */ /* 0x000fe200078e0219 */
[----:B------:R-:W-:Y:S01]  /*1860*/  IABS R25, R32 ;  /* 0x0000002000197213 */ /* 0x000fe20000000000 */
[----:B------:R-:W-:-:S04]  /*1870*/  IMAD.HI.U32 R24, R3, R28, RZ ;  /* 0x0000001c03187227 */ /* 0x000fc800078e00ff */
[--C-:B------:R-:W-:Y:S01]  /*1880*/  @!P1 IMAD.IADD R17, R17, 0x1, -R0.reuse ;  /* 0x0000000111119824 */ /* 0x100fe200078e0a00 */
[----:B------:R-:W-:Y:S01]  /*1890*/  ISETP.GE.AND P1, PT, R27, RZ, PT ;  /* 0x000000ff1b00720c */ /* 0x000fe20003f26270 */
[--C-:B------:R-:W-:Y:S01]  /*18a0*/  @!P3 IMAD.IADD R19, R19, 0x1, -R0.reuse ;  /* 0x000000011313b824 */ /* 0x100fe200078e0a00 */
[----:B------:R-:W-:Y:S01]  /*18b0*/  IABS R27, R33 ;  /* 0x00000021001b7213 */ /* 0x000fe20000000000 */
[----:B------:R-:W-:Y:S01]  /*18c0*/  IMAD.HI.U32 R22, R3, R25, RZ ;  /* 0x0000001903167227 */ /* 0x000fe200078e00ff */
[----:B------:R-:W-:Y:S02]  /*18d0*/  ISETP.GT.U32.AND P3, PT, R0, R20, PT ;  /* 0x000000140000720c */ /* 0x000fe40003f64070 */
[----:B------:R-:W-:Y:S01]  /*18e0*/  @!P5 IADD3 R19, -R19, RZ, RZ ;  /* 0x000000ff1313d210 */ /* 0x000fe20007ffe1ff */
[----:B------:R-:W-:Y:S01]  /*18f0*/  @!P6 IMAD.IADD R18, R18, 0x1, -R0 ;  /* 0x000000011212e824 */ /* 0x000fe200078e0a00 */
[----:B------:R-:W-:Y:S01]  /*1900*/  ISETP.GT.U32.AND P6, PT, R0, R21, PT ;  /* 0x000000150000720c */ /* 0x000fe20003fc4070 */
[----:B------:R-:W-:-:S02]  /*1910*/  IMAD.MOV R22, RZ, RZ, -R22 ;  /* 0x000000ffff167224 */ /* 0x000fc400078e0a16 */
[----:B------:R-:W-:-:S04]  /*1920*/  IMAD.HI.U32 R23, R3, R27, RZ ;  /* 0x0000001b03177227 */ /* 0x000fc800078e00ff */
[----:B------:R-:W-:Y:S02]  /*1930*/  IMAD R22, R0, R22, R25 ;  /* 0x0000001600167224 */ /* 0x000fe400078e0219 */
[----:B------:R-:W-:Y:S02]  /*1940*/  IMAD.MOV R23, RZ, RZ, -R23 ;  /* 0x000000ffff177224 */ /* 0x000fe400078e0a17 */
[--C-:B------:R-:W-:Y:S01]  /*1950*/  @!P3 IMAD.IADD R20, R20, 0x1, -R0.reuse ;  /* 0x000000011414b824 */ /* 0x100fe200078e0a00 */
[C---:B------:R-:W-:Y:S01]  /*1960*/  ISETP.GT.U32.AND P3, PT, R0.reuse, R22, PT ;  /* 0x000000160000720c */ /* 0x040fe20003f64070 */
[C---:B------:R-:W-:Y:S02]  /*1970*/  IMAD R23, R0.reuse, R23, R27 ;  /* 0x0000001700177224 */ /* 0x040fe400078e021b */
[----:B------:R-:W-:Y:S02]  /*1980*/  @!P6 IMAD.IADD R21, R21, 0x1, -R0 ;  /* 0x000000011515e824 */ /* 0x000fe400078e0a00 */
[----:B------:R-:W-:Y:S01]  /*1990*/  @!P4 IMAD.MOV R16, RZ, RZ, -R16 ;  /* 0x000000ffff10c224 */ /* 0x000fe200078e0a10 */
[----:B------:R-:W-:Y:S01]  /*19a0*/  ISETP.GT.U32.AND P6, PT, R0, R23, PT ;  /* 0x000000170000720c */ /* 0x000fe20003fc4070 */
[----:B------:R-:W-:Y:S01]  /*19b0*/  IMAD.MOV R29, RZ, RZ, -R24 ;  /* 0x000000ffff1d7224 */ /* 0x000fe200078e0a18 */
[----:B------:R-:W-:Y:S01]  /*19c0*/  ISETP.GE.AND P4, PT, R26, RZ, PT ;  /* 0x000000ff1a00720c */ /* 0x000fe20003f86270 */
[----:B------:R-:W-:-:S04]  /*19d0*/  IMAD.HI.U32 R26, R3, R31, RZ ;  /* 0x0000001f031a7227 */ /* 0x000fc800078e00ff */
[----:B------:R-:W-:Y:S01]  /*19e0*/  @!P3 IMAD.IADD R22, R22, 0x1, -R0 ;  /* 0x000000011616b824 */ /* 0x000fe200078e0a00 */
[C---:B------:R-:W-:Y:S01]  /*19f0*/  ISETP.GT.U32.AND P3, PT, R0.reuse, R21, PT ;  /* 0x000000150000720c */ /* 0x040fe20003f64070 */
[----:B------:R-:W-:Y:S01]  /*1a00*/  IMAD R24, R0, R29, R28 ;  /* 0x0000001d00187224 */ /* 0x000fe200078e021c */
[----:B------:R-:W-:Y:S01]  /*1a10*/  IABS R29, R37 ;  /* 0x00000025001d7213 */ /* 0x000fe20000000000 */
[----:B------:R-:W-:-:S04]  /*1a20*/  IMAD.HI.U32 R25, R3, R30, RZ ;  /* 0x0000001e03197227 */ /* 0x000fc800078e00ff */
[----:B------:R-:W-:Y:S01]  /*1a30*/  @!P6 IMAD.IADD R23, R23, 0x1, -R0 ;  /* 0x000000011717e824 */ /* 0x000fe200078e0a00 */
[C---:B------:R-:W-:Y:S01]  /*1a40*/  ISETP.GT.U32.AND P6, PT, R0.reuse, R22, PT ;  /* 0x000000160000720c */ /* 0x040fe20003fc4070 */
[----:B------:R-:W-:Y:S02]  /*1a50*/  IMAD.MOV R26, RZ, RZ, -R26 ;  /* 0x000000ffff1a7224 */ /* 0x000fe400078e0a1a */
[----:B------:R-:W-:Y:S01]  /*1a60*/  @!P0 IMAD.MOV R17, RZ, RZ, -R17 ;  /* 0x000000ffff118224 */ /* 0x000fe200078e0a11 */
[C---:B------:R-:W-:Y:S01]  /*1a70*/  ISETP.GT.U32.AND P5, PT, R0.reuse, R23, PT ;  /* 0x000000170000720c */ /* 0x040fe20003fa4070 */
[----:B------:R-:W-:Y:S01]  /*1a80*/  @!P2 IMAD.MOV R18, RZ, RZ, -R18 ;  /* 0x000000ffff12a224 */ /* 0x000fe200078e0a12 */
[C---:B------:R-:W-:Y:S01]  /*1a90*/  ISETP.GT.U32.AND P0, PT, R0.reuse, R20, PT ;  /* 0x000000140000720c */ /* 0x040fe20003f04070 */
[----:B------:R-:W-:Y:S01]  /*1aa0*/  IMAD.MOV R25, RZ, RZ, -R25 ;  /* 0x000000ffff197224 */ /* 0x000fe200078e0a19 */
[C---:B------:R-:W-:Y:S01]  /*1ab0*/  ISETP.GT.U32.AND P2, PT, R0.reuse, R24, PT ;  /* 0x000000180000720c */ /* 0x040fe20003f44070 */
[----:B------:R-:W-:-:S02]  /*1ac0*/  IMAD R26, R0, R26, R31 ;  /* 0x0000001a001a7224 */ /* 0x000fc400078e021f */
[----:B------:R-:W-:Y:S01]  /*1ad0*/  IMAD R25, R0, R25, R30 ;  /* 0x0000001900197224 */ /* 0x000fe200078e021e */
[----:B------:R-:W-:Y:S01]  /*1ae0*/  IABS R30, R38 ;  /* 0x00000026001e7213 */ /* 0x000fe20000000000 */
[--C-:B------:R-:W-:Y:S01]  /*1af0*/  @!P6 IMAD.IADD R22, R22, 0x1, -R0.reuse ;  /* 0x000000011616e824 */ /* 0x100fe200078e0a00 */
[----:B------:R-:W-:Y:S01]  /*1b00*/  ISETP.GT.U32.AND P6, PT, R0, R26, PT ;  /* 0x0000001a0000720c */ /* 0x000fe20003fc4070 */
[----:B------:R-:W-:Y:S01]  /*1b10*/  @!P3 IMAD.IADD R21, R21, 0x1, -R0 ;  /* 0x000000011515b824 */ /* 0x000fe200078e0a00 */
[----:B------:R-:W-:Y:S01]  /*1b20*/  ISETP.GE.AND P3, PT, R32, RZ, PT ;  /* 0x000000ff2000720c */ /* 0x000fe20003f66270 */
[----:B------:R-:W-:-:S04]  /*1b30*/  IMAD.HI.U32 R28, R3, R30, RZ ;  /* 0x0000001e031c7227 */ /* 0x000fc800078e00ff */
[--C-:B------:R-:W-:Y:S01]  /*1b40*/  @!P5 IMAD.IADD R23, R23, 0x1, -R0.reuse ;  /* 0x000000011717d824 */ /* 0x100fe200078e0a00 */
[----:B------:R-:W-:Y:S01]  /*1b50*/  ISETP.GE.AND P5, PT, R33, RZ, PT ;  /* 0x000000ff2100720c */ /* 0x000fe20003fa6270 */
[--C-:B------:R-:W-:Y:S01]  /*1b60*/  @!P0 IMAD.IADD R20, R20, 0x1, -R0.reuse ;  /* 0x0000000114148824 */ /* 0x100fe200078e0a00 */
[----:B------:R-:W-:Y:S01]  /*1b70*/  ISETP.GT.U32.AND P0, PT, R0, R25, PT ;  /* 0x000000190000720c */ /* 0x000fe20003f04070 */
[----:B------:R-:W-:Y:S01]  /*1b80*/  @!P2 IMAD.IADD R24, R24, 0x1, -R0 ;  /* 0x000000011818a824 */ /* 0x000fe200078e0a00 */
[----:B------:R-:W-:Y:S01]  /*1b90*/  ISETP.GE.AND P2, PT, R34, RZ, PT ;  /* 0x000000ff2200720c */ /* 0x000fe20003f46270 */
[----:B------:R-:W-:Y:S01]  /*1ba0*/  IMAD.HI.U32 R27, R3, R29, RZ ;  /* 0x0000001d031b7227 */ /* 0x000fe200078e00ff */
[----:B------:R-:W-:-:S03]  /*1bb0*/  LOP3.LUT R34, R8, 0x2e, RZ, 0xfc, !PT ;  /* 0x0000002e08227812 */ /* 0x000fc600078efcff */
[----:B------:R-:W-:Y:S01]  /*1bc0*/  IMAD.MOV R31, RZ, RZ, -R28 ;  /* 0x000000ffff1f7224 */ /* 0x000fe200078e0a1c */
[----:B------:R-:W-:Y:S01]  /*1bd0*/  IABS R32, R34 ;  /* 0x0000002200207213 */ /* 0x000fe20000000000 */
[----:B------:R-:W-:Y:S01]  /*1be0*/  @!P4 IMAD.MOV R20, RZ, RZ, -R20 ;  /* 0x000000ffff14c224 */ /* 0x000fe200078e0a14 */
[C---:B------:R-:W-:Y:S01]  /*1bf0*/  ISETP.GT.U32.AND P4, PT, R0.reuse, R24, PT ;  /* 0x000000180000720c */ /* 0x040fe20003f84070 */
[----:B------:R-:W-:Y:S02]  /*1c00*/  IMAD.MOV R27, RZ, RZ, -R27 ;  /* 0x000000ffff1b7224 */ /* 0x000fe400078e0a1b */
[----:B------:R-:W-:Y:S01]  /*1c10*/  IMAD R28, R0, R31, R30 ;  /* 0x0000001f001c7224 */ /* 0x000fe200078e021e */
[----:B------:R-:W-:Y:S01]  /*1c20*/  LOP3.LUT R30, R8, 0x2c, RZ, 0xfc, !PT ;  /* 0x0000002c081e7812 */ /* 0x000fe200078efcff */
[----:B------:R-:W-:Y:S02]  /*1c30*/  @!P6 IMAD.IADD R26, R26, 0x1, -R0 ;  /* 0x000000011a1ae824 */ /* 0x000fe400078e0a00 */
[C---:B------:R-:W-:Y:S01]  /*1c40*/  IMAD R27, R0.reuse, R27, R29 ;  /* 0x0000001b001b7224 */ /* 0x040fe200078e021d */
[----:B------:R-:W-:Y:S01]  /*1c50*/  IABS R31, R30 ;  /* 0x0000001e001f7213 */ /* 0x000fe20000000000 */
[----:B------:R-:W-:Y:S01]  /*1c60*/  @!P3 IMAD.MOV R22, RZ, RZ, -R22 ;  /* 0x000000ffff16b224 */ /* 0x000fe200078e0a16 */
[C---:B------:R-:W-:Y:S01]  /*1c70*/  ISETP.GT.U32.AND P6, PT, R0.reuse, R26, PT ;  /* 0x0000001a0000720c */ /* 0x040fe20003fc4070 */
[----:B------:R-:W-:Y:S01]  /*1c80*/  @!P5 IMAD.MOV R23, RZ, RZ, -R23 ;  /* 0x000000ffff17d224 */ /* 0x000fe200078e0a17 */
[----:B------:R-:W-:Y:S01]  /*1c90*/  ISETP.GT.U32.AND P3, PT, R0, R27, PT ;  /* 0x0000001b0000720c */ /* 0x000fe20003f64070 */
[----:B------:R-:W-:Y:S01]  /*1ca0*/  IMAD.HI.U32 R29, R3, R31, RZ ;  /* 0x0000001f031d7227 */ /* 0x000fe200078e00ff */
[----:B------:R-:W-:-:S03]  /*1cb0*/  ISETP.GE.AND P5, PT, R36, RZ, PT ;  /* 0x000000ff2400720c */ /* 0x000fc60003fa6270 */
[--C-:B------:R-:W-:Y:S01]  /*1cc0*/  @!P0 IMAD.IADD R25, R25, 0x1, -R0.reuse ;  /* 0x0000000119198824 */ /* 0x100fe200078e0a00 */
[----:B------:R-:W-:Y:S01]  /*1cd0*/  ISETP.GE.AND P0, PT, R35, RZ, PT ;  /* 0x000000ff2300720c */ /* 0x000fe20003f06270 */
[--C-:B------:R-:W-:Y:S01]  /*1ce0*/  @!P4 IMAD.IADD R24, R24, 0x1, -R0.reuse ;  /* 0x000000011818c824 */ /* 0x100fe200078e0a00 */
[C---:B------:R-:W-:Y:S01]  /*1cf0*/  ISETP.GT.U32.AND P4, PT, R0.reuse, R28, PT ;  /* 0x0000001c0000720c */ /* 0x040fe20003f84070 */
[----:B------:R-:W-:Y:S02]  /*1d00*/  IMAD.MOV R29, RZ, RZ, -R29 ;  /* 0x000000ffff1d7224 */ /* 0x000fe400078e0a1d */
[----:B------:R-:W-:Y:S01]  /*1d10*/  @!P1 IMAD.MOV R21, RZ, RZ, -R21 ;  /* 0x000000ffff159224 */ /* 0x000fe200078e0a15 */
[----:B------:R-:W-:Y:S01]  /*1d20*/  ISETP.GT.U32.AND P1, PT, R0, R25, PT ;  /* 0x000000190000720c */ /* 0x000fe20003f24070 */
[--C-:B------:R-:W-:Y:S01]  /*1d30*/  @!P6 IMAD.IADD R26, R26, 0x1, -R0.reuse ;  /* 0x000000011a1ae824 */ /* 0x100fe200078e0a00 */
[----:B------:R-:W-:Y:S01]  /*1d40*/  ISETP.GE.AND P6, PT, R38, RZ, PT ;  /* 0x000000ff2600720c */ /* 0x000fe20003fc6270 */
[----:B------:R-:W-:Y:S01]  /*1d50*/  IMAD R29, R0, R29, R31 ;  /* 0x0000001d001d7224 */ /* 0x000fe200078e021f */
[----:B------:R-:W-:Y:S01]  /*1d60*/  LOP3.LUT R31, R8, 0x30, RZ, 0xfc, !PT ;  /* 0x00000030081f7812 */ /* 0x000fe200078efcff */
[----:B------:R-:W-:Y:S01]  /*1d70*/  @!P3 IMAD.IADD R27, R27, 0x1, -R0 ;  /* 0x000000011b1bb824 */ /* 0x000fe200078e0a00 */
[----:B------:R-:W-:Y:S01]  /*1d80*/  ISETP.GE.AND P3, PT, R30, RZ, PT ;  /* 0x000000ff1e00720c */ /* 0x000fe20003f66270 */
[----:B------:R-:W-:Y:S01]  /*1d90*/  @!P5 IMAD.MOV R26, RZ, RZ, -R26 ;  /* 0x000000ffff1ad224 */ /* 0x000fe200078e0a1a */
[C---:B------:R-:W-:Y:S01]  /*1da0*/  ISETP.GT.U32.AND P5, PT, R0.reuse, R29, PT ;  /* 0x0000001d0000720c */ /* 0x040fe20003fa4070 */
[----:B------:R-:W-:Y:S01]  /*1db0*/  @!P2 IMAD.MOV R24, RZ, RZ, -R24 ;  /* 0x000000ffff18a224 */ /* 0x000fe200078e0a18 */
[----:B------:R-:W-:Y:S01]  /*1dc0*/  ISETP.GT.U32.AND P2, PT, R0, R27, PT ;  /* 0x0000001b0000720c */ /* 0x000fe20003f44070 */
[--C-:B------:R-:W-:Y:S01]  /*1dd0*/  @!P4 IMAD.IADD R28, R28, 0x1, -R0.reuse ;  /* 0x000000011c1cc824 */ /* 0x100fe200078e0a00 */
[----:B------:R-:W-:Y:S01]  /*1de0*/  IABS R38, R41 ;  /* 0x0000002900267213 */ /* 0x000fe20000000000 */
[----:B------:R-:W-:Y:S01]  /*1df0*/  @!P1 IMAD.IADD R25, R25, 0x1, -R0 ;  /* 0x0000000119199824 */ /* 0x000fe200078e0a00 */
[----:B------:R-:W-:Y:S01]  /*1e00*/  ISETP.GE.AND P1, PT, R37, RZ, PT ;  /* 0x000000ff2500720c */ /* 0x000fe20003f26270 */
[----:B------:R-:W-:Y:S01]  /*1e10*/  IMAD.HI.U32 R30, R3, R32, RZ ;  /* 0x00000020031e7227 */ /* 0x000fe200078e00ff */
[----:B------:R-:W-:-:S02]  /*1e20*/  ISETP.GT.U32.AND P4, PT, R0, R28, PT ;  /* 0x0000001c0000720c */ /* 0x000fc40003f84070 */
[----:B------:R-:W-:Y:S01]  /*1e30*/  LOP3.LUT R37, R8, 0x34, RZ, 0xfc, !PT ;  /* 0x0000003408257812 */ /* 0x000fe200078efcff */
[----:B------:R-:W-:Y:S01]  /*1e40*/  @!P0 IMAD.MOV R25, RZ, RZ, -R25 ;  /* 0x000000ffff198224 */ /* 0x000fe200078e0a19 */
[----:B------:R-:W-:Y:S01]  /*1e50*/  ISETP.GE.AND P0, PT, R34, RZ, PT ;  /* 0x000000ff2200720c */ /* 0x000fe20003f06270 */
[----:B------:R-:W-:Y:S01]  /*1e60*/  @!P5 IMAD.IADD R29, R29, 0x1, -R0 ;  /* 0x000000011d1dd824 */ /* 0x000fe200078e0a00 */
[----:B------:R-:W-:Y:S01]  /*1e70*/  IABS R34, R31 ;  /* 0x0000001f00227213 */ /* 0x000fe20000000000 */
[----:B------:R-:W-:Y:S01]  /*1e80*/  IMAD.MOV R33, RZ, RZ, -R30 ;  /* 0x000000ffff217224 */ /* 0x000fe200078e0a1e */
[----:B------:R-:W-:Y:S01]  /*1e90*/  IABS R36, R37 ;  /* 0x0000002500247213 */ /* 0x000fe20000000000 */
[----:B------:R-:W-:Y:S01]  /*1ea0*/  @!P2 IMAD.IADD R27, R27, 0x1, -R0 ;  /* 0x000000011b1ba824 */ /* 0x000fe200078e0a00 */
[----:B------:R-:W-:Y:S01]  /*1eb0*/  ISETP.GE.AND P2, PT, R31, RZ, PT ;  /* 0x000000ff1f00720c */ /* 0x000fe20003f46270 */
[C---:B------:R-:W-:Y:S01]  /*1ec0*/  IMAD R30, R0.reuse, R33, R32 ;  /* 0x00000021001e7224 */ /* 0x040fe200078e0220 */
[----:B------:R-:W-:Y:S01]  /*1ed0*/  ISETP.GT.U32.AND P5, PT, R0, R29, PT ;  /* 0x0000001d0000720c */ /* 0x000fe20003fa4070 */
[----:B------:R-:W-:Y:S01]  /*1ee0*/  IMAD.HI.U32 R31, R3, R34, RZ ;  /* 0x00000022031f7227 */ /* 0x000fe200078e00ff */
[----:B------:R-:W-:-:S03]  /*1ef0*/  LOP3.LUT R32, R8, 0x32, RZ, 0xfc, !PT ;  /* 0x0000003208207812 */ /* 0x000fc600078efcff */
[----:B------:R-:W-:Y:S01]  /*1f00*/  @!P4 IMAD.IADD R28, R28, 0x1, -R0 ;  /* 0x000000011c1cc824 */ /* 0x000fe200078e0a00 */
[----:B------:R-:W-:Y:S01]  /*1f10*/  ISETP.GT.U32.AND P4, PT, R0, R30, PT ;  /* 0x0000001e0000720c */ /* 0x000fe20003f84070 */
[----:B------:R-:W-:Y:S01]  /*1f20*/  IMAD.MOV R31, RZ, RZ, -R31 ;  /* 0x000000ffff1f7224 */ /* 0x000fe200078e0a1f */
[----:B------:R-:W-:Y:S01]  /*1f30*/  IABS R35, R32 ;  /* 0x0000002000237213 */ /* 0x000fe20000000000 */
[----:B------:R-:W-:Y:S01]  /*1f40*/  @!P1 IMAD.MOV R27, RZ, RZ, -R27 ;  /* 0x000000ffff1b9224 */ /* 0x000fe200078e0a1b */
[----:B------:R-:W-:Y:S01]  /*1f50*/  ISETP.GE.AND P1, PT, R32, RZ, PT ;  /* 0x000000ff2000720c */ /* 0x000fe20003f26270 */
[C---:B------:R-:W-:Y:S02]  /*1f60*/  IMAD R31, R0.reuse, R31, R34 ;  /* 0x0000001f001f7224 */ /* 0x040fe400078e0222 */
[----:B------:R-:W-:Y:S01]  /*1f70*/  @!P5 IADD3 R29, R29, -R0, RZ ;  /* 0x800000001d1dd210 */ /* 0x000fe20007ffe0ff */
[----:B------:R-:W-:Y:S02]  /*1f80*/  IMAD.HI.U32 R32, R3, R35, RZ ;  /* 0x0000002303207227 */ /* 0x000fe400078e00ff */
[----:B------:R-:W-:-:S02]  /*1f90*/  ISETP.GT.U32.AND P5, PT, R0, R31, PT ;  /* 0x0000001f0000720c */ /* 0x000fc40003fa4070 */
[----:B------:R-:W-:-:S04]  /*1fa0*/  IMAD.HI.U32 R33, R3, R36, RZ ;  /* 0x0000002403217227 */ /* 0x000fc800078e00ff */
[----:B------:R-:W-:Y:S02]  /*1fb0*/  @!P4 IMAD.IADD R30, R30, 0x1, -R0 ;  /* 0x000000011e1ec824 */ /* 0x000fe400078e0a00 */
[----:B------:R-:W-:Y:S01]  /*1fc0*/  @!P6 IMAD.MOV R28, RZ, RZ, -R28 ;  /* 0x000000ffff1ce224 */ /* 0x000fe200078e0a1c */
[----:B------:R-:W-:Y:S01]  /*1fd0*/  ISETP.GE.AND P6, PT, R37, RZ, PT ;  /* 0x000000ff2500720c */ /* 0x000fe20003fc6270 */
[----:B------:R-:W-:Y:S01]  /*1fe0*/  IMAD.MOV R32, RZ, RZ, -R32 ;  /* 0x000000ffff207224 */ /* 0x000fe200078e0a20 */
[----:B------:R-:W-:Y:S01]  /*1ff0*/  ISETP.GT.U32.AND P4, PT, R0, R30, PT ;  /* 0x0000001e0000720c */ /* 0x000fe20003f84070 */
[----:B------:R-:W-:Y:S01]  /*2000*/  IMAD.MOV R33, RZ, RZ, -R33 ;  /* 0x000000ffff217224 */ /* 0x000fe200078e0a21 */
[----:B------:R-:W-:Y:S01]  /*2010*/  LOP3.LUT R37, R8, 0x36, RZ, 0xfc, !PT ;  /* 0x0000003608257812 */ /* 0x000fe200078efcff */
[C---:B------:R-:W-:Y:S02]  /*2020*/  IMAD R32, R0.reuse, R32, R35 ;  /* 0x0000002000207224 */ /* 0x040fe400078e0223 */
[----:B------:R-:W-:Y:S01]  /*2030*/  IMAD R33, R0, R33, R36 ;  /* 0x0000002100217224 */ /* 0x000fe200078e0224 */
[----:B------:R-:W-:Y:S01]  /*2040*/  IABS R35, R37 ;  /* 0x0000002500237213 */ /* 0x000fe20000000000 */
[----:B------:R-:W-:-:S02]  /*2050*/  @!P5 IMAD.IADD R31, R31, 0x1, -R0 ;  /* 0x000000011f1fd824 */ /* 0x000fc400078e0a00 */
[----:B------:R-:W-:Y:S01]  /*2060*/  @!P3 IMAD.MOV R29, RZ, RZ, -R29 ;  /* 0x000000ffff1db224 */ /* 0x000fe200078e0a1d */
[C---:B------:R-:W-:Y:S01]  /*2070*/  ISETP.GT.U32.AND P5, PT, R0.reuse, R33, PT ;  /* 0x000000210000720c */ /* 0x040fe20003fa4070 */
[----:B------:R-:W-:Y:S01]  /*2080*/  IMAD.HI.U32 R34, R3, R35, RZ ;  /* 0x0000002303227227 */ /* 0x000fe200078e00ff */
[----:B------:R-:W-:-:S03]  /*2090*/  ISETP.GT.U32.AND P3, PT, R0, R31, PT ;  /* 0x0000001f0000720c */ /* 0x000fc60003f64070 */
[----:B------:R-:W-:Y:S01]  /*20a0*/  @!P4 IMAD.IADD R30, R30, 0x1, -R0 ;  /* 0x000000011e1ec824 */ /* 0x000fe200078e0a00 */
[----:B------:R-:W-:Y:S01]  /*20b0*/  ISETP.GT.U32.AND P4, PT, R0, R32, PT ;  /* 0x000000200000720c */ /* 0x000fe20003f84070 */
[----:B------:R-:W-:Y:S02]  /*20c0*/  IMAD.MOV R34, RZ, RZ, -R34 ;  /* 0x000000ffff227224 */ /* 0x000fe400078e0a22 */
[----:B------:R-:W-:-:S04]  /*20d0*/  IMAD.HI.U32 R36, R3, R39, RZ ;  /* 0x0000002703247227 */ /* 0x000fc800078e00ff */
[C---:B------:R-:W-:Y:S02]  /*20e0*/  IMAD R34, R0.reuse, R34, R35 ;  /* 0x0000002200227224 */ /* 0x040fe400078e0223 */
[--C-:B------:R-:W-:Y:S02]  /*20f0*/  @!P3 IMAD.IADD R31, R31, 0x1, -R0.reuse ;  /* 0x000000011f1fb824 */ /* 0x100fe400078e0a00 */
[----:B------:R-:W-:Y:S01]  /*2100*/  @!P5 IMAD.IADD R33, R33, 0x1, -R0 ;  /* 0x000000012121d824 */ /* 0x000fe200078e0a00 */
[----:B------:R-:W-:Y:S01]  /*2110*/  ISETP.GT.U32.AND P3, PT, R0, R34, PT ;  /* 0x000000220000720c */ /* 0x000fe20003f64070 */
[----:B------:R-:W-:-:S03]  /*2120*/  IMAD.HI.U32 R35, R3, R38, RZ ;  /* 0x0000002603237227 */ /* 0x000fc600078e00ff */
[----:B------:R-:W-:Y:S01]  /*2130*/  ISETP.GT.U32.AND P5, PT, R0, R33, PT ;  /* 0x000000210000720c */ /* 0x000fe20003fa4070 */
[----:B------:R-:W-:Y:S02]  /*2140*/  @!P4 IMAD.IADD R32, R32, 0x1, -R0 ;  /* 0x000000012020c824 */ /* 0x000fe400078e0a00 */
[----:B------:R-:W-:Y:S02]  /*2150*/  IMAD.MOV R35, RZ, RZ, -R35 ;  /* 0x000000ffff237224 */ /* 0x000fe400078e0a23 */
[----:B------:R-:W-:Y:S01]  /*2160*/  @!P0 IMAD.MOV R30, RZ, RZ, -R30 ;  /* 0x000000ffff1e8224 */ /* 0x000fe200078e0a1e */
[C---:B------:R-:W-:Y:S01]  /*2170*/  ISETP.GT.U32.AND P4, PT, R0.reuse, R32, PT ;  /* 0x000000200000720c */ /* 0x040fe20003f84070 */
[----:B------:R-:W-:Y:S01]  /*2180*/  IMAD.MOV R36, RZ, RZ, -R36 ;  /* 0x000000ffff247224 */ /* 0x000fe200078e0a24 */
[----:B------:R-:W-:Y:S01]  /*2190*/  ISETP.GE.AND P0, PT, R37, RZ, PT ;  /* 0x000000ff2500720c */ /* 0x000fe20003f06270 */
[----:B------:R-:W-:Y:S02]  /*21a0*/  IMAD R35, R0, R35, R38 ;  /* 0x0000002300237224 */ /* 0x000fe400078e0226 */
[----:B------:R-:W-:-:S04]  /*21b0*/  IMAD.HI.U32 R37, R3, R40, RZ ;  /* 0x0000002803257227 */ /* 0x000fc800078e00ff */
[----:B------:R-:W-:Y:S02]  /*21c0*/  IMAD R36, R0, R36, R39 ;  /* 0x0000002400247224 */ /* 0x000fe400078e0227 */
[--C-:B------:R-:W-:Y:S01]  /*21d0*/  @!P3 IMAD.IADD R34, R34, 0x1, -R0.reuse ;  /* 0x000000012222b824 */ /* 0x100fe200078e0a00 */
[C---:B------:R-:W-:Y:S01]  /*21e0*/  ISETP.GT.U32.AND P3, PT, R0.reuse, R35, PT ;  /* 0x000000230000720c */ /* 0x040fe20003f64070 */
[----:B------:R-:W-:Y:S02]  /*21f0*/  IMAD.MOV R37, RZ, RZ, -R37 ;  /* 0x000000ffff257224 */ /* 0x000fe400078e0a25 */
[----:B------:R-:W-:Y:S01]  /*2200*/  @!P5 IMAD.IADD R33, R33, 0x1, -R0 ;  /* 0x000000012121d824 */ /* 0x000fe200078e0a00 */
[C---:B------:R-:W-:Y:S01]  /*2210*/  ISETP.GT.U32.AND P5, PT, R0.reuse, R36, PT ;  /* 0x000000240000720c */ /* 0x040fe20003fa4070 */
[----:B------:R-:W-:Y:S01]  /*2220*/  IMAD R37, R0, R37, R40 ;  /* 0x0000002500257224 */ /* 0x000fe200078e0228 */
[----:B------:R-:W-:Y:S01]  /*2230*/  LOP3.LUT R40, R8, 0x40, RZ, 0xfc, !PT ;  /* 0x0000004008287812 */ /* 0x000fe200078efcff */
[--C-:B------:R-:W-:Y:S01]  /*2240*/  @!P4 IMAD.IADD R32, R32, 0x1, -R0.reuse ;  /* 0x000000012020c824 */ /* 0x100fe200078e0a00 */
[----:B------:R-:W-:Y:S01]  /*2250*/  ISETP.GE.AND P4, PT, R41, RZ, PT ;  /* 0x000000ff2900720c */ /* 0x000fe20003f86270 */
[----:B------:R-:W-:Y:S01]  /*2260*/  @!P6 IMAD.MOV R33, RZ, RZ, -R33 ;  /* 0x000000ffff21e224 */ /* 0x000fe200078e0a21 */
[----:B------:R-:W-:Y:S01]  /*2270*/  ISETP.GT.U32.AND P6, PT, R0, R37, PT ;  /* 0x000000250000720c */ /* 0x000fe20003fc4070 */
[----:B------:R-:W-:Y:S01]  /*2280*/  @!P2 IMAD.MOV R31, RZ, RZ, -R31 ;  /* 0x000000ffff1fa224 */ /* 0x000fe200078e0a1f */
[----:B------:R-:W-:Y:S01]  /*2290*/  LOP3.LUT R41, R8, 0x3e, RZ, 0xfc, !PT ;  /* 0x0000003e08297812 */ /* 0x000fe200078efcff */
[----:B------:R-:W-:Y:S01]  /*22a0*/  @!P3 IMAD.IADD R35, R35, 0x1, -R0 ;  /* 0x000000012323b824 */ /* 0x000fe200078e0a00 */
[----:B------:R-:W-:Y:S01]  /*22b0*/  ISETP.GT.U32.AND P2, PT, R0, R34, PT ;  /* 0x000000220000720c */ /* 0x000fe20003f44070 */
[----:B------:R-:W-:Y:S01]  /*22c0*/  @!P1 IMAD.MOV R32, RZ, RZ, -R32 ;  /* 0x000000ffff209224 */ /* 0x000fe200078e0a20 */
[----:B------:R-:W-:Y:S01]  /*22d0*/  IABS R39, R41 ;  /* 0x0000002900277213 */ /* 0x000fe20000000000 */
[----:B------:R-:W-:Y:S01]  /*22e0*/  @!P5 IMAD.IADD R36, R36, 0x1, -R0 ;  /* 0x000000012424d824 */ /* 0x000fe200078e0a00 */
[----:B------:R-:W-:-:S02]  /*22f0*/  ISETP.GT.U32.AND P5, PT, R0, R35, PT ;  /* 0x000000230000720c */ /* 0x000fc40003fa4070 */
[----:B------:R-:W-:Y:S01]  /*2300*/  ISETP.GE.AND P1, PT, R42, RZ, PT ;  /* 0x000000ff2a00720c */ /* 0x000fe20003f26270 */
[----:B------:R-:W-:Y:S01]  /*2310*/  IMAD.HI.U32 R38, R3, R39, RZ ;  /* 0x0000002703267227 */ /* 0x000fe200078e00ff */
[----:B------:R-:W-:Y:S02]  /*2320*/  IABS R206, R40 ;  /* 0x0000002800ce7213 */ /* 0x000fe40000000000 */
[----:B------:R-:W-:Y:S01]  /*2330*/  LOP3.LUT R42, R8, 0x44, RZ, 0xfc, !PT ;  /* 0x00000044082a7812 */ /* 0x000fe200078efcff */
[----:B------:R-:W-:Y:S01]  /*2340*/  @!P6 IMAD.IADD R37, R37, 0x1, -R0 ;  /* 0x000000012525e824 */ /* 0x000fe200078e0a00 */
[----:B------:R-:W-:Y:S01]  /*2350*/  ISETP.GE.AND P3, PT, R41, RZ, PT ;  /* 0x000000ff2900720c */ /* 0x000fe20003f66270 */
[----:B------:R-:W-:Y:S01]  /*2360*/  IMAD.MOV R38, RZ, RZ, -R38 ;  /* 0x000000ffff267224 */ /* 0x000fe200078e0a26 */
[----:B------:R-:W-:Y:S01]  /*2370*/  IABS R222, R42 ;  /* 0x0000002a00de7213 */ /* 0x000fe20000000000 */
[--C-:B------:R-:W-:Y:S01]  /*2380*/  @!P2 IMAD.IADD R34, R34, 0x1, -R0.reuse ;  /* 0x000000012222a824 */ /* 0x100fe200078e0a00 */
[C---:B------:R-:W-:Y:S01]  /*2390*/  ISETP.GT.U32.AND P6, PT, R0.reuse, R37, PT ;  /* 0x000000250000720c */ /* 0x040fe20003fc4070 */
[----:B------:R-:W-:Y:S01]  /*23a0*/  IMAD R38, R0, R38, R39 ;  /* 0x0000002600267224 */ /* 0x000fe200078e0227 */
[----:B------:R-:W-:Y:S01]  /*23b0*/  ISETP.GE.AND P2, PT, R43, RZ, PT ;  /* 0x000000ff2b00720c */ /* 0x000fe20003f46270 */
[----:B------:R-:W-:Y:S01]  /*23c0*/  @!P5 IMAD.IADD R35, R35, 0x1, -R0 ;  /* 0x000000012323d824 */ /* 0x000fe200078e0a00 */
[----:B------:R-:W-:Y:S01]  /*23d0*/  LOP3.LUT R41, R8, 0x42, RZ, 0xfc, !PT ;  /* 0x0000004208297812 */ /* 0x000fe200078efcff */
[----:B------:R-:W-:Y:S01]  /*23e0*/  @!P0 IMAD.MOV R34, RZ, RZ, -R34 ;  /* 0x000000ffff228224 */ /* 0x000fe200078e0a22 */
[C---:B------:R-:W-:Y:S01]  /*23f0*/  ISETP.GT.U32.AND P5, PT, R0.reuse, R38, PT ;  /* 0x000000260000720c */ /* 0x040fe20003fa4070 */
[----:B------:R-:W-:Y:S01]  /*2400*/  IMAD.HI.U32 R39, R3, R206, RZ ;  /* 0x000000ce03277227 */ /* 0x000fe200078e00ff */
[----:B------:R-:W-:-:S02]  /*2410*/  ISETP.GT.U32.AND P0, PT, R0, R36, PT ;  /* 0x000000240000720c */ /* 0x000fc40003f04070 */
[----:B------:R-:W-:Y:S01]  /*2420*/  IABS R214, R41 ;  /* 0x0000002900d67213 */ /* 0x000fe20000000000 */
[----:B------:R-:W-:Y:S02]  /*2430*/  IMAD.MOV R39, RZ, RZ, -R39 ;  /* 0x000000ffff277224 */ /* 0x000fe400078e0a27 */
[----:B------:R-:W-:Y:S01]  /*2440*/  @!P6 IMAD.IADD R37, R37, 0x1, -R0 ;  /* 0x000000012525e824 */ /* 0x000fe200078e0a00 */
[----:B------:R-:W-:Y:S01]  /*2450*/  ISETP.GE.AND P6, PT, R40, RZ, PT ;  /* 0x000000ff2800720c */ /* 0x000fe20003fc6270 */
[----:B------:R-:W-:-:S04]  /*2460*/  IMAD.HI.U32 R40, R3, R222, RZ ;  /* 0x000000de03287227 */ /* 0x000fc800078e00ff */
[----:B------:R-:W-:Y:S01]  /*2470*/  @!P5 IMAD.IADD R38, R38, 0x1, -R0 ;  /* 0x000000012626d824 */ /* 0x000fe200078e0a00 */
[----:B------:R-:W-:Y:S01]  /*2480*/  ISETP.GE.AND P5, PT, R41, RZ, PT ;  /* 0x000000ff2900720c */ /* 0x000fe20003fa6270 */
[C---:B------:R-:W-:Y:S02]  /*2490*/  IMAD R206, R0.reuse, R39, R206 ;  /* 0x0000002700ce7224 */ /* 0x040fe400078e02ce */
[----:B------:R-:W-:Y:S02]  /*24a0*/  IMAD.MOV R43, RZ, RZ, -R40 ;  /* 0x000000ffff2b7224 */ /* 0x000fe400078e0a28 */
[----:B------:R-:W-:Y:S01]  /*24b0*/  @!P4 IMAD.MOV R35, RZ, RZ, -R35 ;  /* 0x000000ffff23c224 */ /* 0x000fe200078e0a23 */
[----:B------:R-:W-:Y:S01]  /*24c0*/  ISETP.GT.U32.AND P4, PT, R0, R38, PT ;  /* 0x000000260000720c */ /* 0x000fe20003f84070 */
[----:B------:R-:W-:Y:S01]  /*24d0*/  @!P0 IMAD.IADD R36, R36, 0x1, -R0 ;  /* 0x0000000124248824 */ /* 0x000fe200078e0a00 */
[C---:B------:R-:W-:Y:S01]  /*24e0*/  ISETP.GT.U32.AND P0, PT, R0.reuse, R206, PT ;  /* 0x000000ce0000720c */ /* 0x040fe20003f04070 */
[----:B------:R-:W-:Y:S01]  /*24f0*/  IMAD R222, R0, R43, R222 ;  /* 0x0000002b00de7224 */ /* 0x000fe200078e02de */
[----:B------:R-:W-:Y:S01]  /*2500*/  LOP3.LUT R43, R8, 0x4c, RZ, 0xfc, !PT ;  /* 0x0000004c082b7812 */ /* 0x000fe200078efcff */
[----:B------:R-:W-:Y:S01]  /*2510*/  IMAD.HI.U32 R41, R3, R230, RZ ;  /* 0x000000e603297227 */ /* 0x000fe200078e00ff */
[----:B------:R-:W-:-:S02]  /*2520*/  @!P1 IADD3 R36, -R36, RZ, RZ ;  /* 0x000000ff24249210 */ /* 0x000fc40007ffe1ff */
[----:B------:R-:W-:Y:S01]  /*2530*/  IABS R223, R43 ;  /* 0x0000002b00df7213 */ /* 0x000fe20000000000 */
[----:B------:R-:W-:-:S04]  /*2540*/  IMAD.HI.U32 R39, R3, R214, RZ ;  /* 0x000000d603277227 */ /* 0x000fc800078e00ff */
[----:B------:R-:W-:Y:S01]  /*2550*/  @!P2 IMAD.MOV R37, RZ, RZ, -R37 ;  /* 0x000000ffff25a224 */ /* 0x000fe200078e0a25 */
[C---:B------:R-:W-:Y:S01]  /*2560*/  ISETP.GT.U32.AND P2, PT, R0.reuse, R222, PT ;  /* 0x000000de0000720c */ /* 0x040fe20003f44070 */
[----:B------:R-:W-:Y:S02]  /*2570*/  IMAD.MOV R41, RZ, RZ, -R41 ;  /* 0x000000ffff297224 */ /* 0x000fe400078e0a29 */
[----:B------:R-:W-:Y:S02]  /*2580*/  IMAD.MOV R39, RZ, RZ, -R39 ;  /* 0x000000ffff277224 */ /* 0x000fe400078e0a27 */
[----:B------:R-:W-:Y:S01]  /*2590*/  IMAD R230, R0, R41, R230 ;  /* 0x0000002900e67224 */ /* 0x000fe200078e02e6 */
[----:B------:R-:W-:Y:S01]  /*25a0*/  LOP3.LUT R41, R8, 0x48, RZ, 0xfc, !PT ;  /* 0x0000004808297812 */ /* 0x000fe200078efcff */
[----:B------:R-:W-:Y:S02]  /*25b0*/  IMAD R214, R0, R39, R214 ;  /* 0x0000002700d67224 */ /* 0x000fe400078e02d6 */
[--C-:B------:R-:W-:Y:S01]  /*25c0*/  @!P4 IMAD.IADD R38, R38, 0x1, -R0.reuse ;  /* 0x000000012626c824 */ /* 0x100fe200078e0a00 */
[----:B------:R-:W-:Y:S01]  /*25d0*/  ISETP.GE.AND P4, PT, R42, RZ, PT ;  /* 0x000000ff2a00720c */ /* 0x000fe20003f86270 */
[--C-:B------:R-:W-:Y:S01]  /*25e0*/  @!P0 IMAD.IADD R206, R206, 0x1, -R0.reuse ;  /* 0x00000001cece8824 */ /* 0x100fe200078e0a00 */
[----:B------:R-:W-:Y:S01]  /*25f0*/  IABS R207, R41 ;  /* 0x0000002900cf7213 */ /* 0x000fe20000000000 */
[----:B------:R-:W-:Y:S01]  /*2600*/  @!P2 IMAD.IADD R222, R222, 0x1, -R0 ;  /* 0x00000001dedea824 */ /* 0x000fe200078e0a00 */
[----:B------:R-:W-:Y:S01]  /*2610*/  ISETP.GT.U32.AND P1, PT, R0, R214, PT ;  /* 0x000000d60000720c */ /* 0x000fe20003f24070 */
[----:B------:R-:W-:Y:S01]  /*2620*/  @!P3 IMAD.MOV R38, RZ, RZ, -R38 ;  /* 0x000000ffff26b224 */ /* 0x000fe200078e0a26 */
[----:B------:R-:W-:Y:S01]  /*2630*/  LOP3.LUT R42, R8, 0x4a, RZ, 0xfc, !PT ;  /* 0x0000004a082a7812 */ /* 0x000fe200078efcff */
[----:B------:R-:W-:Y:S01]  /*2640*/  IMAD.HI.U32 R39, R3, R207, RZ ;  /* 0x000000cf03277227 */ /* 0x000fe200078e00ff */
[----:B------:R-:W-:-:S02]  /*2650*/  ISETP.GT.U32.AND P0, PT, R0, R206, PT ;  /* 0x000000ce0000720c */ /* 0x000fc40003f04070 */
[----:B------:R-:W-:Y:S01]  /*2660*/  IABS R215, R42 ;  /* 0x0000002a00d77213 */ /* 0x000fe20000000000 */
[----:B------:R-:W-:Y:S01]  /*2670*/  IMAD.MOV R40, RZ, RZ, -R39 ;  /* 0x000000ffff287224 */ /* 0x000fe200078e0a27 */
[----:B------:R-:W-:-:S03]  /*2680*/  ISETP.GT.U32.AND P3, PT, R0, R222, PT ;  /* 0x000000de0000720c */ /* 0x000fc60003f64070 */
[----:B------:R-:W-:-:S04]  /*2690*/  IMAD.HI.U32 R39, R3, R215, RZ ;  /* 0x000000d703277227 */ /* 0x000fc800078e00ff */
[--C-:B------:R-:W-:Y:S01]  /*26a0*/  @!P1 IMAD.IADD R214, R214, 0x1, -R0.reuse ;  /* 0x00000001d6d69824 */ /* 0x100fe200078e0a00 */
[----:B------:R-:W-:Y:S01]  /*26b0*/  ISETP.GE.AND P1, PT, R44, RZ, PT ;  /* 0x000000ff2c00720c */ /* 0x000fe20003f26270 */
[----:B------:R-:W-:Y:S01]  /*26c0*/  IMAD.MOV R39, RZ, RZ, -R39 ;  /* 0x000000ffff277224 */ /* 0x000fe200078e0a27 */
[----:B------:R-:W-:Y:S01]  /*26d0*/  LOP3.LUT R44, R8, 0x4e, RZ, 0xfc, !PT ;  /* 0x0000004e082c7812 */ /* 0x000fe200078efcff */
[--C-:B------:R-:W-:Y:S01]  /*26e0*/  @!P0 IMAD.IADD R206, R206, 0x1, -R0.reuse ;  /* 0x00000001cece8824 */ /* 0x100fe200078e0a00 */
[C---:B------:R-:W-:Y:S01]  /*26f0*/  ISETP.GT.U32.AND P0, PT, R0.reuse, R230, PT ;  /* 0x000000e60000720c */ /* 0x040fe20003f04070 */
[C---:B------:R-:W-:Y:S01]  /*2700*/  IMAD R215, R0.reuse, R39, R215 ;  /* 0x0000002700d77224 */ /* 0x040fe200078e02d7 */
[----:B------:R-:W-:Y:S01]  /*2710*/  ISETP.GT.U32.AND P2, PT, R0, R214, PT ;  /* 0x000000d60000720c */ /* 0x000fe20003f44070 */
[----:B------:R-:W-:Y:S01]  /*2720*/  @!P3 IMAD.IADD R222, R222, 0x1, -R0 ;  /* 0x00000001dedeb824 */ /* 0x000fe200078e0a00 */
[----:B------:R-:W-:Y:S01]  /*2730*/  IABS R231, R44 ;  /* 0x0000002c00e77213 */ /* 0x000fe20000000000 */
[C---:B------:R-:W-:Y:S01]  /*2740*/  IMAD R207, R0.reuse, R40, R207 ;  /* 0x0000002800cf7224 */ /* 0x040fe200078e02cf */
[----:B------:R-:W-:Y:S01]  /*2750*/  ISETP.GT.U32.AND P3, PT, R0, R215, PT ;  /* 0x000000d70000720c */ /* 0x000fe20003f64070 */
[----:B------:R-:W-:-:S04]  /*2760*/  IMAD.HI.U32 R39, R3, R223, RZ ;  /* 0x000000df03277227 */ /* 0x000fc800078e00ff */
[----:B------:R-:W-:Y:S02]  /*2770*/  IMAD.MOV R40, RZ, RZ, -R39 ;  /* 0x000000ffff287224 */ /* 0x000fe400078e0a27 */
[--C-:B------:R-:W-:Y:S02]  /*2780*/  @!P0 IMAD.IADD R230, R230, 0x1, -R0.reuse ;  /* 0x00000001e6e68824 */ /* 0x100fe400078e0a00 */
[----:B------:R-:W-:Y:S01]  /*2790*/  @!P2 IMAD.IADD R214, R214, 0x1, -R0 ;  /* 0x00000001d6d6a824 */ /* 0x000fe200078e0a00 */
[C---:B------:R-:W-:Y:S01]  /*27a0*/  ISETP.GT.U32.AND P2, PT, R0.reuse, R207, PT ;  /* 0x000000cf0000720c */ /* 0x040fe20003f44070 */
[----:B------:R-:W-:Y:S01]  /*27b0*/  IMAD.HI.U32 R39, R3, R231, RZ ;  /* 0x000000e703277227 */ /* 0x000fe200078e00ff */
[----:B------:R-:W-:-:S03]  /*27c0*/  ISETP.GT.U32.AND P0, PT, R0, R230, PT ;  /* 0x000000e60000720c */ /* 0x000fc60003f04070 */
[----:B------:R-:W-:Y:S02]  /*27d0*/  @!P3 IMAD.IADD R215, R215, 0x1, -R0 ;  /* 0x00000001d7d7b824 */ /* 0x000fe400078e0a00 */
[C---:B------:R-:W-:Y:S02]  /*27e0*/  IMAD R223, R0.reuse, R40, R223 ;  /* 0x0000002800df7224 */ /* 0x040fe400078e02df */
[----:B------:R-:W-:Y:S01]  /*27f0*/  IMAD.MOV R40, RZ, RZ, -R39 ;  /* 0x000000ffff287224 */ /* 0x000fe200078e0a27 */
[C---:B------:R-:W-:Y:S01]  /*2800*/  ISETP.GT.U32.AND P3, PT, R0.reuse, R215, PT ;  /* 0x000000d70000720c */ /* 0x040fe20003f64070 */
[----:B------:R-:W-:Y:S01]  /*2810*/  @!P5 IMAD.MOV R214, RZ, RZ, -R214 ;  /* 0x000000ffffd6d224 */ /* 0x000fe200078e0ad6 */
[----:B------:R-:W-:Y:S01]  /*2820*/  ISETP.GT.U32.AND P5, PT, R0, R223, PT ;  /* 0x000000df0000720c */ /* 0x000fe20003fa4070 */
[--C-:B------:R-:W-:Y:S01]  /*2830*/  @!P2 IMAD.IADD R207, R207, 0x1, -R0.reuse ;  /* 0x00000001cfcfa824 */ /* 0x100fe200078e0a00 */
[----:B------:R-:W-:Y:S01]  /*2840*/  ISETP.GE.AND P2, PT, R42, RZ, PT ;  /* 0x000000ff2a00720c */ /* 0x000fe20003f46270 */
[----:B------:R-:W-:Y:S01]  /*2850*/  @!P0 IMAD.IADD R230, R230, 0x1, -R0 ;  /* 0x00000001e6e68824 */ /* 0x000fe200078e0a00 */
[----:B------:R-:W-:Y:S01]  /*2860*/  ISETP.GE.AND P0, PT, R41, RZ, PT ;  /* 0x000000ff2900720c */ /* 0x000fe20003f06270 */
[----:B------:R-:W-:Y:S01]  /*2870*/  @!P6 IMAD.MOV R206, RZ, RZ, -R206 ;  /* 0x000000ffffcee224 */ /* 0x000fe200078e0ace */
[C---:B------:R-:W-:Y:S01]  /*2880*/  ISETP.GT.U32.AND P6, PT, R0.reuse, R207, PT ;  /* 0x000000cf0000720c */ /* 0x040fe20003fc4070 */
[----:B------:R-:W-:Y:S01]  /*2890*/  IMAD R231, R0, R40, R231 ;  /* 0x0000002800e77224 */ /* 0x000fe200078e02e7 */
[----:B------:R-:W-:Y:S01]  /*28a0*/  IABS R41, R45 ;  /* 0x0000002d00297213 */ /* 0x000fe20000000000 */
[----:B------:R-:W-:Y:S01]  /*28b0*/  @!P4 IMAD.MOV R222, RZ, RZ, -R222 ;  /* 0x000000ffffdec224 */ /* 0x000fe200078e0ade */
[----:B------:R-:W-:Y:S01]  /*28c0*/  LOP3.LUT R42, R8, 0x52, RZ, 0xfc, !PT ;  /* 0x00000052082a7812 */ /* 0x000fe200078efcff */
[----:B------:R-:W-:Y:S01]  /*28d0*/  @!P3 IMAD.IADD R215, R215, 0x1, -R0 ;  /* 0x00000001d7d7b824 */ /* 0x000fe200078e0a00 */
[----:B------:R-:W-:Y:S01]  /*28e0*/  ISETP.GT.U32.AND P3, PT, R0, R231, PT ;  /* 0x000000e70000720c */ /* 0x000fe20003f64070 */
[----:B------:R-:W-:Y:S01]  /*28f0*/  IMAD.HI.U32 R39, R3, R41, RZ ;  /* 0x0000002903277227 */ /* 0x000fe200078e00ff */
[----:B------:R-:W-:-:S02]  /*2900*/  IABS R40, R42 ;  /* 0x0000002a00287213 */ /* 0x000fc40000000000 */
[----:B------:R-:W-:Y:S01]  /*2910*/  ISETP.GE.AND P4, PT, R43, RZ, PT ;  /* 0x000000ff2b00720c */ /* 0x000fe20003f86270 */
[----:B------:R-:W-:Y:S01]  /*2920*/  IMAD.MOV R39, RZ, RZ, -R39 ;  /* 0x000000ffff277224 */ /* 0x000fe200078e0a27 */
[----:B------:R-:W-:Y:S01]  /*2930*/  LOP3.LUT R43, R8, 0x56, RZ, 0xfc, !PT ;  /* 0x00000056082b7812 */ /* 0x000fe200078efcff */
[--C-:B------:R-:W-:Y:S02]  /*2940*/  @!P5 IMAD.IADD R223, R223, 0x1, -R0.reuse ;  /* 0x00000001dfdfd824 */ /* 0x100fe400078e0a00 */
[----:B------:R-:W-:Y:S01]  /*2950*/  @!P6 IMAD.IADD R207, R207, 0x1, -R0 ;  /* 0x00000001cfcfe824 */ /* 0x000fe200078e0a00 */
[----:B------:R-:W-:Y:S01]  /*2960*/  IABS R49, R43 ;  /* 0x0000002b00317213 */ /* 0x000fe20000000000 */
[C---:B------:R-:W-:Y:S01]  /*2970*/  IMAD R39, R0.reuse, R39, R41 ;  /* 0x0000002700277224 */ /* 0x040fe200078e0229 */
[----:B------:R-:W-:Y:S01]  /*2980*/  ISETP.GT.U32.AND P5, PT, R0, R223, PT ;  /* 0x000000df0000720c */ /* 0x000fe20003fa4070 */
[----:B------:R-:W-:Y:S01]  /*2990*/  IMAD.MOV.U32 R41, RZ, RZ, R40 ;  /* 0x000000ffff297224 */ /* 0x000fe200078e0028 */
[----:B------:R-:W-:Y:S01]  /*29a0*/  ISETP.GE.AND P6, PT, R45, RZ, PT ;  /* 0x000000ff2d00720c */ /* 0x000fe20003fc6270 */
[----:B------:R-:W-:Y:S01]  /*29b0*/  @!P0 IMAD.MOV R207, RZ, RZ, -R207 ;  /* 0x000000ffffcf8224 */ /* 0x000fe200078e0acf */
[----:B------:R-:W-:Y:S01]  /*29c0*/  ISETP.GE.AND P0, PT, R42, RZ, PT ;  /* 0x000000ff2a00720c */ /* 0x000fe20003f06270 */
[----:B------:R-:W-:Y:S01]  /*29d0*/  @!P3 IMAD.IADD R231, R231, 0x1, -R0 ;  /* 0x00000001e7e7b824 */ /* 0x000fe200078e0a00 */
[----:B------:R-:W-:Y:S01]  /*29e0*/  LOP3.LUT R42, R8, 0x54, RZ, 0xfc, !PT ;  /* 0x00000054082a7812 */ /* 0x000fe200078efcff */
[----:B------:R-:W-:-:S03]  /*29f0*/  IMAD.HI.U32 R40, R3, R41, RZ ;  /* 0x0000002903287227 */ /* 0x000fc600078e00ff */
[C---:B------:R-:W-:Y:S01]  /*2a00*/  ISETP.GT.U32.AND P3, PT, R0.reuse, R231, PT ;  /* 0x000000e70000720c */ /* 0x040fe20003f64070 */
[----:B------:R-:W-:Y:S01]  /*2a10*/  @!P2 IMAD.MOV R215, RZ, RZ, -R215 ;  /* 0x000000ffffd7a224 */ /* 0x000fe200078e0ad7 */
[----:B------:R-:W-:Y:S01]  /*2a20*/  ISETP.GT.U32.AND P2, PT, R0, R39, PT ;  /* 0x000000270000720c */ /* 0x000fe20003f44070 */
[----:B------:R-:W-:Y:S01]  /*2a30*/  IMAD.MOV R40, RZ, RZ, -R40 ;  /* 0x000000ffff287224 */ /* 0x000fe200078e0a28 */
[----:B------:R-:W-:Y:S01]  /*2a40*/  IABS R47, R42 ;  /* 0x0000002a002f7213 */ /* 0x000fe20000000000 */
[----:B------:R-:W-:Y:S01]  /*2a50*/  @!P1 IMAD.MOV R230, RZ, RZ, -R230 ;  /* 0x000000ffffe69224 */ /* 0x000fe200078e0ae6 */
[----:B------:R-:W-:Y:S01]  /*2a60*/  ISETP.GE.AND P1, PT, R44, RZ, PT ;  /* 0x000000ff2c00720c */ /* 0x000fe20003f26270 */
[----:B------:R-:W-:Y:S01]  /*2a70*/  IMAD R41, R0, R40, R41 ;  /* 0x0000002800297224 */ /* 0x000fe200078e0229 */
[----:B------:R-:W-:Y:S01]  /*2a80*/  LOP3.LUT R44, R8, 0x58, RZ, 0xfc, !PT ;  /* 0x00000058082c7812 */ /* 0x000fe200078efcff */
[----:B------:R-:W-:-:S04]  /*2a90*/  IMAD.HI.U32 R40, R3, R47, RZ ;  /* 0x0000002f03287227 */ /* 0x000fc800078e00ff */
[----:B------:R-:W-:Y:S01]  /*2aa0*/  @!P5 IMAD.IADD R223, R223, 0x1, -R0 ;  /* 0x00000001dfdfd824 */ /* 0x000fe200078e0a00 */
[----:B------:R-:W-:Y:S01]  /*2ab0*/  ISETP.GE.AND P5, PT, R42, RZ, PT ;  /* 0x000000ff2a00720c */ /* 0x000fe20003fa6270 */
[----:B------:R-:W-:Y:S01]  /*2ac0*/  IMAD.MOV R42, RZ, RZ, -R40 ;  /* 0x000000ffff2a7224 */ /* 0x000fe200078e0a28 */
[----:B------:R-:W-:Y:S01]  /*2ad0*/  @!P3 IADD3 R231, R231, -R0, RZ ;  /* 0x80000000e7e7b210 */ /* 0x000fe20007ffe0ff */
[----:B------:R-:W-:Y:S01]  /*2ae0*/  @!P2 IMAD.IADD R39, R39, 0x1, -R0 ;  /* 0x000000012727a824 */ /* 0x000fe200078e0a00 */
[----:B------:R-:W-:Y:S01]  /*2af0*/  ISETP.GE.AND P3, PT, R43, RZ, PT ;  /* 0x000000ff2b00720c */ /* 0x000fe20003f66270 */
[C---:B------:R-:W-:Y:S01]  /*2b00*/  IMAD R47, R0.reuse, R42, R47 ;  /* 0x0000002a002f7224 */ /* 0x040fe200078e022f */
[----:B------:R-:W-:Y:S01]  /*2b10*/  IABS R43, R44 ;  /* 0x0000002c002b7213 */ /* 0x000fe20000000000 */
[----:B------:R-:W-:Y:S01]  /*2b20*/  @!P4 IMAD.MOV R223, RZ, RZ, -R223 ;  /* 0x000000ffffdfc224 */ /* 0x000fe200078e0adf */
[C---:B------:R-:W-:Y:S01]  /*2b30*/  ISETP.GT.U32.AND P2, PT, R0.reuse, R39, PT ;  /* 0x000000270000720c */ /* 0x040fe20003f44070 */
[----:B------:R-:W-:Y:S01]  /*2b40*/  @!P1 IMAD.MOV R231, RZ, RZ, -R231 ;  /* 0x000000ffffe79224 */ /* 0x000fe200078e0ae7 */
[C---:B------:R-:W-:Y:S01]  /*2b50*/  ISETP.GT.U32.AND P4, PT, R0.reuse, R41, PT ;  /* 0x000000290000720c */ /* 0x040fe20003f84070 */
[----:B------:R-:W-:Y:S01]  /*2b60*/  IMAD.HI.U32 R40, R3, R49, RZ ;  /* 0x0000003103287227 */ /* 0x000fe200078e00ff */
[----:B------:R-:W-:-:S03]  /*2b70*/  ISETP.GT.U32.AND P1, PT, R0, R47, PT ;  /* 0x0000002f0000720c */ /* 0x000fc60003f24070 */
[----:B------:R-:W-:Y:S02]  /*2b80*/  IMAD.MOV R40, RZ, RZ, -R40 ;  /* 0x000000ffff287224 */ /* 0x000fe400078e0a28 */
[----:B------:R-:W-:Y:S02]  /*2b90*/  IMAD.MOV.U32 R42, RZ, RZ, R43 ;  /* 0x000000ffff2a7224 */ /* 0x000fe400078e002b */
[----:B------:R-:W-:Y:S02]  /*2ba0*/  IMAD R49, R0, R40, R49 ;  /* 0x0000002800317224 */ /* 0x000fe400078e0231 */
[--C-:B------:R-:W-:Y:S01]  /*2bb0*/  @!P2 IMAD.IADD R39, R39, 0x1, -R0.reuse ;  /* 0x000000012727a824 */ /* 0x100fe200078e0a00 */
[----:B------:R-:W-:Y:S01]  /*2bc0*/  ISETP.GE.AND P2, PT, R44, RZ, PT ;  /* 0x000000ff2c00720c */ /* 0x000fe20003f46270 */
[--C-:B------:R-:W-:Y:S01]  /*2bd0*/  @!P4 IMAD.IADD R41, R41, 0x1, -R0.reuse ;  /* 0x000000012929c824 */ /* 0x100fe200078e0a00 */
[----:B------:R-:W-:Y:S01]  /*2be0*/  IABS R44, R50 ;  /* 0x00000032002c7213 */ /* 0x000fe20000000000 */
[----:B------:R-:W-:-:S02]  /*2bf0*/  @!P1 IMAD.IADD R47, R47, 0x1, -R0 ;  /* 0x000000012f2f9824 */ /* 0x000fc400078e0a00 */
[C---:B------:R-:W-:Y:S01]  /*2c00*/  IMAD.HI.U32 R40, R3.reuse, R42, RZ ;  /* 0x0000002a03287227 */ /* 0x040fe200078e00ff */
[C---:B------:R-:W-:Y:S02]  /*2c10*/  ISETP.GT.U32.AND P4, PT, R0.reuse, R41, PT ;  /* 0x000000290000720c */ /* 0x040fe40003f84070 */
[----:B------:R-:W-:Y:S01]  /*2c20*/  ISETP.GT.U32.AND P1, PT, R0, R47, PT ;  /* 0x0000002f0000720c */ /* 0x000fe20003f24070 */
[----:B------:R-:W-:Y:S02]  /*2c30*/  IMAD.MOV.U32 R43, RZ, RZ, R39 ;  /* 0x000000ffff2b7224 */ /* 0x000fe400078e0027 */
[----:B------:R-:W-:Y:S02]  /*2c40*/  IMAD.MOV R39, RZ, RZ, -R40 ;  /* 0x000000ffff277224 */ /* 0x000fe400078e0a28 */
[----:B------:R-:W-:-:S04]  /*2c50*/  IMAD.HI.U32 R40, R3, R51, RZ ;  /* 0x0000003303287227 */ /* 0x000fc800078e00ff */
[----:B------:R-:W-:Y:S01]  /*2c60*/  @!P6 IMAD.MOV R43, RZ, RZ, -R43 ;  /* 0x000000ffff2be224 */ /* 0x000fe200078e0a2b */
[C---:B------:R-:W-:Y:S01]  /*2c70*/  ISETP.GT.U32.AND P6, PT, R0.reuse, R49, PT ;  /* 0x000000310000720c */ /* 0x040fe20003fc4070 */
[----:B------:R-:W-:Y:S02]  /*2c80*/  IMAD.MOV R40, RZ, RZ, -R40 ;  /* 0x000000ffff287224 */ /* 0x000fe400078e0a28 */
[C---:B------:R-:W-:Y:S01]  /*2c90*/  IMAD R39, R0.reuse, R39, R42 ;  /* 0x0000002700277224 */ /* 0x040fe200078e022a */
[----:B------:R-:W-:Y:S01]  /*2ca0*/  IABS R42, R48 ;  /* 0x00000030002a7213 */ /* 0x000fe20000000000 */
[C---:B------:R-:W-:Y:S02]  /*2cb0*/  IMAD R51, R0.reuse, R40, R51 ;  /* 0x0000002800337224 */ /* 0x040fe400078e0233 */
[--C-:B------:R-:W-:Y:S01]  /*2cc0*/  @!P4 IMAD.IADD R41, R41, 0x1, -R0.reuse ;  /* 0x000000012929c824 */ /* 0x100fe200078e0a00 */
[C---:B------:R-:W-:Y:S01]  /*2cd0*/  ISETP.GT.U32.AND P4, PT, R0.reuse, R39, PT ;  /* 0x000000270000720c */ /* 0x040fe20003f84070 */
[----:B------:R-:W-:Y:S01]  /*2ce0*/  @!P1 IMAD.IADD R47, R47, 0x1, -R0 ;  /* 0x000000012f2f9824 */ /* 0x000fe200078e0a00 */
[----:B------:R-:W-:Y:S01]  /*2cf0*/  ISETP.GT.U32.AND P1, PT, R0, R51, PT ;  /* 0x000000330000720c */ /* 0x000fe20003f24070 */
[----:B------:R-:W-:-:S04]  /*2d00*/  IMAD.HI.U32 R40, R3, R42, RZ ;  /* 0x0000002a03287227 */ /* 0x000fc800078e00ff */
[----:B------:R-:W-:Y:S02]  /*2d10*/  @!P6 IMAD.IADD R49, R49, 0x1, -R0 ;  /* 0x000000013131e824 */ /* 0x000fe400078e0a00 */
[----:B------:R-:W-:Y:S02]  /*2d20*/  IMAD.MOV.U32 R45, RZ, RZ, R41 ;  /* 0x000000ffff2d7224 */ /* 0x000fe400078e0029 */
[----:B------:R-:W-:Y:S01]  /*2d30*/  IMAD.HI.U32 R41, R3, R44, RZ ;  /* 0x0000002c03297227 */ /* 0x000fe200078e00ff */
[----:B------:R-:W-:-:S03]  /*2d40*/  ISETP.GT.U32.AND P6, PT, R0, R49, PT ;  /* 0x000000310000720c */ /* 0x000fc60003fc4070 */
[--C-:B------:R-:W-:Y:S02]  /*2d50*/  @!P4 IMAD.IADD R39, R39, 0x1, -R0.reuse ;  /* 0x000000012727c824 */ /* 0x100fe400078e0a00 */
[----:B------:R-:W-:Y:S02]  /*2d60*/  @!P1 IMAD.IADD R51, R51, 0x1, -R0 ;  /* 0x0000000133339824 */ /* 0x000fe400078e0a00 */
[----:B------:R-:W-:Y:S01]  /*2d70*/  IMAD.MOV R53, RZ, RZ, -R40 ;  /* 0x000000ffff357224 */ /* 0x000fe200078e0a28 */
[C---:B------:R-:W-:Y:S01]  /*2d80*/  ISETP.GT.U32.AND P4, PT, R0.reuse, R39, PT ;  /* 0x000000270000720c */ /* 0x040fe20003f84070 */
[----:B------:R-:W-:Y:S01]  /*2d90*/  IMAD.MOV R55, RZ, RZ, -R41 ;  /* 0x000000ffff377224 */ /* 0x000fe200078e0a29 */
[----:B------:R-:W-:Y:S01]  /*2da0*/  ISETP.GT.U32.AND P1, PT, R0, R51, PT ;  /* 0x000000330000720c */ /* 0x000fe20003f24070 */
[----:B------:R-:W-:Y:S01]  /*2db0*/  @!P0 IMAD.MOV R45, RZ, RZ, -R45 ;  /* 0x000000ffff2d8224 */ /* 0x000fe200078e0a2d */
[----:B------:R-:W-:Y:S01]  /*2dc0*/  ISETP.GE.AND P0, PT, R46, RZ, PT ;  /* 0x000000ff2e00720c */ /* 0x000fe20003f06270 */
[----:B------:R-:W-:Y:S01]  /*2dd0*/  @!P6 IMAD.IADD R49, R49, 0x1, -R0 ;  /* 0x000000013131e824 */ /* 0x000fe200078e0a00 */
[----:B------:R-:W-:Y:S01]  /*2de0*/  LOP3.LUT R40, R8, 0x60, RZ, 0xfc, !PT ;  /* 0x0000006008287812 */ /* 0x000fe200078efcff */
[----:B------:R-:W-:Y:S01]  /*2df0*/  IMAD R41, R0, R53, R42 ;  /* 0x0000003500297224 */ /* 0x000fe200078e022a */
[----:B------:R-:W-:Y:S01]  /*2e00*/  LOP3.LUT R42, R8, 0x62, RZ, 0xfc, !PT ;  /* 0x00000062082a7812 */ /* 0x000fe200078efcff */
[----:B------:R-:W-:Y:S01]  /*2e10*/  @!P3 IMAD.MOV R49, RZ, RZ, -R49 ;  /* 0x000000ffff31b224 */ /* 0x000fe200078e0a31 */
[----:B------:R-:W-:Y:S01]  /*2e20*/  ISETP.GE.AND P6, PT, R50, RZ, PT ;  /* 0x000000ff3200720c */ /* 0x000fe20003fc6270 */
[C---:B------:R-:W-:Y:S01]  /*2e30*/  IMAD R53, R0.reuse, R55, R44 ;  /* 0x0000003700357224 */ /* 0x040fe200078e022c */
[----:B------:R-:W-:Y:S01]  /*2e40*/  ISETP.GT.U32.AND P3, PT, R0, R41, PT ;  /* 0x000000290000720c */ /* 0x000fe20003f64070 */
[--C-:B------:R-:W-:Y:S01]  /*2e50*/  @!P4 IMAD.IADD R39, R39, 0x1, -R0.reuse ;  /* 0x000000012727c824 */ /* 0x100fe200078e0a00 */
[----:B------:R-:W-:Y:S01]  /*2e60*/  ISETP.GE.AND P4, PT, R40, RZ, PT ;  /* 0x000000ff2800720c */ /* 0x000fe20003f86270 */
[----:B------:R-:W-:Y:S01]  /*2e70*/  @!P1 IMAD.IADD R51, R51, 0x1, -R0 ;  /* 0x0000000133339824 */ /* 0x000fe200078e0a00 */
[----:B------:R-:W-:Y:S01]  /*2e80*/  IABS R40, R40 ;  /* 0x0000002800287213 */ /* 0x000fe20000000000 */
[----:B------:R-:W-:Y:S01]  /*2e90*/  IMAD.MOV.U32 R209, RZ, RZ, R39 ;  /* 0x000000ffffd17224 */ /* 0x000fe200078e0027 */
[----:B------:R-:W-:Y:S01]  /*2ea0*/  IABS R57, R42 ;  /* 0x0000002a00397213 */ /* 0x000fe20000000000 */
[----:B------:R-:W-:Y:S01]  /*2eb0*/  @!P0 IMAD.MOV R51, RZ, RZ, -R51 ;  /* 0x000000ffff338224 */ /* 0x000fe200078e0a33 */
[----:B------:R-:W-:Y:S01]  /*2ec0*/  ISETP.GT.U32.AND P0, PT, R0, R53, PT ;  /* 0x000000350000720c */ /* 0x000fe20003f04070 */
[----:B------:R-:W-:Y:S01]  /*2ed0*/  @!P2 IMAD.MOV R209, RZ, RZ, -R209 ;  /* 0x000000ffffd1a224 */ /* 0x000fe200078e0ad1 */
[----:B------:R-:W-:Y:S01]  /*2ee0*/  ISETP.GE.AND P2, PT, R42, RZ, PT ;  /* 0x000000ff2a00720c */ /* 0x000fe20003f46270 */
[----:B------:R-:W-:Y:S01]  /*2ef0*/  IMAD.MOV.U32 R42, RZ, RZ, R40 ;  /* 0x000000ffff2a7224 */ /* 0x000fe200078e0028 */
[C---:B------:R-:W-:Y:S01]  /*2f00*/  LOP3.LUT R44, R8.reuse, 0x64, RZ, 0xfc, !PT ;  /* 0x00000064082c7812 */ /* 0x040fe200078efcff */
[----:B------:R-:W-:Y:S01]  /*2f10*/  @!P3 IMAD.IADD R41, R41, 0x1, -R0 ;  /* 0x000000012929b824 */ /* 0x000fe200078e0a00 */
[----:B------:R-:W-:Y:S01]  /*2f20*/  LOP3.LUT R50, R8, 0x68, RZ, 0xfc, !PT ;  /* 0x0000006808327812 */ /* 0x000fe200078efcff */
[----:B------:R-:W-:Y:S01]  /*2f30*/  IMAD.HI.U32 R39, R3, R42, RZ ;  /* 0x0000002a03277227 */ /* 0x000fe200078e00ff */
[----:B------:R-:W-:-:S02]  /*2f40*/  IABS R46, R44 ;  /* 0x0000002c002e7213 */ /* 0x000fc40000000000 */
[----:B------:R-:W-:Y:S01]  /*2f50*/  ISETP.GT.U32.AND P3, PT, R0, R41, PT ;  /* 0x000000290000720c */ /* 0x000fe20003f64070 */
[----:B------:R-:W-:Y:S01]  /*2f60*/  IMAD.MOV R39, RZ, RZ, -R39 ;  /* 0x000000ffff277224 */ /* 0x000fe200078e0a27 */
[----:B------:R-:W-:Y:S01]  /*2f70*/  IABS R63, R50 ;  /* 0x00000032003f7213 */ /* 0x000fe20000000000 */
[----:B------:R-:W-:Y:S01]  /*2f80*/  @!P0 IMAD.IADD R53, R53, 0x1, -R0 ;  /* 0x0000000135358824 */ /* 0x000fe200078e0a00 */
[----:B------:R-:W-:Y:S01]  /*2f90*/  ISETP.GE.AND P1, PT, R44, RZ, PT ;  /* 0x000000ff2c00720c */ /* 0x000fe20003f26270 */
[----:B------:R-:W-:-:S03]  /*2fa0*/  IMAD.HI.U32 R40, R3, R57, RZ ;  /* 0x0000003903287227 */ /* 0x000fc600078e00ff */
[C---:B------:R-:W-:Y:S01]  /*2fb0*/  ISETP.GT.U32.AND P0, PT, R0.reuse, R53, PT ;  /* 0x000000350000720c */ /* 0x040fe20003f04070 */
[----:B------:R-:W-:Y:S02]  /*2fc0*/  IMAD R39, R0, R39, R42 ;  /* 0x0000002700277224 */ /* 0x000fe400078e022a */
[----:B------:R-:W-:Y:S02]  /*2fd0*/  IMAD.MOV R42, RZ, RZ, -R40 ;  /* 0x000000ffff2a7224 */ /* 0x000fe400078e0a28 */
[----:B------:R-:W-:Y:S01]  /*2fe0*/  @!P5 IMAD.MOV R47, RZ, RZ, -R47 ;  /* 0x000000ffff2fd224 */ /* 0x000fe200078e0a2f */
[----:B------:R-:W-:Y:S01]  /*2ff0*/  ISETP.GE.AND P5, PT, R48, RZ, PT ;  /* 0x000000ff3000720c */ /* 0x000fe20003fa6270 */
[----:B------:R-:W-:Y:S01]  /*3000*/  IMAD.HI.U32 R40, R3, R46, RZ ;  /* 0x0000002e03287227 */ /* 0x000fe200078e00ff */
[----:B------:R-:W-:Y:S02]  /*3010*/  @!P3 IADD3 R41, R41, -R0, RZ ;  /* 0x800000002929b210 */ /* 0x000fe40007ffe0ff */
[----:B------:R-:W-:Y:S01]  /*3020*/  ISETP.GT.U32.AND P3, PT, R0, R39, PT ;  /* 0x000000270000720c */ /* 0x000fe20003f64070 */
[----:B------:R-:W-:Y:S01]  /*3030*/  IMAD.MOV R55, RZ, RZ, -R40 ;  /* 0x000000ffff377224 */ /* 0x000fe200078e0a28 */
[----:B------:R-:W-:Y:S01]  /*3040*/  LOP3.LUT R48, R8, 0x66, RZ, 0xfc, !PT ;  /* 0x0000006608307812 */ /* 0x000fe200078efcff */
[----:B------:R-:W-:-:S02]  /*3050*/  IMAD.MOV.U32 R225, RZ, RZ, R41 ;  /* 0x000000ffffe17224 */ /* 0x000fc400078e0029 */
[----:B------:R-:W-:Y:S01]  /*3060*/  IMAD R41, R0, R55, R46 ;  /* 0x0000003700297224 */ /* 0x000fe200078e022e */
[----:B------:R-:W-:Y:S01]  /*3070*/  LOP3.LUT R46, R8, 0x6a, RZ, 0xfc, !PT ;  /* 0x0000006a082e7812 */ /* 0x000fe200078efcff */
[C---:B------:R-:W-:Y:S01]  /*3080*/  IMAD R57, R0.reuse, R42, R57 ;  /* 0x0000002a00397224 */ /* 0x040fe200078e0239 */
[----:B------:R-:W-:Y:S01]  /*3090*/  IABS R61, R48 ;  /* 0x00000030003d7213 */ /* 0x000fe20000000000 */
[--C-:B------:R-:W-:Y:S01]  /*30a0*/  @!P0 IMAD.IADD R53, R53, 0x1, -R0.reuse ;  /* 0x0000000135358824 */ /* 0x100fe200078e0a00 */
[C---:B------:R-:W-:Y:S01]  /*30b0*/  ISETP.GT.U32.AND P0, PT, R0.reuse, R41, PT ;  /* 0x000000290000720c */ /* 0x040fe20003f04070 */
[----:B------:R-:W-:Y:S01]  /*30c0*/  @!P5 IMAD.MOV R225, RZ, RZ, -R225 ;  /* 0x000000ffffe1d224 */ /* 0x000fe200078e0ae1 */
[----:B------:R-:W-:Y:S01]  /*30d0*/  ISETP.GT.U32.AND P5, PT, R0, R57, PT ;  /* 0x000000390000720c */ /* 0x000fe20003fa4070 */
[----:B------:R-:W-:Y:S01]  /*30e0*/  @!P3 IMAD.IADD R39, R39, 0x1, -R0 ;  /* 0x000000012727b824 */ /* 0x000fe200078e0a00 */
[----:B------:R-:W-:Y:S01]  /*30f0*/  IABS R65, R46 ;  /* 0x0000002e00417213 */ /* 0x000fe20000000000 */
[----:B------:R-:W-:-:S04]  /*3100*/  IMAD.HI.U32 R44, R3, R63, RZ ;  /* 0x0000003f032c7227 */ /* 0x000fc800078e00ff */
[----:B------:R-:W-:Y:S02]  /*3110*/  @!P6 IMAD.MOV R53, RZ, RZ, -R53 ;  /* 0x000000ffff35e224 */ /* 0x000fe400078e0a35 */
[----:B------:R-:W-:-:S04]  /*3120*/  IMAD.HI.U32 R40, R3, R65, RZ ;  /* 0x0000004103287227 */ /* 0x000fc800078e00ff */
[--C-:B------:R-:W-:Y:S02]  /*3130*/  @!P0 IMAD.IADD R41, R41, 0x1, -R0.reuse ;  /* 0x0000000129298824 */ /* 0x100fe400078e0a00 */
[----:B------:R-:W-:Y:S01]  /*3140*/  @!P5 IMAD.IADD R57, R57, 0x1, -R0 ;  /* 0x000000013939d824 */ /* 0x000fe200078e0a00 */
[C---:B------:R-:W-:Y:S01]  /*3150*/  ISETP.GT.U32.AND P5, PT, R0.reuse, R39, PT ;  /* 0x000000270000720c */ /* 0x040fe20003fa4070 */
[----:B------:R-:W-:Y:S01]  /*3160*/  IMAD.MOV R44, RZ, RZ, -R44 ;  /* 0x000000ffff2c7224 */ /* 0x000fe200078e0a2c */
[C---:B------:R-:W-:Y:S01]  /*3170*/  ISETP.GT.U32.AND P6, PT, R0.reuse, R41, PT ;  /* 0x000000290000720c */ /* 0x040fe20003fc4070 */
[----:B------:R-:W-:Y:S01]  /*3180*/  IMAD.MOV R40, RZ, RZ, -R40 ;  /* 0x000000ffff287224 */ /* 0x000fe200078e0a28 */
[C---:B------:R-:W-:Y:S01]  /*3190*/  ISETP.GT.U32.AND P0, PT, R0.reuse, R57, PT ;  /* 0x000000390000720c */ /* 0x040fe20003f04070 */
[C---:B------:R-:W-:Y:S02]  /*31a0*/  IMAD R63, R0.reuse, R44, R63 ;  /* 0x0000002c003f7224 */ /* 0x040fe400078e023f */
[----:B------:R-:W-:-:S02]  /*31b0*/  IMAD R65, R0, R40, R65 ;  /* 0x0000002800417224 */ /* 0x000fc400078e0241 */
[----:B------:R-:W-:-:S04]  /*31c0*/  IMAD.HI.U32 R42, R3, R61, RZ ;  /* 0x0000003d032a7227 */ /* 0x000fc800078e00ff */
[--C-:B------:R-:W-:Y:S01]  /*31d0*/  @!P5 IMAD.IADD R39, R39, 0x1, -R0.reuse ;  /* 0x000000012727d824 */ /* 0x100fe200078e0a00 */
[C---:B------:R-:W-:Y:S01]  /*31e0*/  ISETP.GT.U32.AND P5, PT, R0.reuse, R63, PT ;  /* 0x0000003f0000720c */ /* 0x040fe20003fa4070 */
[----:B------:R-:W-:Y:S01]  /*31f0*/  @!P6 IMAD.IADD R41, R41, 0x1, -R0 ;  /* 0x000000012929e824 */ /* 0x000fe200078e0a00 */
[C---:B------:R-:W-:Y:S01]  /*3200*/  ISETP.GT.U32.AND P6, PT, R0.reuse, R65, PT ;  /* 0x000000410000720c */ /* 0x040fe20003fc4070 */
[----:B------:R-:W-:Y:S02]  /*3210*/  IMAD.MOV R42, RZ, RZ, -R42 ;  /* 0x000000ffff2a7224 */ /* 0x000fe400078e0a2a */
[----:B------:R-:W-:Y:S02]  /*3220*/  IMAD.MOV.U32 R55, RZ, RZ, R39 ;  /* 0x000000ffff377224 */ /* 0x000fe400078e0027 */
[----:B------:R-:W-:Y:S02]  /*3230*/  IMAD R61, R0, R42, R61 ;  /* 0x0000002a003d7224 */ /* 0x000fe400078e023d */
[----:B------:R-:W-:-:S02]  /*3240*/  @!P4 IMAD.MOV R55, RZ, RZ, -R55 ;  /* 0x000000ffff37c224 */ /* 0x000fc400078e0a37 */
[----:B------:R-:W-:Y:S01]  /*3250*/  IMAD.HI.U32 R40, R3, R67, RZ ;  /* 0x0000004303287227 */ /* 0x000fe200078e00ff */
[----:B------:R-:W-:-:S03]  /*3260*/  ISETP.GT.U32.AND P3, PT, R0, R61, PT ;  /* 0x0000003d0000720c */ /* 0x000fc60003f64070 */
[--C-:B------:R-:W-:Y:S01]  /*3270*/  @!P5 IMAD.IADD R63, R63, 0x1, -R0.reuse ;  /* 0x000000013f3fd824 */ /* 0x100fe200078e0a00 */
[----:B------:R-:W-:Y:S01]  /*3280*/  ISETP.GE.AND P5, PT, R46, RZ, PT ;  /* 0x000000ff2e00720c */ /* 0x000fe20003fa6270 */
[----:B------:R-:W-:Y:S01]  /*3290*/  @!P6 IMAD.IADD R65, R65, 0x1, -R0 ;  /* 0x000000014141e824 */ /* 0x000fe200078e0a00 */
[----:B------:R-:W-:Y:S01]  /*32a0*/  LOP3.LUT R46, R8, 0x72, RZ, 0xfc, !PT ;  /* 0x00000072082e7812 */ /* 0x000fe200078efcff */
[----:B------:R-:W-:Y:S01]  /*32b0*/  IMAD.HI.U32 R42, R3, R69, RZ ;  /* 0x00000045032a7227 */ /* 0x000fe200078e00ff */
[C---:B------:R-:W-:Y:S02]  /*32c0*/  ISETP.GT.U32.AND P4, PT, R0.reuse, R63, PT ;  /* 0x0000003f0000720c */ /* 0x040fe40003f84070 */
[----:B------:R-:W-:Y:S01]  /*32d0*/  ISETP.GT.U32.AND P6, PT, R0, R65, PT ;  /* 0x000000410000720c */ /* 0x000fe20003fc4070 */
[----:B------:R-:W-:Y:S01]  /*32e0*/  IMAD.MOV R40, RZ, RZ, -R40 ;  /* 0x000000ffff287224 */ /* 0x000fe200078e0a28 */
[----:B------:R-:W-:Y:S01]  /*32f0*/  IABS R73, R46 ;  /* 0x0000002e00497213 */ /* 0x000fe20000000000 */
[----:B------:R-:W-:-:S02]  /*3300*/  @!P3 IMAD.IADD R61, R61, 0x1, -R0 ;  /* 0x000000013d3db824 */ /* 0x000fc400078e0a00 */
[----:B------:R-:W-:Y:S02]  /*3310*/  IMAD.MOV R42, RZ, RZ, -R42 ;  /* 0x000000ffff2a7224 */ /* 0x000fe400078e0a2a */
[C---:B------:R-:W-:Y:S01]  /*3320*/  IMAD R67, R0.reuse, R40, R67 ;  /* 0x0000002800437224 */ /* 0x040fe200078e0243 */
[C---:B------:R-:W-:Y:S01]  /*3330*/  ISETP.GT.U32.AND P3, PT, R0.reuse, R61, PT ;  /* 0x0000003d0000720c */ /* 0x040fe20003f64070 */
[C---:B------:R-:W-:Y:S02]  /*3340*/  IMAD R69, R0.reuse, R42, R69 ;  /* 0x0000002a00457224 */ /* 0x040fe400078e0245 */
[----:B------:R-:W-:Y:S01]  /*3350*/  @!P4 IMAD.IADD R63, R63, 0x1, -R0 ;  /* 0x000000013f3fc824 */ /* 0x000fe200078e0a00 */
[----:B------:R-:W-:Y:S01]  /*3360*/  ISETP.GT.U32.AND P4, PT, R0, R67, PT ;  /* 0x000000430000720c */ /* 0x000fe20003f84070 */
[----:B------:R-:W-:-:S04]  /*3370*/  IMAD.HI.U32 R44, R3, R71, RZ ;  /* 0x00000047032c7227 */ /* 0x000fc800078e00ff */
[----:B------:R-:W-:Y:S01]  /*3380*/  @!P6 IMAD.IADD R65, R65, 0x1, -R0 ;  /* 0x000000014141e824 */ /* 0x000fe200078e0a00 */
[----:B------:R-:W-:Y:S01]  /*3390*/  ISETP.GT.U32.AND P6, PT, R0, R69, PT ;  /* 0x000000450000720c */ /* 0x000fe20003fc4070 */
[----:B------:R-:W-:Y:S02]  /*33a0*/  IMAD.MOV R44, RZ, RZ, -R44 ;  /* 0x000000ffff2c7224 */ /* 0x000fe400078e0a2c */
[----:B------:R-:W-:-:S04]  /*33b0*/  IMAD.HI.U32 R39, R3, R73, RZ ;  /* 0x0000004903277227 */ /* 0x000fc800078e00ff */
[----:B------:R-:W-:Y:S01]  /*33c0*/  IMAD R71, R0, R44, R71 ;  /* 0x0000002c00477224 */ /* 0x000fe200078e0247 */
[----:B------:R-:W-:Y:S01]  /*33d0*/  LOP3.LUT R44, R8, 0x7c, RZ, 0xfc, !PT ;  /* 0x0000007c082c7812 */ /* 0x000fe200078efcff */
[----:B------:R-:W-:Y:S02]  /*33e0*/  IMAD.MOV R40, RZ, RZ, -R39 ;  /* 0x000000ffff287224 */ /* 0x000fe400078e0a27 */
[--C-:B------:R-:W-:Y:S01]  /*33f0*/  @!P3 IMAD.IADD R61, R61, 0x1, -R0.reuse ;  /* 0x000000013d3db824 */ /* 0x100fe200078e0a00 */
[----:B------:R-:W-:Y:S01]  /*3400*/  ISETP.GE.AND P3, PT, R50, RZ, PT ;  /* 0x000000ff3200720c */ /* 0x000fe20003f66270 */
[----:B------:R-:W-:Y:S01]  /*3410*/  IMAD R73, R0, R40, R73 ;  /* 0x0000002800497224 */ /* 0x000fe200078e0249 */
[----:B------:R-:W-:Y:S01]  /*3420*/  LOP3.LUT R50, R8, 0x76, RZ, 0xfc, !PT ;  /* 0x0000007608327812 */ /* 0x000fe200078efcff */
[--C-:B------:R-:W-:Y:S01]  /*3430*/  @!P4 IMAD.IADD R67, R67, 0x1, -R0.reuse ;  /* 0x000000014343c824 */ /* 0x100fe200078e0a00 */
[C---:B------:R-:W-:Y:S01]  /*3440*/  ISETP.GT.U32.AND P4, PT, R0.reuse, R71, PT ;  /* 0x000000470000720c */ /* 0x040fe20003f84070 */
[--C-:B------:R-:W-:Y:S01]  /*3450*/  @!P0 IMAD.IADD R57, R57, 0x1, -R0.reuse ;  /* 0x0000000139398824 */ /* 0x100fe200078e0a00 */
[----:B------:R-:W-:Y:S01]  /*3460*/  IABS R77, R50 ;  /* 0x00000032004d7213 */ /* 0x000fe20000000000 */
[----:B------:R-:W-:Y:S01]  /*3470*/  @!P6 IMAD.IADD R69, R69, 0x1, -R0 ;  /* 0x000000014545e824 */ /* 0x000fe200078e0a00 */
[----:B------:R-:W-:Y:S01]  /*3480*/  ISETP.GT.U32.AND P6, PT, R0, R73, PT ;  /* 0x000000490000720c */ /* 0x000fe20003fc4070 */
[----:B------:R-:W-:Y:S01]  /*3490*/  @!P2 IMAD.MOV R57, RZ, RZ, -R57 ;  /* 0x000000ffff39a224 */ /* 0x000fe200078e0a39 */
[----:B------:R-:W-:Y:S01]  /*34a0*/  ISETP.GE.AND P0, PT, R48, RZ, PT ;  /* 0x000000ff3000720c */ /* 0x000fe20003f06270 */
[----:B------:R-:W-:Y:S01]  /*34b0*/  IMAD.HI.U32 R40, R3, R77, RZ ;  /* 0x0000004d03287227 */ /* 0x000fe200078e00ff */
[----:B------:R-:W-:-:S02]  /*34c0*/  LOP3.LUT R48, R8, 0x74, RZ, 0xfc, !PT ;  /* 0x0000007408307812 */ /* 0x000fc400078efcff */
[C---:B------:R-:W-:Y:S01]  /*34d0*/  ISETP.GT.U32.AND P2, PT, R0.reuse, R69, PT ;  /* 0x000000450000720c */ /* 0x040fe20003f44070 */
[----:B------:R-:W-:Y:S01]  /*34e0*/  IMAD.MOV R40, RZ, RZ, -R40 ;  /* 0x000000ffff287224 */ /* 0x000fe200078e0a28 */
[----:B------:R-:W-:Y:S01]  /*34f0*/  IABS R75, R48 ;  /* 0x00000030004b7213 */ /* 0x000fe20000000000 */
[----:B------:R-:W-:Y:S01]  /*3500*/  @!P4 IMAD.IADD R71, R71, 0x1, -R0 ;  /* 0x000000014747c824 */ /* 0x000fe200078e0a00 */
[C---:B------:R-:W-:Y:S01]  /*3510*/  ISETP.GT.U32.AND P4, PT, R0.reuse, R67, PT ;  /* 0x000000430000720c */ /* 0x040fe20003f84070 */
[C---:B------:R-:W-:Y:S01]  /*3520*/  IMAD R77, R0.reuse, R40, R77 ;  /* 0x00000028004d7224 */ /* 0x040fe200078e024d */
[----:B------:R-:W-:Y:S01]  /*3530*/  IABS R83, R44 ;  /* 0x0000002c00537213 */ /* 0x000fe20000000000 */
[----:B------:R-:W-:Y:S01]  /*3540*/  IMAD.HI.U32 R39, R3, R75, RZ ;  /* 0x0000004b03277227 */ /* 0x000fe200078e00ff */
[----:B------:R-:W-:Y:S02]  /*3550*/  @!P6 IADD3 R73, R73, -R0, RZ ;  /* 0x800000004949e210 */ /* 0x000fe40007ffe0ff */
[----:B------:R-:W-:Y:S01]  /*3560*/  ISETP.GT.U32.AND P6, PT, R0, R71, PT ;  /* 0x000000470000720c */ /* 0x000fe20003fc4070 */
[----:B------:R-:W-:-:S04]  /*3570*/  IMAD.HI.U32 R42, R3, R79, RZ ;  /* 0x0000004f032a7227 */ /* 0x000fc800078e00ff */
[----:B------:R-:W-:Y:S02]  /*3580*/  IMAD.MOV R39, RZ, RZ, -R39 ;  /* 0x000000ffff277224 */ /* 0x000fe400078e0a27 */
[----:B------:R-:W-:Y:S01]  /*3590*/  IMAD.MOV.U32 R59, RZ, RZ, R41 ;  /* 0x000000ffff3b7224 */ /* 0x000fe200078e0029 */
[----:B------:R-:W-:Y:S01]  /*35a0*/  IABS R41, R68 ;  /* 0x0000004400297213 */ /* 0x000fe20000000000 */
[----:B------:R-:W-:Y:S01]  /*35b0*/  @!P2 IMAD.IADD R69, R69, 0x1, -R0 ;  /* 0x000000014545a824 */ /* 0x000fe200078e0a00 */
[----:B------:R-:W-:Y:S01]  /*35c0*/  ISETP.GT.U32.AND P2, PT, R0, R77, PT ;  /* 0x0000004d0000720c */ /* 0x000fe20003f44070 */
[----:B------:R-:W-:-:S04]  /*35d0*/  IMAD.HI.U32 R8, R3, R81, RZ ;  /* 0x0000005103087227 */ /* 0x000fc800078e00ff */
[----:B------:R-:W-:-:S04]  /*35e0*/  IMAD.HI.U32 R3, R3, R83, RZ ;  /* 0x0000005303037227 */ /* 0x000fc800078e00ff */
[----:B------:R-:W-:Y:S02]  /*35f0*/  IMAD.MOV R42, RZ, RZ, -R42 ;  /* 0x000000ffff2a7224 */ /* 0x000fe400078e0a2a */
[C---:B------:R-:W-:Y:S01]  /*3600*/  IMAD R75, R0.reuse, R39, R75 ;  /* 0x00000027004b7224 */ /* 0x040fe200078e024b */
[----:B------:R-:W-:Y:S01]  /*3610*/  IABS R39, R70 ;  /* 0x0000004600277213 */ /* 0x000fe20000000000 */
[----:B------:R-:W-:Y:S01]  /*3620*/  @!P1 IMAD.MOV R59, RZ, RZ, -R59 ;  /* 0x000000ffff3b9224 */ /* 0x000fe200078e0a3b */
[C---:B------:R-:W-:Y:S01]  /*3630*/  ISETP.GT.U32.AND P1, PT, R0.reuse, R73, PT ;  /* 0x000000490000720c */ /* 0x040fe20003f24070 */
[----:B------:R-:W-:Y:S02]  /*3640*/  IMAD.MOV R3, RZ, RZ, -R3 ;  /* 0x000000ffff037224 */ /* 0x000fe400078e0a03 */
[C---:B------:R-:W-:Y:S02]  /*3650*/  IMAD R79, R0.reuse, R42, R79 ;  /* 0x0000002a004f7224 */ /* 0x040fe400078e024f */
[----:B------:R-:W-:Y:S01]  /*3660*/  @!P4 IMAD.IADD R67, R67, 0x1, -R0 ;  /* 0x000000014343c824 */ /* 0x000fe200078e0a00 */
[----:B------:R-:W-:Y:S01]  /*3670*/  ISETP.GT.U32.AND P4, PT, R0, R75, PT ;  /* 0x0000004b0000720c */ /* 0x000fe20003f84070 */
[----:B------:R-:W-:-:S02]  /*3680*/  IMAD.MOV R8, RZ, RZ, -R8 ;  /* 0x000000ffff087224 */ /* 0x000fc400078e0a08 */
[C---:B------:R-:W-:Y:S02]  /*3690*/  IMAD R83, R0.reuse, R3, R83 ;  /* 0x0000000300537224 */ /* 0x040fe400078e0253 */
[----:B------:R-:W-:Y:S01]  /*36a0*/  @!P6 IMAD.IADD R71, R71, 0x1, -R0 ;  /* 0x000000014747e824 */ /* 0x000fe200078e0a00 */
[C---:B------:R-:W-:Y:S01]  /*36b0*/  ISETP.GT.U32.AND P6, PT, R0.reuse, R79, PT ;  /* 0x0000004f0000720c */ /* 0x040fe20003fc4070 */
[----:B------:R-:W-:Y:S01]  /*36c0*/  IMAD R81, R0, R8, R81 ;  /* 0x0000000800517224 */ /* 0x000fe200078e0251 */
[----:B------:R-:W-:Y:S01]  /*36d0*/  SHF.R.S32.HI R8, RZ, 0x5, R62 ;  /* 0x00000005ff087819 */ /* 0x000fe2000001143e */
[----:B------:R-:W-:-:S04]  /*36e0*/  IMAD.HI.U32 R3, R4, R39, RZ ;  /* 0x0000002704037227 */ /* 0x000fc800078e00ff */
[----:B------:R-:W-:Y:S01]  /*36f0*/  @!P2 IMAD.IADD R77, R77, 0x1, -R0 ;  /* 0x000000014d4da824 */ /* 0x000fe200078e0a00 */
[----:B------:R-:W-:Y:S01]  /*3700*/  ISETP.GT.U32.AND P2, PT, R0, R83, PT ;  /* 0x000000530000720c */ /* 0x000fe20003f44070 */
[----:B------:R-:W-:-:S04]  /*3710*/  IMAD.HI.U32 R4, R4, R41, RZ ;  /* 0x0000002904047227 */ /* 0x000fc800078e00ff */
[----:B------:R-:W-:Y:S01]  /*3720*/  @!P1 IMAD.IADD R73, R73, 0x1, -R0 ;  /* 0x0000000149499824 */ /* 0x000fe200078e0a00 */
[----:B------:R-:W-:Y:S01]  /*3730*/  ISETP.GT.U32.AND P1, PT, R0, R81, PT ;  /* 0x000000510000720c */ /* 0x000fe20003f24070 */
[----:B------:R-:W-:Y:S02]  /*3740*/  IMAD.MOV R3, RZ, RZ, -R3 ;  /* 0x000000ffff037224 */ /* 0x000fe400078e0a03 */
[----:B------:R-:W-:Y:S02]  /*3750*/  IMAD.MOV R4, RZ, RZ, -R4 ;  /* 0x000000ffff047224 */ /* 0x000fe400078e0a04 */
[----:B------:R-:W-:Y:S01]  /*3760*/  @!P4 IMAD.IADD R75, R75, 0x1, -R0 ;  /* 0x000000014b4bc824 */ /* 0x000fe200078e0a00 */
[----:B------:R-:W-:Y:S01]  /*3770*/  ISETP.GE.AND P4, PT, R52, RZ, PT ;  /* 0x000000ff3400720c */ /* 0x000fe20003f86270 */
[----:B------:R-:W-:Y:S01]  /*3780*/  IMAD R39, R2, R3, R39 ;  /* 0x0000000302277224 */ /* 0x000fe200078e0227 */
[----:B------:R-:W-:Y:S01]  /*3790*/  SGXT R3, R8, 0x1 ;  /* 0x000000010803781a */ /* 0x000fe20000000200 */
[----:B------:R-:W-:-:S02]  /*37a0*/  IMAD R41, R2, R4, R41 ;  /* 0x0000000402297224 */ /* 0x000fc400078e0229 */
[--C-:B------:R-:W-:Y:S01]  /*37b0*/  @!P6 IMAD.IADD R79, R79, 0x1, -R0.reuse ;  /* 0x000000014f4fe824 */ /* 0x100fe200078e0a00 */
[----:B------:R-:W-:Y:S01]  /*37c0*/  ISETP.GE.AND P6, PT, R54, RZ, PT ;  /* 0x000000ff3600720c */ /* 0x000fe20003fc6270 */
[----:B------:R-:W-:Y:S01]  /*37d0*/  @!P0 IMAD.MOV R61, RZ, RZ, -R61 ;  /* 0x000000ffff3d8224 */ /* 0x000fe200078e0a3d */
[----:B------:R-:W-:Y:S01]  /*37e0*/  ISETP.GT.U32.AND P0, PT, R2, R39, PT ;  /* 0x000000270200720c */ /* 0x000fe20003f04070 */
[----:B------:R-:W-:Y:S01]  /*37f0*/  @!P3 IMAD.MOV R63, RZ, RZ, -R63 ;  /* 0x000000ffff3fb224 */ /* 0x000fe200078e0a3f */
[----:B------:R-:W-:Y:S01]  /*3800*/  ISETP.GT.U32.AND P3, PT, R0, R75, PT ;  /* 0x0000004b0000720c */ /* 0x000fe20003f64070 */
[--C-:B------:R-:W-:Y:S01]  /*3810*/  @!P2 IMAD.IADD R83, R83, 0x1, -R0.reuse ;  /* 0x000000015353a824 */ /* 0x100fe200078e0a00 */
[----:B------:R-:W-:Y:S01]  /*3820*/  ISETP.GT.U32.AND P2, PT, R2, R41, PT ;  /* 0x000000290200720c */ /* 0x000fe20003f44070 */
[----:B------:R-:W-:Y:S01]  /*3830*/  @!P1 IMAD.IADD R81, R81, 0x1, -R0 ;  /* 0x0000000151519824 */ /* 0x000fe200078e0a00 */
[----:B------:R-:W-:Y:S01]  /*3840*/  ISETP.GE.AND P1, PT, R56, RZ, PT ;  /* 0x000000ff3800720c */ /* 0x000fe20003f26270 */
[----:B------:R-:W-:-:S02]  /*3850*/  @!P5 IMAD.MOV R65, RZ, RZ, -R65 ;  /* 0x000000ffff41d224 */ /* 0x000fc400078e0a41 */
[----:B------:R-:W-:Y:S01]  /*3860*/  @!P4 IMAD.MOV R67, RZ, RZ, -R67 ;  /* 0x000000ffff43c224 */ /* 0x000fe200078e0a43 */
[C---:B------:R-:W-:Y:S01]  /*3870*/  ISETP.GT.U32.AND P4, PT, R0.reuse, R77, PT ;  /* 0x0000004d0000720c */ /* 0x040fe20003f84070 */
[----:B------:R-:W-:Y:S01]  /*3880*/  @!P6 IMAD.MOV R69, RZ, RZ, -R69 ;  /* 0x000000ffff45e224 */ /* 0x000fe200078e0a45 */
[C---:B------:R-:W-:Y:S01]  /*3890*/  ISETP.GT.U32.AND P6, PT, R0.reuse, R79, PT ;  /* 0x0000004f0000720c */ /* 0x040fe20003fc4070 */
[----:B------:R-:W-:Y:S01]  /*38a0*/  @!P0 IMAD.IADD R39, R39, 0x1, -R2 ;  /* 0x0000000127278824 */ /* 0x000fe200078e0a02 */
[C---:B------:R-:W-:Y:S01]  /*38b0*/  ISETP.GT.U32.AND P5, PT, R0.reuse, R81, PT ;  /* 0x000000510000720c */ /* 0x040fe20003fa4070 */
[----:B------:R-:W-:Y:S01]  /*38c0*/  @!P3 IMAD.IADD R75, R75, 0x1, -R0 ;  /* 0x000000014b4bb824 */ /* 0x000fe200078e0a00 */
[----:B------:R-:W-:Y:S01]  /*38d0*/  ISETP.GT.U32.AND P0, PT, R0, R83, PT ;  /* 0x000000530000720c */ /* 0x000fe20003f04070 */
[----:B------:R-:W-:Y:S01]  /*38e0*/  @!P2 IMAD.IADD R41, R41, 0x1, -R2 ;  /* 0x000000012929a824 */ /* 0x000fe200078e0a02 */
[----:B------:R-:W-:Y:S01]  /*38f0*/  ISETP.GE.AND P3, PT, R46, RZ, PT ;  /* 0x000000ff2e00720c */ /* 0x000fe20003f66270 */
[----:B------:R-:W-:Y:S01]  /*3900*/  @!P1 IMAD.MOV R71, RZ, RZ, -R71 ;  /* 0x000000ffff479224 */ /* 0x000fe200078e0a47 */
[----:B------:R-:W-:Y:S01]  /*3910*/  ISETP.GT.U32.AND P2, PT, R2, R39, PT ;  /* 0x000000270200720c */ /* 0x000fe20003f44070 */
[----:B------:R-:W-:Y:S01]  /*3920*/  IMAD.SHL.U32 R4, R74, 0x4, RZ ;  /* 0x000000044a047824 */ /* 0x000fe200078e00ff */
[----:B------:R-:W-:Y:S01]  /*3930*/  ISETP.GT.U32.AND P1, PT, R2, R41, PT ;  /* 0x000000290200720c */ /* 0x000fe20003f24070 */
[--C-:B------:R-:W-:Y:S01]  /*3940*/  @!P4 IMAD.IADD R77, R77, 0x1, -R0.reuse ;  /* 0x000000014d4dc824 */ /* 0x100fe200078e0a00 */
[----:B------:R-:W-:Y:S01]  /*3950*/  ISETP.GE.AND P4, PT, R48, RZ, PT ;  /* 0x000000ff3000720c */ /* 0x000fe20003f86270 */
[--C-:B------:R-:W-:Y:S01]  /*3960*/  @!P6 IMAD.IADD R79, R79, 0x1, -R0.reuse ;  /* 0x000000014f4fe824 */ /* 0x100fe200078e0a00 */
[----:B------:R-:W-:Y:S01]  /*3970*/  LOP3.LUT R243, R4, 0x90, R3, 0x78, !PT ;  /* 0x0000009004f37812 */ /* 0x000fe200078e7803 */
[--C-:B------:R-:W-:Y:S01]  /*3980*/  @!P5 IMAD.IADD R81, R81, 0x1, -R0.reuse ;  /* 0x000000015151d824 */ /* 0x100fe200078e0a00 */
[----:B------:R-:W-:Y:S01]  /*3990*/  ISETP.GE.AND P6, PT, R50, RZ, PT ;  /* 0x000000ff3200720c */ /* 0x000fe20003fc6270 */
[----:B------:R-:W-:Y:S01]  /*39a0*/  @!P0 IMAD.IADD R83, R83, 0x1, -R0 ;  /* 0x0000000153538824 */ /* 0x000fe200078e0a00 */
[----:B------:R-:W-:Y:S01]  /*39b0*/  LOP3.LUT R0, RZ, R72, RZ, 0x33, !PT ;  /* 0x00000048ff007212 */ /* 0x000fe200078e33ff */
[----:B------:R-:W-:Y:S01]  /*39c0*/  @!P3 IMAD.MOV R73, RZ, RZ, -R73 ;  /* 0x000000ffff49b224 */ /* 0x000fe200078e0a49 */
[----:B------:R-:W-:Y:S01]  /*39d0*/  ISETP.NE.AND P3, PT, R72, RZ, PT ;  /* 0x000000ff4800720c */ /* 0x000fe20003f65270 */
[--C-:B------:R-:W-:Y:S01]  /*39e0*/  @!P2 IMAD.IADD R39, R39, 0x1, -R2.reuse ;  /* 0x000000012727a824 */ /* 0x100fe200078e0a02 */
[----:B------:R-:W-:Y:S01]  /*39f0*/  ISETP.GE.AND P5, PT, R58, RZ, PT ;  /* 0x000000ff3a00720c */ /* 0x000fe20003fa6270 */
[----:B------:R-:W-:Y:S01]  /*3a00*/  @!P1 IMAD.IADD R41, R41, 0x1, -R2 ;  /* 0x0000000129299824 */ /* 0x000fe200078e0a02 */
[C---:B------:R-:W-:Y:S01]  /*3a10*/  SEL R12, R0.reuse, R13, !P3 ;  /* 0x0000000d000c7207 */ /* 0x040fe20005800000 */
[----:B------:R-:W1:Y:S01]  /*3a20*/  LDC.64 R2, c[0x0][0x230] ;  /* 0x00008c00ff027b82 */ /* 0x000e620000000a00 */
[C---:B------:R-:W-:Y:S01]  /*3a30*/  SEL R13, R0.reuse, R14, !P3 ;  /* 0x0000000e000d7207 */ /* 0x040fe20005800000 */
[----:B------:R-:W-:Y:S01]  /*3a40*/  VIADD R240, R243, UR4 ;  /* 0x00000004f3f07c36 */ /* 0x000fe20008000000 */
[C---:B------:R-:W-:Y:S01]  /*3a50*/  SEL R14, R0.reuse, R15, !P3 ;  /* 0x0000000f000e7207 */ /* 0x040fe20005800000 */
[----:B------:R-:W-:Y:S01]  /*3a60*/  @!P6 IMAD.MOV R77, RZ, RZ, -R77 ;  /* 0x000000ffff4de224 */ /* 0x000fe200078e0a4d */
[----:B------:R-:W-:Y:S01]  /*3a70*/  SEL R15, R0, R16, !P3 ;  /* 0x00000010000f7207 */ /* 0x000fe20005800000 */
[----:B------:R-:W-:Y:S01]  /*3a80*/  IMAD R12, R12, UR25, RZ ;  /* 0x000000190c0c7c24 */ /* 0x000fe2000f8e02ff */
[C---:B------:R-:W-:Y:S01]  /*3a90*/  SEL R16, R0.reuse, R17, !P3 ;  /* 0x0000001100107207 */ /* 0x040fe20005800000 */
[----:B------:R-:W2:Y:S01]  /*3aa0*/  LDC R4, c[0x0][0x230] ;  /* 0x00008c00ff047b82 */ /* 0x000ea20000000800 */
[----:B------:R-:W-:Y:S01]  /*3ab0*/  SEL R17, R0, R19, !P3 ;  /* 0x0000001300117207 */ /* 0x000fe20005800000 */
[----:B------:R-:W-:Y:S01]  /*3ac0*/  @!P5 IMAD.MOV R79, RZ, RZ, -R79 ;  /* 0x000000ffff4fd224 */ /* 0x000fe200078e0a4f */
[----:B------:R-:W-:Y:S01]  /*3ad0*/  ISETP.GE.AND P0, PT, R60, RZ, PT ;  /* 0x000000ff3c00720c */ /* 0x000fe20003f06270 */
[----:B------:R-:W-:Y:S01]  /*3ae0*/  IMAD R14, R14, UR25, RZ ;  /* 0x000000190e0e7c24 */ /* 0x000fe2000f8e02ff */
[----:B------:R-:W-:Y:S01]  /*3af0*/  ISETP.GE.AND P2, PT, R44, RZ, PT ;  /* 0x000000ff2c00720c */ /* 0x000fe20003f46270 */
[----:B------:R-:W-:Y:S01]  /*3b00*/  IMAD R15, R15, UR25, RZ ;  /* 0x000000190f0f7c24 */ /* 0x000fe2000f8e02ff */
[----:B------:R-:W-:Y:S01]  /*3b10*/  SEL R19, R0, R20, !P3 ;  /* 0x0000001400137207 */ /* 0x000fe20005800000 */
[----:B------:R-:W-:Y:S01]  /*3b20*/  IMAD R16, R16, UR25, RZ ;  /* 0x0000001910107c24 */ /* 0x000fe2000f8e02ff */
[C---:B------:R-:W-:Y:S01]  /*3b30*/  SEL R20, R0.reuse, R21, !P3 ;  /* 0x0000001500147207 */ /* 0x040fe20005800000 */
[----:B------:R-:W-:Y:S01]  /*3b40*/  IMAD R13, R13, UR25, RZ ;  /* 0x000000190d0d7c24 */ /* 0x000fe2000f8e02ff */
[C---:B------:R-:W-:Y:S01]  /*3b50*/  SEL R21, R0.reuse, R22, !P3 ;  /* 0x0000001600157207 */ /* 0x040fe20005800000 */
[----:B------:R-:W-:Y:S01]  /*3b60*/  IMAD R19, R19, UR25, RZ ;  /* 0x0000001913137c24 */ /* 0x000fe2000f8e02ff */
[----:B------:R-:W-:Y:S01]  /*3b70*/  SEL R22, R0, R23, !P3 ;  /* 0x0000001700167207 */ /* 0x000fe20005800000 */
[----:B------:R-:W-:Y:S01]  /*3b80*/  IMAD R20, R20, UR25, RZ ;  /* 0x0000001914147c24 */ /* 0x000fe2000f8e02ff */
[----:B------:R-:W-:Y:S01]  /*3b90*/  @!P4 IADD3 R75, -R75, RZ, RZ ;  /* 0x000000ff4b4bc210 */ /* 0x000fe20007ffe1ff */
[----:B------:R-:W-:Y:S01]  /*3ba0*/  @!P0 IMAD.MOV R81, RZ, RZ, -R81 ;  /* 0x000000ffff518224 */ /* 0x000fe200078e0a51 */
[----:B------:R-:W-:Y:S01]  /*3bb0*/  SEL R23, R0, R24, !P3 ;  /* 0x0000001800177207 */ /* 0x000fe20005800000 */
[----:B------:R-:W-:Y:S01]  /*3bc0*/  @!P2 IMAD.MOV R83, RZ, RZ, -R83 ;  /* 0x000000ffff53a224 */ /* 0x000fe200078e0a53 */
[----:B------:R-:W-:Y:S01]  /*3bd0*/  ISETP.GE.AND P1, PT, R70, RZ, PT ;  /* 0x000000ff4600720c */ /* 0x000fe20003f26270 */
[----:B-1----:R-:W-:Y:S01]  /*3be0*/  VIADD R8, R2, 0xffffffe4 ;  /* 0xffffffe402087836 */ /* 0x002fe20000000000 */
[----:B------:R-:W-:Y:S01]  /*3bf0*/  ISETP.GE.AND P4, PT, R68, RZ, PT ;  /* 0x000000ff4400720c */ /* 0x000fe20003f86270 */
[----:B------:R-:W-:Y:S01]  /*3c00*/  VIADD R42, R2, 0xfffffff7 ;  /* 0xfffffff7022a7836 */ /* 0x000fe20000000000 */
[----:B------:R-:W-:Y:S01]  /*3c10*/  SEL R24, R0, R25, !P3 ;  /* 0x0000001900187207 */ /* 0x000fe20005800000 */
[----:B--2---:R-:W-:Y:S01]  /*3c20*/  VIADD R4, R4, 0xffffffd6 ;  /* 0xffffffd604047836 */ /* 0x004fe20000000000 */
[----:B------:R-:W-:Y:S01]  /*3c30*/  SEL R25, R0, R26, !P3 ;  /* 0x0000001a00197207 */ /* 0x000fe20005800000 */
[----:B------:R-:W-:Y:S01]  /*3c40*/  VIADD R252, R2, 0x1f ;  /* 0x0000001f02fc7836 */ /* 0x000fe20000000000 */
[----:B------:R-:W-:Y:S01]  /*3c50*/  SEL R26, R0, R27, !P3 ;  /* 0x0000001b001a7207 */ /* 0x000fe20005800000 */
[----:B------:R-:W-:Y:S01]  /*3c60*/  IMAD R22, R22, UR25, RZ ;  /* 0x0000001916167c24 */ /* 0x000fe2000f8e02ff */
[C---:B------:R-:W-:Y:S01]  /*3c70*/  SEL R27, R0.reuse, R28, !P3 ;  /* 0x0000001c001b7207 */ /* 0x040fe20005800000 */
[----:B------:R-:W-:Y:S01]  /*3c80*/  IMAD R23, R23, UR25, RZ ;  /* 0x0000001917177c24 */ /* 0x000fe2000f8e02ff */
[C---:B------:R-:W-:Y:S01]  /*3c90*/  SEL R28, R0.reuse, R29, !P3 ;  /* 0x0000001d001c7207 */ /* 0x040fe20005800000 */
[----:B------:R-:W-:Y:S01]  /*3ca0*/  @!P1 IMAD.MOV R39, RZ, RZ, -R39 ;  /* 0x000000ffff279224 */ /* 0x000fe200078e0a27 */
[C---:B------:R-:W-:Y:S01]  /*3cb0*/  SEL R29, R0.reuse, R30, !P3 ;  /* 0x0000001e001d7207 */ /* 0x040fe20005800000 */
[----:B------:R-:W-:Y:S01]  /*3cc0*/  @!P4 IMAD.MOV R41, RZ, RZ, -R41 ;  /* 0x000000ffff29c224 */ /* 0x000fe200078e0a29 */
[----:B------:R-:W-:Y:S01]  /*3cd0*/  SEL R30, R0, R31, !P3 ;  /* 0x0000001f001e7207 */ /* 0x000fe20005800000 */
[----:B------:R-:W-:Y:S01]  /*3ce0*/  IMAD R26, R26, UR25, RZ ;  /* 0x000000191a1a7c24 */ /* 0x000fe2000f8e02ff */
[C---:B------:R-:W-:Y:S01]  /*3cf0*/  SEL R31, R0.reuse, R32, !P3 ;  /* 0x00000020001f7207 */ /* 0x040fe20005800000 */
[----:B------:R-:W-:Y:S01]  /*3d00*/  IMAD R27, R27, UR25, RZ ;  /* 0x000000191b1b7c24 */ /* 0x000fe2000f8e02ff */
[----:B------:R-:W-:Y:S01]  /*3d10*/  SEL R32, R0, R33, !P3 ;  /* 0x0000002100207207 */ /* 0x000fe20005800000 */
[----:B------:R-:W-:Y:S01]  /*3d20*/  IMAD R30, R30, UR25, RZ ;  /* 0x000000191e1e7c24 */ /* 0x000fe2000f8e02ff */
[C---:B------:R-:W-:Y:S01]  /*3d30*/  SEL R33, R0.reuse, R34, !P3 ;  /* 0x0000002200217207 */ /* 0x040fe20005800000 */
[----:B------:R-:W-:Y:S01]  /*3d40*/  IMAD R31, R31, UR25, RZ ;  /* 0x000000191f1f7c24 */ /* 0x000fe2000f8e02ff */
[----:B------:R-:W-:Y:S01]  /*3d50*/  SEL R34, R0, R35, !P3 ;  /* 0x0000002300227207 */ /* 0x000fe20005800000 */
[----:B------:R-:W-:Y:S01]  /*3d60*/  IMAD R24, R24, UR25, RZ ;  /* 0x0000001918187c24 */ /* 0x000fe2000f8e02ff */
[----:B------:R-:W-:Y:S01]  /*3d70*/  SEL R35, R0, R36, !P3 ;  /* 0x0000002400237207 */ /* 0x000fe20005800000 */
[----:B------:R-:W-:Y:S01]  /*3d80*/  IMAD R28, R28, UR25, RZ ;  /* 0x000000191c1c7c24 */ /* 0x000fe2000f8e02ff */
        /* <DEDUP_REMOVED lines=17> */
[----:B------:R-:W-:Y:S01]  /*3ea0*/  VIADD R38, R2, 0xffffffd5 ;  /* 0xffffffd502267836 */ /* 0x000fe20000000000 */
        /* <DEDUP_REMOVED lines=12> */
[C---:B------:R-:W-:Y:S01]  /*3f70*/  SEL R223, R0.reuse, R223, !P3 ;  /* 0x000000df00df7207 */ /* 0x040fe20005800000 */
[----:B------:R-:W-:Y:S01]  /*3f80*/  IMAD R207, R207, UR25, RZ ;  /* 0x00000019cfcf7c24 */ /* 0x000fe2000f8e02ff */
[C---:B------:R-:W-:Y:S01]  /*3f90*/  SEL R231, R0.reuse, R231, !P3 ;  /* 0x000000e700e77207 */ /* 0x040fe20005800000 */
[----:B------:R-:W-:Y:S01]  /*3fa0*/  IMAD R215, R215, UR25, RZ ;  /* 0x00000019d7d77c24 */ /* 0x000fe2000f8e02ff */
[----:B------:R-:W-:Y:S01]  /*3fb0*/  SEL R208, R0, R43, !P3 ;  /* 0x0000002b00d07207 */ /* 0x000fe20005800000 */
[----:B------:R-:W-:Y:S01]  /*3fc0*/  VIADD R43, R2, 0xffffffe0 ;  /* 0xffffffe0022b7836 */ /* 0x000fe20000000000 */
[C---:B------:R-:W-:Y:S01]  /*3fd0*/  SEL R216, R0.reuse, R45, !P3 ;  /* 0x0000002d00d87207 */ /* 0x040fe20005800000 */
[----:B------:R-:W-:Y:S01]  /*3fe0*/  IMAD R223, R223, UR25, RZ ;  /* 0x00000019dfdf7c24 */ /* 0x000fe2000f8e02ff */
[----:B------:R-:W-:Y:S01]  /*3ff0*/  SEL R224, R0, R47, !P3 ;  /* 0x0000002f00e07207 */ /* 0x000fe20005800000 */
[----:B------:R-:W-:Y:S01]  /*4000*/  IMAD R208, R208, UR25, RZ ;  /* 0x00000019d0d07c24 */ /* 0x000fe2000f8e02ff */
[C---:B------:R-:W-:Y:S01]  /*4010*/  SEL R232, R0.reuse, R49, !P3 ;  /* 0x0000003100e87207 */ /* 0x040fe20005800000 */
[----:B------:R1:W-:Y:S01]  /*4020*/  STL [R1+0x14c], R43 ;  /* 0x00014c2b01007387 */ /* 0x0003e20000100800 */
        /* <DEDUP_REMOVED lines=40> */
[----:B------:R-:W-:Y:S01]  /*42b0*/  ISETP.NE.AND P0, PT, R66, RZ, PT ;  /* 0x000000ff4200720c */ /* 0x000fe20003f05270 */
[----:B------:R-:W-:Y:S01]  /*42c0*/  IMAD R229, R229, UR25, RZ ;  /* 0x00000019e5e57c24 */ /* 0x000fe2000f8e02ff */
[----:B------:R-:W-:Y:S01]  /*42d0*/  LOP3.LUT R0, RZ, R66, RZ, 0x33, !PT ;  /* 0x00000042ff007212 */ /* 0x000fe200078e33ff */
[----:B------:R-:W-:Y:S01]  /*42e0*/  IMAD R29, R29, UR25, RZ ;  /* 0x000000191d1d7c24 */ /* 0x000fe2000f8e02ff */
[----:B------:R-:W-:Y:S01]  /*42f0*/  ISETP.GE.U32.AND P2, PT, R8, 0x7fffffc5, PT ;  /* 0x7fffffc50800780c */ /* 0x000fe20003f46070 */
[----:B------:R-:W-:Y:S01]  /*4300*/  VIADD R8, R2, 0xffffffe6 ;  /* 0xffffffe602087836 */ /* 0x000fe20000000000 */
[----:B------:R-:W-:Y:S01]  /*4310*/  SEL R56, R0, R39, !P0 ;  /* 0x0000002700387207 */ /* 0x000fe20004000000 */
[----:B------:R-:W-:Y:S01]  /*4320*/  VIADD R39, R2, 0xfffffffe ;  /* 0xfffffffe02277836 */ /* 0x000fe20000000000 */
[----:B------:R-:W-:Y:S01]  /*4330*/  SEL R58, R0, R41, !P0 ;  /* 0x00000029003a7207 */ /* 0x000fe20004000000 */
[----:B------:R-:W-:Y:S01]  /*4340*/  VIADD R0, R2, 0xffffffe5 ;  /* 0xffffffe502007836 */ /* 0x000fe20000000000 */
[----:B------:R-:W-:Y:S01]  /*4350*/  ISETP.GE.U32.AND P5, PT, R4, 0x7fffffb7, PT ;  /* 0x7fffffb70400780c */ /* 0x000fe20003fa6070 */
        /* <DEDUP_REMOVED lines=8> */
[-C--:B------:R-:W-:Y:S01]  /*43e0*/  IMAD R56, R56, R3.reuse, RZ ;  /* 0x0000000338387224 */ /* 0x080fe200078e02ff */
[----:B------:R-:W-:Y:S01]  /*43f0*/  ISETP.GE.U32.AND P6, PT, R0, 0x7fffffc3, PT ;  /* 0x7fffffc30000780c */ /* 0x000fe20003fc6070 */
[----:B------:R-:W-:Y:S01]  /*4400*/  IMAD R58, R58, R3, RZ ;  /* 0x000000033a3a7224 */ /* 0x000fe200078e02ff */
[----:B------:R-:W-:Y:S01]  /*4410*/  SEL R0, RZ, 0x4, P5 ;  /* 0x00000004ff007807 */ /* 0x000fe20002800000 */
[----:B------:R-:W-:Y:S01]  /*4420*/  IMAD.SHL.U32 R59, R56, 0x4, RZ ;  /* 0x00000004383b7824 */ /* 0x000fe200078e00ff */
[----:B------:R-:W-:Y:S01]  /*4430*/  ISETP.GE.U32.AND P5, PT, R8, 0x7fffffc4, PT ;  /* 0x7fffffc40800780c */ /* 0x000fe20003fa6070 */
[----:B------:R-:W-:Y:S01]  /*4440*/  VIADD R8, R2, 0xffffffe9 ;  /* 0xffffffe902087836 */ /* 0x000fe20000000000 */
[----:B------:R-:W-:Y:S01]  /*4450*/  SEL R40, RZ, 0x1fffe, P4 ;  /* 0x0001fffeff287807 */ /* 0x000fe20002000000 */
[----:B------:R-:W-:Y:S01]  /*4460*/  STL [R1+0x140], R56 ;  /* 0x0001403801007387 */ /* 0x000fe20000100800 */
        /* <DEDUP_REMOVED lines=11> */
[----:B------:R-:W-:Y:S01]  /*4520*/  IMAD.IADD R50, R50, 0x1, R51 ;  /* 0x0000000132327824 */ /* 0x000fe200078e0233 */
[----:B------:R-:W-:Y:S01]  /*4530*/  ISETP.GE.U32.AND P3, PT, R8, 0x7fffffcc, PT ;  /* 0x7fffffcc0800780c */ /* 0x000fe20003f66070 */
[----:B------:R-:W-:Y:S01]  /*4540*/  VIADD R8, R2, 0xffffffed ;  /* 0xffffffed02087836 */ /* 0x000fe20000000000 */
[----:B------:R-:W-:Y:S01]  /*4550*/  SEL R49, RZ, 0x7fff8, P1 ;  /* 0x0007fff8ff317807 */ /* 0x000fe20000800000 */
[----:B------:R-:W-:Y:S01]  /*4560*/  VIADD R40, R40, UR5 ;  /* 0x0000000528287c36 */ /* 0x000fe20008000000 */
[----:B------:R-:W-:Y:S01]  /*4570*/  ISETP.GE.U32.AND P1, PT, R4, 0x7fffffcb, PT ;  /* 0x7fffffcb0400780c */ /* 0x000fe20003f26070 */
[----:B------:R-:W-:Y:S01]  /*4580*/  VIADD R4, R2, 0xffffffec ;  /* 0xffffffec02047836 */ /* 0x000fe20000000000 */
[----:B------:R-:W-:Y:S01]  /*4590*/  SEL R52, RZ, 0x4, P6 ;  /* 0x00000004ff347807 */ /* 0x000fe20003000000 */
[----:B------:R-:W-:Y:S01]  /*45a0*/  UIADD3 UR5, UR7, -0x27, URZ ;  /* 0xffffffd907057890 */ /* 0x000fe2000fffe03f */
[----:B------:R-:W-:Y:S01]  /*45b0*/  ISETP.GE.U32.AND P6, PT, R8, 0x7fffffce, PT ;  /* 0x7fffffce0800780c */ /* 0x000fe20003fc6070 */
[----:B------:R-:W-:Y:S01]  /*45c0*/  VIADD R8, R2, 0xffffffef ;  /* 0xffffffef02087836 */ /* 0x000fe20000000000 */
[----:B------:R-:W-:Y:S01]  /*45d0*/  SEL R53, RZ, 0x7fff8, P5 ;  /* 0x0007fff8ff357807 */ /* 0x000fe20002800000 */
[----:B------:R-:W-:Y:S01]  /*45e0*/  UIADD3 UR7, UR32, -0x25, URZ ;  /* 0xffffffdb20077890 */ /* 0x000fe2000fffe03f */
[----:B------:R-:W-:Y:S01]  /*45f0*/  ISETP.GE.U32.AND P5, PT, R4, 0x7fffffcd, PT ;  /* 0x7fffffcd0400780c */ /* 0x000fe20003fa6070 */
[----:B------:R-:W-:Y:S01]  /*4600*/  VIADD R4, R2, 0xffffffee ;  /* 0xffffffee02047836 */ /* 0x000fe20000000000 */
[----:B------:R-:W-:Y:S01]  /*4610*/  SEL R55, RZ, 0x1fffe, P4 ;  /* 0x0001fffeff377807 */ /* 0x000fe20002000000 */
[----:B------:R-:W-:Y:S01]  /*4620*/  UISETP.GE.U32.AND UP0, UPT, UR7, 0x7fffffbc, UPT ;  /* 0x7fffffbc0700788c */ /* 0x000fe2000bf06070 */
[----:B------:R-:W-:Y:S01]  /*4630*/  ISETP.GE.U32.AND P4, PT, R8, 0x7fffffd0, PT ;  /* 0x7fffffd00800780c */ /* 0x000fe20003f86070 */
[----:B------:R-:W-:Y:S01]  /*4640*/  VIADD R8, R2, 0xffffffd1 ;  /* 0xffffffd102087836 */ /* 0x000fe20000000000 */
[----:B------:R-:W-:Y:S01]  /*4650*/  SEL R47, RZ, 0x1fffe, P2 ;  /* 0x0001fffeff2f7807 */ /* 0x000fe20001000000 */
[----:B------:R-:W-:Y:S01]  /*4660*/  USEL UR7, URZ, 0x1fffe, UP6 ;  /* 0x0001fffe3f077887 */ /* 0x000fe2000b000000 */
[----:B------:R-:W-:Y:S01]  /*4670*/  ISETP.GE.U32.AND P2, PT, R4, 0x7fffffcf, PT ;  /* 0x7fffffcf0400780c */ /* 0x000fe20003f46070 */
[----:B------:R-:W-:Y:S01]  /*4680*/  VIADD R4, R2, 0xffffffd0 ;  /* 0xffffffd002047836 */ /* 0x000fe20000000000 */
[----:B------:R-:W-:Y:S01]  /*4690*/  SEL R46, RZ, 0x1, P0 ;  /* 0x00000001ff2e7807 */ /* 0x000fe20000000000 */
[----:B------:R-:W-:Y:S01]  /*46a0*/  UIADD3 UR7, UR8, UR7, URZ ;  /* 0x0000000708077290 */ /* 0x000fe2000fffe03f */
[----:B------:R-:W-:Y:S01]  /*46b0*/  ISETP.GE.U32.AND P0, PT, R8, 0x7fffffb2, PT ;  /* 0x7fffffb20800780c */ /* 0x000fe20003f06070 */
[----:B------:R-:W-:Y:S01]  /*46c0*/  VIADD R8, R2, 0xffffffd3 ;  /* 0xffffffd302087836 */ /* 0x000fe20000000000 */
[----:B------:R-:W-:Y:S01]  /*46d0*/  SEL R45, RZ, 0x7fff8, P3 ;  /* 0x0007fff8ff2d7807 */ /* 0x000fe20001800000 */
[----:B------:R-:W-:Y:S01]  /*46e0*/  IMAD.IADD R46, R46, 0x1, R47 ;  /* 0x000000012e2e7824 */ /* 0x000fe200078e022f */
[----:B------:R-:W-:Y:S01]  /*46f0*/  ISETP.GE.U32.AND P3, PT, R4, 0x7fffffb1, PT ;  /* 0x7fffffb10400780c */ /* 0x000fe20003f66070 */
[----:B------:R-:W-:Y:S01]  /*4700*/  VIADD R4, R2, 0xffffffd2 ;  /* 0xffffffd202047836 */ /* 0x000fe20000000000 */
[----:B------:R-:W-:Y:S01]  /*4710*/  SEL R38, RZ, 0x4, P1 ;  /* 0x00000004ff267807 */ /* 0x000fe20000800000 */
[----:B------:R-:W-:Y:S01]  /*4720*/  UISETP.GE.U32.AND UP2, UPT, UR5, 0x7fffffba, UPT ;  /* 0x7fffffba0500788c */ /* 0x000fe2000bf46070 */
[----:B------:R-:W-:Y:S01]  /*4730*/  ISETP.GE.U32.AND P1, PT, R8, 0x7fffffb4, PT ;  /* 0x7fffffb40800780c */ /* 0x000fe20003f26070 */
[----:B------:R-:W-:Y:S01]  /*4740*/  USEL UR5, URZ, 0x4, UP5 ;  /* 0x000000043f057887 */ /* 0x000fe2000a800000 */
[----:B------:R-:W-:Y:S01]  /*4750*/  SEL R41, RZ, 0x1fffe, P6 ;  /* 0x0001fffeff297807 */ /* 0x000fe20003000000 */
[----:B------:R-:W-:Y:S01]  /*4760*/  ULOP3.LUT UR7, UR7, 0x3, URZ, 0xc0, !UPT ;  /* 0x0000000307077892 */ /* 0x000fe2000f8ec03f */
[----:B------:R-:W-:Y:S01]  /*4770*/  SEL R8, RZ, 0x1, P5 ;  /* 0x00000001ff087807 */ /* 0x000fe20002800000 */
[----:B------:R-:W-:Y:S01]  /*4780*/  USEL UR22, URZ, 0x1fffe, UP2 ;  /* 0x0001fffe3f167887 */ /* 0x000fe20009000000 */
[----:B------:R-:W-:Y:S01]  /*4790*/  SEL R44, RZ, 0x1fffe, P0 ;  /* 0x0001fffeff2c7807 */ /* 0x000fe20000000000 */
[----:B------:R-:W-:Y:S01]  /*47a0*/  UIADD3 UR6, UR7, UR6, UR5 ;  /* 0x0000000607067290 */ /* 0x000fe2000fffe005 */
[----:B------:R-:W-:Y:S01]  /*47b0*/  ISETP.GE.U32.AND P6, PT, R4, 0x7fffffb3, PT ;  /* 0x7fffffb30400780c */ /* 0x000fe20003fc6070 */
[----:B------:R-:W-:Y:S01]  /*47c0*/  VIADD R4, R2, 0xfffffff3 ;  /* 0xfffffff302047836 */ /* 0x000fe20000000000 */
[----:B------:R-:W-:Y:S01]  /*47d0*/  ISETP.GE.U32.AND P0, PT, R43, 0x7fffffc1, PT ;  /* 0x7fffffc12b00780c */ /* 0x000fe20003f06070 */
[----:B------:R-:W-:Y:S01]  /*47e0*/  IMAD.IADD R8, R8, 0x1, R41 ;  /* 0x0000000108087824 */ /* 0x000fe200078e0229 */
[----:B------:R-:W-:Y:S01]  /*47f0*/  ISETP.GE.U32.AND P5, PT, R39, 0x7fffffdf, PT ;  /* 0x7fffffdf2700780c */ /* 0x000fe20003fa6070 */
[----:B------:R-:W-:Y:S01]  /*4800*/  USHF.L.U32 UR5, UR9, 0x8, URZ ;  /* 0x0000000809057899 */ /* 0x000fe2000800063f */
[----:B------:R-:W-:Y:S01]  /*4810*/  SEL R54, RZ, 0x1, P0 ;  /* 0x00000001ff367807 */ /* 0x000fe20000000000 */
[----:B------:R-:W-:Y:S01]  /*4820*/  UIADD3 UR21, UR21, UR22, URZ ;  /* 0x0000001615157290 */ /* 0x000fe2000fffe03f */
[----:B------:R-:W-:Y:S01]  /*4830*/  SEL R39, RZ, 0x7fff8, P4 ;  /* 0x0007fff8ff277807 */ /* 0x000fe20002000000 */
[----:B------:R-:W-:Y:S01]  /*4840*/  ULOP3.LUT UR5, UR5, 0xf00, URZ, 0xe2, !UPT ;  /* 0x00000f0005057892 */ /* 0x000fe2000f8ee23f */
[----:B------:R-:W-:Y:S01]  /*4850*/  ISETP.GE.U32.AND P4, PT, R4, 0x7fffffd4, PT ;  /* 0x7fffffd40400780c */ /* 0x000fe20003f86070 */
[----:B------:R-:W-:Y:S01]  /*4860*/  USEL UR20, URZ, 0x7fff8, UP0 ;  /* 0x0007fff83f147887 */ /* 0x000fe20008000000 */
[----:B------:R-:W-:Y:S01]  /*4870*/  SEL R4, RZ, 0x4, P2 ;  /* 0x00000004ff047807 */ /* 0x000fe20001000000 */
[----:B------:R-:W-:Y:S01]  /*4880*/  ULEA UR5, UR15, UR5, 0xc ;  /* 0x000000050f057291 */ /* 0x000fe2000f8e603f */
[----:B------:R-:W-:Y:S01]  /*4890*/  LOP3.LUT R46, R46, 0x3, RZ, 0xc0, !PT ;  /* 0x000000032e2e7812 */ /* 0x000fe200078ec0ff */
[----:B------:R-:W-:Y:S01]  /*48a0*/  ULOP3.LUT UR21, UR21, 0x3, URZ, 0xc0, !UPT ;  /* 0x0000000315157892 */ /* 0x000fe2000f8ec03f */
[----:B------:R-:W-:Y:S01]  /*48b0*/  LOP3.LUT R8, R8, 0x3, RZ, 0xc0, !PT ;  /* 0x0000000308087812 */ /* 0x000fe200078ec0ff */
[----:B------:R-:W-:Y:S01]  /*48c0*/  IMAD R33, R33, UR25, RZ ;  /* 0x0000001921217c24 */ /* 0x000fe2000f8e02ff */
[----:B------:R-:W-:Y:S01]  /*48d0*/  IADD3 R54, R54, R55, RZ ;  /* 0x0000003736367210 */ /* 0x000fe20007ffe0ff */
[----:B------:R-:W-:Y:S01]  /*48e0*/  IMAD R37, R37, UR25, RZ ;  /* 0x0000001925257c24 */ /* 0x000fe2000f8e02ff */
[----:B------:R-:W-:Y:S01]  /*48f0*/  IADD3 R45, R46, R45, R38 ;  /* 0x0000002d2e2d7210 */ /* 0x000fe20007ffe026 */
[----:B------:R-:W-:Y:S01]  /*4900*/  IMAD.SHL.U32 R46, R64, 0x4, RZ ;  /* 0x00000004402e7824 */ /* 0x000fe200078e00ff */
[----:B------:R-:W-:Y:S01]  /*4910*/  IADD3 R4, R8, R39, R4 ;  /* 0x0000002708047210 */ /* 0x000fe20007ffe004 */
[----:B------:R-:W-:Y:S01]  /*4920*/  IMAD.SHL.U32 R8, R58, 0x4, RZ ;  /* 0x000000043a087824 */ /* 0x000fe200078e00ff */
[----:B------:R-:W-:Y:S01]  /*4930*/  LOP3.LUT R54, R54, 0x3, RZ, 0xc0, !PT ;  /* 0x0000000336367812 */ /* 0x000fe200078ec0ff */
[----:B------:R-:W2:Y:S01]  /*4940*/  LDC.64 R38, c[0x0][0x238] ;  /* 0x00008e00ff267b82 */ /* 0x000ea20000000a00 */
[----:B------:R-:W-:Y:S01]  /*4950*/  LOP3.LUT R50, R50, 0x3, RZ, 0xc0, !PT ;  /* 0x0000000332327812 */ /* 0x000fe200078ec0ff */
[----:B------:R-:W-:Y:S01]  /*4960*/  IMAD.SHL.U32 R45, R45, 0x100, RZ ;  /* 0x000001002d2d7824 */ /* 0x000fe200078e00ff */
[----:B------:R-:W-:Y:S01]  /*4970*/  IADD3 R52, R54, R53, R52 ;  /* 0x0000003536347210 */ /* 0x000fe20007ffe034 */
[----:B------:R3:W-:Y:S01]  /*4980*/  STL [R1+0x4e4], R8 ;  /* 0x0004e40801007387 */ /* 0x0007e20000100800 */
[----:B------:R-:W-:Y:S01]  /*4990*/  IADD3 R48, R50, R49, R48 ;  /* 0x0000003132307210 */ /* 0x000fe20007ffe030 */
[----:B------:R-:W-:Y:S01]  /*49a0*/  UIADD3 UR19, UR21, UR20, UR19 ;  /* 0x0000001415137290 */ /* 0x000fe2000fffe013 */
[----:B------:R-:W-:Y:S01]  /*49b0*/  LOP3.LUT R41, R52, 0xf, RZ, 0xc0, !PT ;  /* 0x0000000f34297812 */ /* 0x000fe200078ec0ff */
[----:B------:R-:W-:Y:S01]  /*49c0*/  IMAD R230, R230, UR25, RZ ;  /* 0x00000019e6e67c24 */ /* 0x000fe2000f8e02ff */
[----:B------:R-:W-:Y:S01]  /*49d0*/  ISETP.GE.U32.AND P2, PT, R42, 0x7fffffd8, PT ;  /* 0x7fffffd82a00780c */ /* 0x000fe20003f46070 */
[----:B------:R-:W-:Y:S01]  /*49e0*/  VIADD R42, R2, 0xfffffffb ;  /* 0xfffffffb022a7836 */ /* 0x000fe20000000000 */
[----:B------:R-:W-:Y:S01]  /*49f0*/  LOP3.LUT R3, R45, 0xf00, RZ, 0xe2, !PT ;  /* 0x00000f002d037812 */ /* 0x000fe200078ee2ff */
[----:B------:R-:W-:Y:S01]  /*4a00*/  IMAD R48, R48, 0x10, R41 ;  /* 0x0000001030307824 */ /* 0x000fe200078e0229 */
[----:B------:R-:W-:Y:S01]  /*4a10*/  SEL R41, RZ, 0x4, P6 ;  /* 0x00000004ff297807 */ /* 0x000fe20003000000 */
[----:B------:R-:W-:Y:S01]  /*4a20*/  USHF.L.U32 UR7, UR19, 0x8, URZ ;  /* 0x0000000813077899 */ /* 0x000fe2000800063f */
[----:B------:R-:W-:Y:S01]  /*4a30*/  IADD3 R168, P6, R59, UR26, RZ ;  /* 0x0000001a3ba87c10 */ /* 0x000fe2000ffde0ff */
[----:B------:R-:W-:Y:S01]  /*4a40*/  IMAD R3, R4, 0x1000, R3 ;  /* 0x0000100004037824 */ /* 0x000fe200078e0203 */
[----:B-1----:R-:W-:Y:S01]  /*4a50*/  SEL R43, RZ, 0x1, P3 ;  /* 0x00000001ff2b7807 */ /* 0x002fe20001800000 */
[----:B------:R-:W-:Y:S01]  /*4a60*/  VIADD R4, R2, 0xfffffffa ;  /* 0xfffffffa02047836 */ /* 0x000fe20000000000 */
[----:B------:R-:W-:Y:S01]  /*4a70*/  ISETP.GE.U32.AND P3, PT, R42, 0x7fffffdc, PT ;  /* 0x7fffffdc2a00780c */ /* 0x000fe20003f66070 */
[----:B------:R-:W-:Y:S01]  /*4a80*/  IMAD R231, R231, UR25, RZ ;  /* 0x00000019e7e77c24 */ /* 0x000fe2000f8e02ff */
[----:B------:R-:W-:Y:S01]  /*4a90*/  SEL R42, RZ, 0x7fff8, P1 ;  /* 0x0007fff8ff2a7807 */ /* 0x000fe20000800000 */
[----:B------:R-:W-:Y:S01]  /*4aa0*/  IMAD.IADD R43, R43, 0x1, R44 ;  /* 0x000000012b2b7824 */ /* 0x000fe200078e022c */
[----:B------:R-:W-:Y:S01]  /*4ab0*/  LOP3.LUT R48, R48, 0xff, RZ, 0xc0, !PT ;  /* 0x000000ff30307812 */ /* 0x000fe200078ec0ff */
[C---:B--2---:R-:W-:Y:S01]  /*4ac0*/  IMAD.SHL.U32 R45, R38.reuse, 0x4, RZ ;  /* 0x00000004262d7824 */ /* 0x044fe200078e00ff */
[----:B------:R-:W-:Y:S01]  /*4ad0*/  ISETP.GE.U32.AND P1, PT, R57, 0x7fffffe0, PT ;  /* 0x7fffffe03900780c */ /* 0x000fe20003f26070 */
[----:B------:R-:W-:Y:S01]  /*4ae0*/  IMAD R47, R38, 0xe, RZ ;  /* 0x0000000e262f7824 */ /* 0x000fe200078e02ff */
[----:B------:R-:W-:Y:S01]  /*4af0*/  LEA.HI.X.SX32 R169, R56, UR27, 0x2, P6 ;  /* 0x0000001b38a97c11 */ /* 0x000fe2000b0f16ff */
[----:B------:R-:W-:Y:S01]  /*4b00*/  IMAD.IADD R3, R3, 0x1, R48 ;  /* 0x0000000103037824 */ /* 0x000fe200078e0230 */
[----:B------:R-:W-:Y:S01]  /*4b10*/  IADD3 R170, P6, R8, UR26, RZ ;  /* 0x0000001a08aa7c10 */ /* 0x000fe2000ffde0ff */
[----:B---3--:R-:W-:Y:S01]  /*4b20*/  VIADD R8, R46, UR4 ;  /* 0x000000042e087c36 */ /* 0x008fe20008000000 */
[----:B------:R1:W-:Y:S01]  /*4b30*/  STL [R1+0x180], R45 ;  /* 0x0001802d01007387 */ /* 0x0003e20000100800 */
[----:B------:R-:W-:Y:S01]  /*4b40*/  IMAD.WIDE R50, R45, 0x4, R168 ;  /* 0x000000042d327825 */ /* 0x000fe200078e02a8 */
[----:B------:R-:W-:Y:S01]  /*4b50*/  LEA.HI.X.SX32 R171, R58, UR27, 0x2, P6 ;  /* 0x0000001b3aab7c11 */ /* 0x000fe2000b0f16ff */
[----:B------:R-:W-:Y:S01]  /*4b60*/  ULOP3.LUT UR7, UR7, 0xf00, URZ, 0xe2, !UPT ;  /* 0x00000f0007077892 */ /* 0x000fe2000f8ee23f */
[----:B------:R-:W-:Y:S01]  /*4b70*/  ISETP.GE.U32.AND P6, PT, R4, 0x7fffffdb, PT ;  /* 0x7fffffdb0400780c */ /* 0x000fe20003fc6070 */
[----:B------:R-:W-:Y:S01]  /*4b80*/  VIADD R4, R2, 0xfffffff6 ;  /* 0xfffffff602047836 */ /* 0x000fe20000000000 */
[----:B------:R-:W-:Y:S01]  /*4b90*/  LOP3.LUT R196, R3, 0xffff, RZ, 0xc0, !PT ;  /* 0x0000ffff03c47812 */ /* 0x000fe200078ec0ff */
[----:B------:R-:W-:Y:S01]  /*4ba0*/  IMAD.WIDE R48, R45, 0x4, R170 ;  /* 0x000000042d307825 */ /* 0x000fe200078e02aa */
[----:B------:R-:W-:Y:S01]  /*4bb0*/  @!PT LDS RZ, [RZ] ;  /* 0x00000000fffff984 */ /* 0x000fe20000000800 */
[----:B------:R-:W-:Y:S01]  /*4bc0*/  @!PT LDS RZ, [RZ] ;  /* 0x00000000fffff984 */ /* 0x000fe20000000800 */
[----:B------:R-:W-:Y:S01]  /*4bd0*/  @!PT LDS RZ, [RZ] ;  /* 0x00000000fffff984 */ /* 0x000fe20000000800 */
[----:B------:R-:W-:Y:S01]  /*4be0*/  LDGSTS.E [R8], desc[UR28][R168.64], !P1 ;  /* 0x00000000a8087fae */ /* 0x000fe2000c92185c */
[----:B------:R-:W-:Y:S01]  /*4bf0*/  LOP3.LUT R238, R46, 0x20, RZ, 0x3c, !PT ;  /* 0x000000202eee7812 */ /* 0x000fe200078e3cff */
[----:B------:R-:W-:Y:S01]  /*4c00*/  ULEA UR6, UR6, UR7, 0xc ;  /* 0x0000000706067291 */ /* 0x000fe2000f8e603f */
[----:B-1----:R-:W-:Y:S01]  /*4c10*/  IMAD.SHL.U32 R45, R38, 0x8, RZ ;  /* 0x00000008262d7824 */ /* 0x002fe200078e00ff */
[----:B------:R-:W-:Y:S01]  /*4c20*/  SHF.R.U32.HI R3, RZ, 0xf, R196 ;  /* 0x0000000fff037819 */ /* 0x000fe200000116c4 */
[----:B------:R-:W-:Y:S01]  /*4c30*/  LDGSTS.E [R8+0x100], desc[UR28][R170.64], !P1 ;  /* 0x00100000aa087fae */ /* 0x000fe2000c92185c */
[----:B------:R-:W-:Y:S01]  /*4c40*/  ISETP.GE.U32.AND P1, PT, R4, 0x7fffffd7, PT ;  /* 0x7fffffd70400780c */ /* 0x000fe20003f26070 */
[----:B------:R-:W-:Y:S01]  /*4c50*/  IMAD.WIDE R54, R45, 0x4, R168 ;  /* 0x000000042d367825 */ /* 0x000fe200078e02a8 */
[----:B------:R-:W-:Y:S01]  /*4c60*/  LOP3.LUT R43, R43, 0x3, RZ, 0xc0, !PT ;  /* 0x000000032b2b7812 */ /* 0x000fe200078ec0ff */
[----:B------:R1:W-:Y:S02]  /*4c70*/  LDGSTS.E [R8+0x800], desc[UR28][R50.64], !P3 ;  /* 0x0080000032087fae */ /* 0x0003e4000d92185c */
[----:B------:R-:W-:Y:S01]  /*4c80*/  IMAD R4, R38, 0xc, RZ ;  /* 0x0000000c26047824 */ /* 0x000fe200078e02ff */
[----:B------:R-:W-:Y:S01]  /*4c90*/  IADD3 R41, R43, R42, R41 ;  /* 0x0000002a2b297210 */ /* 0x000fe20007ffe029 */
[----:B------:R2:W-:Y:S01]  /*4ca0*/  LDGSTS.E [R8+0x900], desc[UR28][R48.64], !P3 ;  /* 0x0090000030087fae */ /* 0x0005e2000d92185c */
[----:B------:R-:W-:Y:S01]  /*4cb0*/  IMAD.WIDE R52, R45, 0x4, R170 ;  /* 0x000000042d347825 */ /* 0x000fe200078e02aa */
[----:B------:R-:W-:-:S02]  /*4cc0*/  LOP3.LUT P3, RZ, R3, 0x1, RZ, 0xc0, !PT ;  /* 0x0000000103ff7812 */ /* 0x000fc4000786c0ff */
[----:B------:R1:W-:Y:S01]  /*4cd0*/  STL.64 [R1+0x108], R50 ;  /* 0x0001083201007387 */ /* 0x0003e20000100a00 */
[----:B------:R-:W-:Y:S01]  /*4ce0*/  SHF.R.U32.HI R3, RZ, 0xb, R196 ;  /* 0x0000000bff037819 */ /* 0x000fe200000116c4 */
[----:B------:R-:W-:Y:S02]  /*4cf0*/  VIADD R238, R238, UR4 ;  /* 0x00000004eeee7c36 */ /* 0x000fe40008000000 */
[----:B------:R2:W-:Y:S01]  /*4d00*/  STL.64 [R1+0x100], R48 ;  /* 0x0001003001007387 */ /* 0x0005e20000100a00 */
[----:B------:R-:W-:Y:S02]  /*4d10*/  IMAD R232, R232, UR25, RZ ;  /* 0x00000019e8e87c24 */ /* 0x000fe4000f8e02ff */
[----:B------:R-:W-:Y:S01]  /*4d20*/  IMAD R233, R233, UR25, RZ ;  /* 0x00000019e9e97c24 */ /* 0x000fe2000f8e02ff */
[----:B------:R3:W-:Y:S01]  /*4d30*/  STL [R1+0x1b0], R45 ;  /* 0x0001b02d01007387 */ /* 0x0007e20000100800 */
[----:B------:R-:W-:Y:S02]  /*4d40*/  IMAD R234, R234, UR25, RZ ;  /* 0x00000019eaea7c24 */ /* 0x000fe4000f8e02ff */
[----:B------:R-:W-:Y:S01]  /*4d50*/  IMAD R235, R235, UR25, RZ ;  /* 0x00000019ebeb7c24 */ /* 0x000fe2000f8e02ff */
[----:B------:R4:W-:Y:S01]  /*4d60*/  LDGSTS.E [R8+0x1000], desc[UR28][R54.64], !P2 ;  /* 0x0100000036087fae */ /* 0x0009e2000d12185c */
[----:B-1----:R-:W-:-:S03]  /*4d70*/  IMAD.WIDE R50, R4, 0x4, R168 ;  /* 0x0000000404327825 */ /* 0x002fc600078e02a8 */
[----:B------:R1:W-:Y:S01]  /*4d80*/  LDGSTS.E [R8+0x1100], desc[UR28][R52.64], !P2 ;  /* 0x0110000034087fae */ /* 0x0003e2000d12185c */
[----:B--2---:R-:W-:Y:S01]  /*4d90*/  IMAD.WIDE R48, R4, 0x4, R170 ;  /* 0x0000000404307825 */ /* 0x004fe200078e02aa */
[----:B------:R-:W-:Y:S02]  /*4da0*/  LOP3.LUT P2, RZ, R3, 0x1, RZ, 0xc0, !PT ;  /* 0x0000000103ff7812 */ /* 0x000fe4000784c0ff */
[----:B------:R2:W-:Y:S01]  /*4db0*/  STL [R1+0x1a0], R4 ;  /* 0x0001a00401007387 */ /* 0x0005e20000100800 */
[----:B---3--:R-:W-:Y:S01]  /*4dc0*/  IMAD.SHL.U32 R45, R38, 0x10, RZ ;  /* 0x00000010262d7824 */ /* 0x008fe200078e00ff */
[----:B------:R-:W-:Y:S01]  /*4dd0*/  SHF.R.U32.HI R3, RZ, 0x3, R196 ;  /* 0x00000003ff037819 */ /* 0x000fe200000116c4 */
[----:B------:R-:W-:Y:S01]  /*4de0*/  IMAD R236, R236, UR25, RZ ;  /* 0x00000019ecec7c24 */ /* 0x000fe2000f8e02ff */
[----:B------:R4:W-:Y:S01]  /*4df0*/  STL.64 [R1+0xc8], R54 ;  /* 0x0000c83601007387 */ /* 0x0009e20000100a00 */
[----:B------:R-:W-:-:S03]  /*4e00*/  IMAD R237, R237, UR25, RZ ;  /* 0x00000019eded7c24 */ /* 0x000fc6000f8e02ff */
[----:B------:R1:W-:Y:S01]  /*4e10*/  STL.64 [R1+0xc0], R52 ;  /* 0x0000c03401007387 */ /* 0x0003e20000100a00 */
[----:B--2---:R-:W-:-:S03]  /*4e20*/  IMAD R4, R38, 0x14, RZ ;  /* 0x0000001426047824 */ /* 0x004fc600078e02ff */
[----:B------:R2:W-:Y:S01]  /*4e30*/  LDGSTS.E [R8+0x1800], desc[UR28][R50.64], !P4 ;  /* 0x0180000032087fae */ /* 0x0005e2000e12185c */
[----:B----4-:R-:W-:-:S03]  /*4e40*/  IMAD.WIDE R54, R45, 0x4, R168 ;  /* 0x000000042d367825 */ /* 0x010fc600078e02a8 */
[----:B------:R3:W-:Y:S01]  /*4e50*/  LDGSTS.E [R8+0x1900], desc[UR28][R48.64], !P4 ;  /* 0x0190000030087fae */ /* 0x0007e2000e12185c */
[----:B------:R-:W-:Y:S01]  /*4e60*/  LOP3.LUT P4, RZ, R3, 0x1, RZ, 0xc0, !PT ;  /* 0x0000000103ff7812 */ /* 0x000fe2000788c0ff */
[----:B-1----:R-:W-:Y:S01]  /*4e70*/  IMAD.WIDE R52, R45, 0x4, R170 ;  /* 0x000000042d347825 */ /* 0x002fe200078e02aa */
[----:B------:R-:W-:Y:S01]  /*4e80*/  SHF.R.U32.HI R3, RZ, 0x7, R196 ;  /* 0x00000007ff037819 */ /* 0x000fe200000116c4 */
[----:B------:R-:W-:Y:S04]  /*4e90*/  LDGSTS.E [R8+0x2000], desc[UR28][R54.64], P3 ;  /* 0x0200000036087fae */ /* 0x000fe8000992185c */
[----:B------:R-:W-:Y:S01]  /*4ea0*/  LDGSTS.E [R8+0x2100], desc[UR28][R52.64], P3 ;  /* 0x0210000034087fae */ /* 0x000fe2000992185c */
[----:B------:R-:W-:Y:S01]  /*4eb0*/  LOP3.LUT P3, RZ, R3, 0x1, RZ, 0xc0, !PT ;  /* 0x0000000103ff7812 */ /* 0x000fe2000786c0ff */
[----:B------:R-:W-:-:S02]  /*4ec0*/  VIADD R3, R2, 0xfffffff2 ;  /* 0xfffffff202037836 */ /* 0x000fc40000000000 */
[----:B------:R2:W-:Y:S04]  /*4ed0*/  STL.64 [R1+0x88], R50 ;  /* 0x0000883201007387 */ /* 0x0005e80000100a00 */
[----:B------:R3:W-:Y:S04]  /*4ee0*/  STL.64 [R1+0x80], R48 ;  /* 0x0000803001007387 */ /* 0x0007e80000100a00 */
[----:B------:R1:W-:Y:S01]  /*4ef0*/  STL [R1+0x190], R45 ;  /* 0x0001902d01007387 */ /* 0x0003e20000100800 */
[----:B--2---:R-:W-:-:S03]  /*4f00*/  IMAD.WIDE R50, R4, 0x4, R168 ;  /* 0x0000000404327825 */ /* 0x004fc600078e02a8 */
[----:B------:R2:W-:Y:S01]  /*4f10*/  STL [R1+0x17c], R4 ;  /* 0x00017c0401007387 */ /* 0x0005e20000100800 */
[----:B---3--:R-:W-:-:S03]  /*4f20*/  IMAD.WIDE R48, R4, 0x4, R170 ;  /* 0x0000000404307825 */ /* 0x008fc600078e02aa */
[----:B------:R3:W-:Y:S01]  /*4f30*/  LDGSTS.E [R8+0x2800], desc[UR28][R50.64], P2 ;  /* 0x0280000032087fae */ /* 0x0007e2000912185c */
[----:B-1----:R-:W-:-:S03]  /*4f40*/  IMAD R45, R38, 0x1c, RZ ;  /* 0x0000001c262d7824 */ /* 0x002fc600078e02ff */
[----:B------:R-:W-:Y:S01]  /*4f50*/  STL.64 [R1+0x48], R54 ;  /* 0x0000483601007387 */ /* 0x000fe20000100a00 */
[----:B--2---:R-:W-:-:S03]  /*4f60*/  IMAD R4, R38, 0x18, RZ ;  /* 0x0000001826047824 */ /* 0x004fc600078e02ff */
[----:B------:R1:W-:Y:S01]  /*4f70*/  LDGSTS.E [R8+0x2900], desc[UR28][R48.64], P2 ;  /* 0x0290000030087fae */ /* 0x0003e2000912185c */
[----:B------:R-:W-:Y:S01]  /*4f80*/  ISETP.GE.U32.AND P2, PT, R3, 0x7fffffd3, PT ;  /* 0x7fffffd30300780c */ /* 0x000fe20003f46070 */
[C---:B------:R-:W-:Y:S02]  /*4f90*/  IMAD.WIDE R172, R4.reuse, 0x4, R168 ;  /* 0x0000000404ac7825 */ /* 0x040fe400078e02a8 */
[----:B------:R-:W-:Y:S02]  /*4fa0*/  STL.64 [R1+0x40], R52 ;  /* 0x0000403401007387 */ /* 0x000fe40000100a00 */
[----:B------:R-:W-:Y:S02]  /*4fb0*/  IMAD.WIDE R174, R4, 0x4, R170 ;  /* 0x0000000404ae7825 */ /* 0x000fe400078e02aa */
[----:B------:R3:W-:Y:S02]  /*4fc0*/  STL.64 [R1+0x8], R50 ;  /* 0x0000083201007387 */ /* 0x0007e40000100a00 */
[----:B------:R-:W-:-:S02]  /*4fd0*/  VIADD R3, R2, 0xfffffffd ;  /* 0xfffffffd02037836 */ /* 0x000fc40000000000 */
[----:B------:R1:W-:Y:S01]  /*4fe0*/  STL.64 [R1], R48 ;  /* 0x0000003001007387 */ /* 0x0003e20000100a00 */
[----:B------:R-:W-:-:S03]  /*4ff0*/  IMAD.WIDE R176, R45, 0x4, R168 ;  /* 0x000000042db07825 */ /* 0x000fc600078e02a8 */
[----:B------:R2:W-:Y:S01]  /*5000*/  STL [R1+0x170], R4 ;  /* 0x0001700401007387 */ /* 0x0005e20000100800 */
[----:B------:R-:W-:-:S03]  /*5010*/  IMAD.WIDE R178, R45, 0x4, R170 ;  /* 0x000000042db27825 */ /* 0x000fc600078e02aa */
[----:B------:R4:W-:Y:S01]  /*5020*/  STL [R1+0x164], R45 ;  /* 0x0001642d01007387 */ /* 0x0009e20000100800 */
[----:B---3--:R-:W-:-:S03]  /*5030*/  IMAD.WIDE R50, R38, 0x4, R168 ;  /* 0x0000000426327825 */ /* 0x008fc600078e02a8 */
[----:B------:R3:W-:Y:S01]  /*5040*/  LDGSTS.E [R8+0x3000], desc[UR28][R172.64], P3 ;  /* 0x03000000ac087fae */ /* 0x0007e2000992185c */
[----:B-1----:R-:W-:-:S03]  /*5050*/  IMAD.WIDE R48, R38, 0x4, R170 ;  /* 0x0000000426307825 */ /* 0x002fc600078e02aa */
[----:B------:R3:W-:Y:S01]  /*5060*/  STL [R1+0x734], R172 ;  /* 0x000734ac01007387 */ /* 0x0007e20000100800 */
[----:B--2---:R-:W-:Y:S02]  /*5070*/  VIADD R4, R2, 0xfffffff9 ;  /* 0xfffffff902047836 */ /* 0x004fe40000000000 */
[----:B----4-:R-:W-:Y:S01]  /*5080*/  IMAD R45, R38, 0x5, RZ ;  /* 0x00000005262d7824 */ /* 0x010fe200078e02ff */
[----:B------:R-:W-:Y:S01]  /*5090*/  LDGSTS.E [R8+0x3100], desc[UR28][R174.64], P3 ;  /* 0x03100000ae087fae */ /* 0x000fe2000992185c */
[----:B------:R-:W-:Y:S01]  /*50a0*/  ISETP.GE.U32.AND P3, PT, R3, 0x7fffffde, PT ;  /* 0x7fffffde0300780c */ /* 0x000fe20003f66070 */
[----:B------:R-:W-:Y:S02]  /*50b0*/  VIADD R3, R2, 0xfffffff5 ;  /* 0xfffffff502037836 */ /* 0x000fe40000000000 */
[----:B------:R1:W-:Y:S01]  /*50c0*/  STL [R1+0x730], R173 ;  /* 0x000730ad01007387 */ /* 0x0003e20000100800 */
[----:B---3--:R-:W-:-:S03]  /*50d0*/  IMAD R172, R38, 0x1f, RZ ;  /* 0x0000001f26ac7824 */ /* 0x008fc600078e02ff */
[----:B------:R-:W-:Y:S01]  /*50e0*/  STL.64 [R1+0x738], R174 ;  /* 0x000738ae01007387 */ /* 0x000fe20000100a00 */
[----:B------:R-:W-:-:S03]  /*50f0*/  IMAD.WIDE R200, R172, 0x4, R168 ;  /* 0x00000004acc87825 */ /* 0x000fc600078e02a8 */
[----:B------:R2:W-:Y:S01]  /*5100*/  LDGSTS.E [R8+0x3800], desc[UR28][R176.64], P4 ;  /* 0x03800000b0087fae */ /* 0x0005e2000a12185c */
[----:B-1----:R-:W-:-:S03]  /*5110*/  LOP3.LUT R173, R62, 0x1f, RZ, 0xc0, !PT ;  /* 0x0000001f3ead7812 */ /* 0x002fc600078ec0ff */
[----:B------:R2:W-:Y:S04]  /*5120*/  STL.64 [R1+0x740], R176 ;  /* 0x000740b001007387 */ /* 0x0005e80000100a00 */
[----:B------:R-:W-:Y:S01]  /*5130*/  LDGSTS.E [R8+0x3900], desc[UR28][R178.64], P4 ;  /* 0x03900000b2087fae */ /* 0x000fe2000a12185c */
[----:B------:R-:W-:Y:S01]  /*5140*/  ISETP.GE.U32.AND P4, PT, R4, 0x7fffffda, PT ;  /* 0x7fffffda0400780c */ /* 0x000fe20003f86070 */
[C---:B------:R-:W-:Y:S02]  /*5150*/  IMAD R4, R38.reuse, 0x9, RZ ;  /* 0x0000000926047824 */ /* 0x040fe400078e02ff */
[----:B------:R1:W-:Y:S04]  /*5160*/  STL.64 [R1+0x138], R50 ;  /* 0x0001383201007387 */ /* 0x0003e80000100a00 */
[----:B------:R1:W-:Y:S01]  /*5170*/  LDGSTS.E [R238+0x200], desc[UR28][R50.64], !P5 ;  /* 0x0020000032ee7fae */ /* 0x0003e2000e92185c */
[----:B--2---:R-:W-:-:S02]  /*5180*/  IMAD R177, R38, 0x17, RZ ;  /* 0x0000001726b17824 */ /* 0x004fc400078e02ff */
[----:B------:R-:W-:Y:S01]  /*5190*/  IMAD R176, R38, 0x1b, RZ ;  /* 0x0000001b26b07824 */ /* 0x000fe200078e02ff */
[----:B------:R2:W-:Y:S01]  /*51a0*/  STL.64 [R1+0x130], R48 ;  /* 0x0001303001007387 */ /* 0x0005e20000100a00 */
[----:B------:R-:W-:-:S03]  /*51b0*/  IMAD.WIDE R202, R177, 0x4, R170 ;  /* 0x00000004b1ca7825 */ /* 0x000fc600078e02aa */
[----:B------:R2:W-:Y:S01]  /*51c0*/  LDGSTS.E [R238+0x300], desc[UR28][R48.64], !P5 ;  /* 0x0030000030ee7fae */ /* 0x0005e2000e92185c */
[----:B------:R-:W-:Y:S01]  /*51d0*/  ISETP.GE.U32.AND P5, PT, R3, 0x7fffffd6, PT ;  /* 0x7fffffd60300780c */ /* 0x000fe20003fa6070 */
[----:B------:R-:W-:Y:S02]  /*51e0*/  VIADD R3, R2, 0xfffffff1 ;  /* 0xfffffff102037836 */ /* 0x000fe40000000000 */
[C-C-:B-1----:R-:W-:Y:S01]  /*51f0*/  IMAD.WIDE R50, R45.reuse, 0x4, R168.reuse ;  /* 0x000000042d327825 */ /* 0x142fe200078e02a8 */
[----:B------:R1:W-:Y:S03]  /*5200*/  STL [R1+0x1bc], R45 ;  /* 0x0001bc2d01007387 */ /* 0x0003e60000100800 */
[----:B------:R-:W-:Y:S01]  /*5210*/  IMAD.WIDE R198, R176, 0x4, R168 ;  /* 0x00000004b0c67825 */ /* 0x000fe200078e02a8 */
[----:B------:R3:W-:Y:S03]  /*5220*/  STL.64 [R1+0xf8], R50 ;  /* 0x0000f83201007387 */ /* 0x0007e60000100a00 */
[--C-:B--2---:R-:W-:Y:S01]  /*5230*/  IMAD.WIDE R48, R45, 0x4, R170.reuse ;  /* 0x000000042d307825 */ /* 0x104fe200078e02aa */
[----:B------:R3:W-:Y:S03]  /*5240*/  LDGSTS.E [R238+0xa00], desc[UR28][R50.64], !P6 ;  /* 0x00a0000032ee7fae */ /* 0x0007e6000f12185c */
[----:B-1----:R-:W-:Y:S01]  /*5250*/  IMAD.SHL.U32 R45, R38, 0x2, RZ ;  /* 0x00000002262d7824 */ /* 0x002fe200078e00ff */
[----:B------:R1:W-:Y:S01]  /*5260*/  STL.64 [R1+0xf0], R48 ;  /* 0x0000f03001007387 */ /* 0x0003e20000100a00 */
[----:B------:R-:W-:-:S03]  /*5270*/  IMAD.WIDE R204, R176, 0x4, R170 ;  /* 0x00000004b0cc7825 */ /* 0x000fc600078e02aa */
[----:B------:R1:W-:Y:S01]  /*5280*/  LDGSTS.E [R238+0xb00], desc[UR28][R48.64], !P6 ;  /* 0x00b0000030ee7fae */ /* 0x0003e2000f12185c */
[----:B------:R-:W-:Y:S02]  /*5290*/  ISETP.GE.U32.AND P6, PT, R3, 0x7fffffd2, PT ;  /* 0x7fffffd20300780c */ /* 0x000fe40003fc6070 */
[----:B------:R-:W-:Y:S01]  /*52a0*/  SHF.R.U32.HI R3, RZ, 0xe, R196 ;  /* 0x0000000eff037819 */ /* 0x000fe200000116c4 */
[C---:B---3--:R-:W-:Y:S01]  /*52b0*/  IMAD.WIDE R50, R4.reuse, 0x4, R168 ;  /* 0x0000000404327825 */ /* 0x048fe200078e02a8 */
[----:B------:R2:W-:Y:S04]  /*52c0*/  STL [R1+0x1ac], R4 ;  /* 0x0001ac0401007387 */ /* 0x0005e80000100800 */
[----:B------:R3:W-:Y:S01]  /*52d0*/  STL.64 [R1+0xb8], R50 ;  /* 0x0000b83201007387 */ /* 0x0007e20000100a00 */
[----:B-1----:R-:W-:-:S03]  /*52e0*/  IMAD.WIDE R48, R4, 0x4, R170 ;  /* 0x0000000404307825 */ /* 0x002fc600078e02aa */
[----:B------:R3:W-:Y:S01]  /*52f0*/  LDGSTS.E [R238+0x1200], desc[UR28][R50.64], !P1 ;  /* 0x0120000032ee7fae */ /* 0x0007e2000c92185c */
[----:B--2---:R-:W-:-:S03]  /*5300*/  IMAD R4, R38, 0xd, RZ ;  /* 0x0000000d26047824 */ /* 0x004fc600078e02ff */
[----:B------:R1:W-:Y:S04]  /*5310*/  STL.64 [R1+0xb0], R48 ;  /* 0x0000b03001007387 */ /* 0x0003e80000100a00 */
[----:B------:R1:W-:Y:S01]  /*5320*/  LDGSTS.E [R238+0x1300], desc[UR28][R48.64], !P1 ;  /* 0x0130000030ee7fae */ /* 0x0003e2000c92185c */
[----:B------:R-:W-:Y:S02]  /*5330*/  LOP3.LUT P1, RZ, R3, 0x1, RZ, 0xc0, !PT ;  /* 0x0000000103ff7812 */ /* 0x000fe4000782c0ff */
[----:B------:R-:W-:Y:S01]  /*5340*/  SHF.R.U32.HI R3, RZ, 0xa, R196 ;  /* 0x0000000aff037819 */ /* 0x000fe200000116c4 */
[C---:B---3--:R-:W-:Y:S01]  /*5350*/  IMAD.WIDE R50, R4.reuse, 0x4, R168 ;  /* 0x0000000404327825 */ /* 0x048fe200078e02a8 */
[----:B------:R2:W-:Y:S04]  /*5360*/  STL [R1+0x19c], R4 ;  /* 0x00019c0401007387 */ /* 0x0005e80000100800 */
[----:B------:R3:W-:Y:S01]  /*5370*/  LDGSTS.E [R238+0x1a00], desc[UR28][R50.64], !P2 ;  /* 0x01a0000032ee7fae */ /* 0x0007e2000d12185c */
[----:B-1----:R-:W-:-:S03]  /*5380*/  IMAD.WIDE R48, R4, 0x4, R170 ;  /* 0x0000000404307825 */ /* 0x002fc600078e02aa */
[----:B------:R3:W-:Y:S01]  /*5390*/  STL.64 [R1+0x78], R50 ;  /* 0x0000783201007387 */ /* 0x0007e20000100a00 */
[----:B--2---:R-:W-:-:S03]  /*53a0*/  IMAD R4, R38, 0x11, RZ ;  /* 0x0000001126047824 */ /* 0x004fc600078e02ff */
[----:B------:R1:W-:Y:S01]  /*53b0*/  LDGSTS.E [R238+0x1b00], desc[UR28][R48.64], !P2 ;  /* 0x01b0000030ee7fae */ /* 0x0003e2000d12185c */
[----:B------:R-:W-:Y:S02]  /*53c0*/  LOP3.LUT P2, RZ, R3, 0x1, RZ, 0xc0, !PT ;  /* 0x0000000103ff7812 */ /* 0x000fe4000784c0ff */
[----:B------:R-:W-:Y:S01]  /*53d0*/  SHF.R.U32.HI R3, RZ, 0x6, R196 ;  /* 0x00000006ff037819 */ /* 0x000fe200000116c4 */
[----:B------:R1:W-:Y:S01]  /*53e0*/  STL.64 [R1+0x70], R48 ;  /* 0x0000703001007387 */ /* 0x0003e20000100a00 */
[----:B---3--:R-:W-:-:S03]  /*53f0*/  IMAD.WIDE R50, R4, 0x4, R168 ;  /* 0x0000000404327825 */ /* 0x008fc600078e02a8 */
[----:B------:R2:W-:Y:S04]  /*5400*/  STL [R1+0x18c], R4 ;  /* 0x00018c0401007387 */ /* 0x0005e80000100800 */
[----:B------:R3:W-:Y:S01]  /*5410*/  LDGSTS.E [R238+0x2200], desc[UR28][R50.64], P1 ;  /* 0x0220000032ee7fae */ /* 0x0007e2000892185c */
[----:B-1----:R-:W-:-:S03]  /*5420*/  IMAD.WIDE R48, R4, 0x4, R170 ;  /* 0x0000000404307825 */ /* 0x002fc600078e02aa */
[----:B------:R3:W-:Y:S01]  /*5430*/  STL.64 [R1+0x38], R50 ;  /* 0x0000383201007387 */ /* 0x0007e20000100a00 */
[----:B--2---:R-:W-:-:S03]  /*5440*/  IMAD R4, R38, 0x15, RZ ;  /* 0x0000001526047824 */ /* 0x004fc600078e02ff */
[----:B------:R1:W-:Y:S01]  /*5450*/  LDGSTS.E [R238+0x2300], desc[UR28][R48.64], P1 ;  /* 0x0230000030ee7fae */ /* 0x0003e2000892185c */
[----:B------:R-:W-:Y:S01]  /*5460*/  LOP3.LUT P1, RZ, R3, 0x1, RZ, 0xc0, !PT ;  /* 0x0000000103ff7812 */ /* 0x000fe2000782c0ff */
[C---:B------:R-:W-:Y:S02]  /*5470*/  IMAD.WIDE R250, R4.reuse, 0x4, R168 ;  /* 0x0000000404fa7825 */ /* 0x040fe400078e02a8 */
[----:B------:R-:W-:Y:S01]  /*5480*/  STL.64 [R1+0x30], R48 ;  /* 0x0000303001007387 */ /* 0x000fe20000100a00 */
[----:B------:R-:W-:Y:S01]  /*5490*/  SHF.R.U32.HI R3, RZ, 0x2, R196 ;  /* 0x00000002ff037819 */ /* 0x000fe200000116c4 */
[----:B------:R-:W-:Y:S02]  /*54a0*/  IMAD.WIDE R248, R4, 0x4, R170 ;  /* 0x0000000404f87825 */ /* 0x000fe400078e02aa */
[----:B------:R2:W-:Y:S02]  /*54b0*/  STL [R1+0x178], R4 ;  /* 0x0001780401007387 */ /* 0x0005e40000100800 */
[----:B---3--:R-:W-:-:S02]  /*54c0*/  IMAD.WIDE R50, R45, 0x4, R168 ;  /* 0x000000042d327825 */ /* 0x008fc400078e02a8 */
[----:B------:R3:W-:Y:S04]  /*54d0*/  LDGSTS.E [R238+0x2a00], desc[UR28][R250.64], P2 ;  /* 0x02a00000faee7fae */ /* 0x0007e8000912185c */
[----:B------:R-:W-:Y:S01]  /*54e0*/  LDGSTS.E [R238+0x2b00], desc[UR28][R248.64], P2 ;  /* 0x02b00000f8ee7fae */ /* 0x000fe2000912185c */
[----:B------:R-:W-:Y:S01]  /*54f0*/  LOP3.LUT P2, RZ, R3, 0x1, RZ, 0xc0, !PT ;  /* 0x0000000103ff7812 */ /* 0x000fe2000784c0ff */
[----:B--2---:R-:W-:Y:S02]  /*5500*/  IMAD R4, R38, 0x19, RZ ;  /* 0x0000001926047824 */ /* 0x004fe400078e02ff */
[----:B------:R-:W-:Y:S01]  /*5510*/  STL.64 [R1+0x728], R250 ;  /* 0x000728fa01007387 */ /* 0x000fe20000100a00 */
[----:B------:R-:W-:Y:S02]  /*5520*/  VIADD R3, R2, 0xfffffffc ;  /* 0xfffffffc02037836 */ /* 0x000fe40000000000 */
[C---:B------:R-:W-:Y:S01]  /*5530*/  IMAD.WIDE R180, R4.reuse, 0x4, R168 ;  /* 0x0000000404b47825 */ /* 0x040fe200078e02a8 */
[----:B------:R2:W-:Y:S03]  /*5540*/  STL [R1+0x16c], R4 ;  /* 0x00016c0401007387 */ /* 0x0005e60000100800 */
[--C-:B------:R-:W-:Y:S01]  /*5550*/  IMAD.WIDE R182, R4, 0x4, R170.reuse ;  /* 0x0000000404b67825 */ /* 0x100fe200078e02aa */
[----:B------:R-:W-:Y:S03]  /*5560*/  LDGSTS.E [R238+0x3200], desc[UR28][R180.64], P1 ;  /* 0x03200000b4ee7fae */ /* 0x000fe6000892185c */
[----:B-1----:R-:W-:Y:S01]  /*5570*/  IMAD.WIDE R48, R45, 0x4, R170 ;  /* 0x000000042d307825 */ /* 0x002fe200078e02aa */
[----:B------:R-:W-:Y:S01]  /*5580*/  LDGSTS.E [R238+0x3300], desc[UR28][R182.64], P1 ;  /* 0x03300000b6ee7fae */ /* 0x000fe2000892185c */
[----:B------:R-:W-:-:S02]  /*5590*/  ISETP.GE.U32.AND P1, PT, R3, 0x7fffffdd, PT ;  /* 0x7fffffdd0300780c */ /* 0x000fc40003f26070 */
[----:B--2---:R-:W-:Y:S02]  /*55a0*/  IMAD R4, R38, 0x1d, RZ ;  /* 0x0000001d26047824 */ /* 0x004fe400078e02ff */
[----:B------:R-:W-:Y:S02]  /*55b0*/  VIADD R3, R2, 0xfffffff8 ;  /* 0xfffffff802037836 */ /* 0x000fe40000000000 */
[C---:B------:R-:W-:Y:S01]  /*55c0*/  IMAD.WIDE R184, R4.reuse, 0x4, R168 ;  /* 0x0000000404b87825 */ /* 0x040fe200078e02a8 */
[----:B------:R1:W-:Y:S03]  /*55d0*/  STL [R1+0x160], R4 ;  /* 0x0001600401007387 */ /* 0x0003e60000100800 */
[----:B------:R-:W-:Y:S01]  /*55e0*/  IMAD.WIDE R186, R4, 0x4, R170 ;  /* 0x0000000404ba7825 */ /* 0x000fe200078e02aa */
[----:B------:R-:W-:Y:S03]  /*55f0*/  LDGSTS.E [R238+0x3a00], desc[UR28][R184.64], P2 ;  /* 0x03a00000b8ee7fae */ /* 0x000fe6000912185c */
[----:B---3--:R-:W-:Y:S01]  /*5600*/  IMAD.SHL.U32 R250, R38, 0x20, RZ ;  /* 0x0000002026fa7824 */ /* 0x008fe200078e00ff */
[----:B------:R-:W-:Y:S01]  /*5610*/  LDGSTS.E [R238+0x3b00], desc[UR28][R186.64], P2 ;  /* 0x03b00000baee7fae */ /* 0x000fe2000912185c */
[----:B------:R-:W-:Y:S01]  /*5620*/  ISETP.GE.U32.AND P2, PT, R3, 0x7fffffd9, PT ;  /* 0x7fffffd90300780c */ /* 0x000fe20003f46070 */
[----:B------:R-:W-:Y:S01]  /*5630*/  VIADD R3, R2, 0xfffffff4 ;  /* 0xfffffff402037836 */ /* 0x000fe20000000000 */
[C---:B-1----:R-:W-:Y:S01]  /*5640*/  LOP3.LUT R4, R46.reuse, 0x40, RZ, 0x3c, !PT ;  /* 0x000000402e047812 */ /* 0x042fe200078e3cff */
[----:B------:R1:W-:Y:S01]  /*5650*/  STL [R1+0x1c4], R45 ;  /* 0x0001c42d01007387 */ /* 0x0003e20000100800 */
[----:B------:R-:W-:Y:S01]  /*5660*/  LOP3.LUT R46, R46, 0x60, RZ, 0x3c, !PT ;  /* 0x000000602e2e7812 */ /* 0x000fe200078e3cff */
[----:B------:R-:W-:-:S02]  /*5670*/  IMAD.WIDE R174, R250, 0x4, R168 ;  /* 0x00000004faae7825 */ /* 0x000fc400078e02a8 */
[----:B------:R2:W-:Y:S02]  /*5680*/  STL.64 [R1+0x128], R50 ;  /* 0x0001283201007387 */ /* 0x0005e40000100a00 */
[----:B------:R-:W-:Y:S02]  /*5690*/  VIADD R4, R4, UR4 ;  /* 0x0000000404047c36 */ /* 0x000fe40008000000 */
[----:B------:R3:W-:Y:S01]  /*56a0*/  STL.64 [R1+0x120], R48 ;  /* 0x0001203001007387 */ /* 0x0007e20000100a00 */
[----:B-1----:R-:W-:-:S03]  /*56b0*/  IMAD R45, R38, 0x6, RZ ;  /* 0x00000006262d7824 */ /* 0x002fc600078e02ff */
[----:B------:R2:W-:Y:S04]  /*56c0*/  LDGSTS.E [R4+0x400], desc[UR28][R50.64], !P3 ;  /* 0x0040000032047fae */ /* 0x0005e8000d92185c */
[----:B------:R3:W-:Y:S01]  /*56d0*/  LDGSTS.E [R4+0x500], desc[UR28][R48.64], !P3 ;  /* 0x0050000030047fae */ /* 0x0007e2000d92185c */
[----:B------:R-:W-:Y:S01]  /*56e0*/  ISETP.GE.U32.AND P3, PT, R3, 0x7fffffd5, PT ;  /* 0x7fffffd50300780c */ /* 0x000fe20003f66070 */
[----:B------:R-:W-:Y:S01]  /*56f0*/  VIADD R3, R2, 0xfffffff0 ;  /* 0xfffffff002037836 */ /* 0x000fe20000000000 */
[----:B------:R-:W-:Y:S01]  /*5700*/  LOP3.LUT R2, R41, 0xf, RZ, 0xc0, !PT ;  /* 0x0000000f29027812 */ /* 0x000fe200078ec0ff */
[----:B------:R1:W-:Y:S01]  /*5710*/  STL [R1+0x1b8], R45 ;  /* 0x0001b82d01007387 */ /* 0x0003e20000100800 */
[----:B------:R-:W4:Y:S01]  /*5720*/  LDC R41, c[0x0][0x230] ;  /* 0x00008c00ff297b82 */ /* 0x000f220000000800 */
[----:B--2---:R-:W-:-:S04]  /*5730*/  IMAD.WIDE R50, R45, 0x4, R168 ;  /* 0x000000042d327825 */ /* 0x004fc800078e02a8 */
[--C-:B---3--:R-:W-:Y:S01]  /*5740*/  IMAD.WIDE R48, R45, 0x4, R170.reuse ;  /* 0x000000042d307825 */ /* 0x108fe200078e02aa */
[----:B------:R-:W-:Y:S03]  /*5750*/  STL.64 [R1+0xe8], R50 ;  /* 0x0000e83201007387 */ /* 0x000fe60000100a00 */
[----:B-1----:R-:W-:Y:S01]  /*5760*/  IMAD R45, R38, 0xa, RZ ;  /* 0x0000000a262d7824 */ /* 0x002fe200078e02ff */
[----:B------:R-:W-:Y:S03]  /*5770*/  LDGSTS.E [R4+0xc00], desc[UR28][R50.64], !P4 ;  /* 0x00c0000032047fae */ /* 0x000fe6000e12185c */
[----:B------:R-:W-:Y:S01]  /*5780*/  IMAD.WIDE R42, R45, 0x4, R170 ;  /* 0x000000042d2a7825 */ /* 0x000fe200078e02aa */
[----:B------:R1:W-:Y:S04]  /*5790*/  STL.64 [R1+0xe0], R48 ;  /* 0x0000e03001007387 */ /* 0x0003e80000100a00 */
[----:B------:R1:W-:Y:S01]  /*57a0*/  LDGSTS.E [R4+0xd00], desc[UR28][R48.64], !P4 ;  /* 0x00d0000030047fae */ /* 0x0003e2000e12185c */
[----:B------:R-:W-:-:S02]  /*57b0*/  ISETP.GE.U32.AND P4, PT, R3, 0x7fffffd1, PT ;  /* 0x7fffffd10300780c */ /* 0x000fc40003f86070 */
[----:B------:R-:W-:Y:S01]  /*57c0*/  LOP3.LUT R3, R40, 0x3, RZ, 0xc0, !PT ;  /* 0x0000000328037812 */ /* 0x000fe200078ec0ff */
[----:B------:R2:W-:Y:S01]  /*57d0*/  STL [R1+0x1a8], R45 ;  /* 0x0001a82d01007387 */ /* 0x0005e20000100800 */
[----:B------:R-:W-:Y:S02]  /*57e0*/  IMAD R40, R38, 0x16, RZ ;  /* 0x0000001626287824 */ /* 0x000fe400078e02ff */
[----:B------:R-:W-:Y:S01]  /*57f0*/  IADD3 R3, R3, UR35, R0 ;  /* 0x0000002303037c10 */ /* 0x000fe2000fffe000 */
[----:B------:R-:W-:Y:S01]  /*5800*/  STL [R1+0x198], R47 ;  /* 0x0001982f01007387 */ /* 0x000fe20000100800 */
[----:B------:R-:W-:Y:S01]  /*5810*/  SHF.R.U32.HI R0, RZ, 0xd, R196 ;  /* 0x0000000dff007819 */ /* 0x000fe200000116c4 */
[----:B------:R-:W-:-:S04]  /*5820*/  IMAD.WIDE R246, R40, 0x4, R168 ;  /* 0x0000000428f67825 */ /* 0x000fc800078e02a8 */
[----:B-1----:R-:W-:-:S04]  /*5830*/  IMAD.WIDE R48, R45, 0x4, R168 ;  /* 0x000000042d307825 */ /* 0x002fc800078e02a8 */
[----:B--2---:R-:W-:Y:S01]  /*5840*/  IMAD.WIDE R44, R47, 0x4, R168 ;  /* 0x000000042f2c7825 */ /* 0x004fe200078e02a8 */
[----:B------:R-:W-:Y:S03]  /*5850*/  STL.64 [R1+0xa8], R48 ;  /* 0x0000a83001007387 */ /* 0x000fe60000100a00 */
[----:B------:R-:W-:Y:S01]  /*5860*/  IMAD.WIDE R244, R40, 0x4, R170 ;  /* 0x0000000428f47825 */ /* 0x000fe200078e02aa */
[----:B------:R-:W-:Y:S04]  /*5870*/  LDGSTS.E [R4+0x1400], desc[UR28][R48.64], !P5 ;  /* 0x0140000030047fae */ /* 0x000fe8000e92185c */
[----:B------:R1:W-:Y:S04]  /*5880*/  STL.64 [R1+0xa0], R42 ;  /* 0x0000a02a01007387 */ /* 0x0003e80000100a00 */
[----:B------:R1:W-:Y:S01]  /*5890*/  LDGSTS.E [R4+0x1500], desc[UR28][R42.64], !P5 ;  /* 0x015000002a047fae */ /* 0x0003e2000e92185c */
[----:B------:R-:W-:-:S02]  /*58a0*/  LOP3.LUT P5, RZ, R0, 0x1, RZ, 0xc0, !PT ;  /* 0x0000000100ff7812 */ /* 0x000fc400078ac0ff */
[----:B------:R-:W-:Y:S01]  /*58b0*/  SHF.R.U32.HI R0, RZ, 0x9, R196 ;  /* 0x00000009ff007819 */ /* 0x000fe200000116c4 */
[----:B------:R-:W-:Y:S04]  /*58c0*/  STL.64 [R1+0x68], R44 ;  /* 0x0000682c01007387 */ /* 0x000fe80000100a00 */
[----:B------:R-:W-:Y:S01]  /*58d0*/  LDGSTS.E [R4+0x1c00], desc[UR28][R44.64], !P6 ;  /* 0x01c000002c047fae */ /* 0x000fe2000f12185c */
[----:B-1----:R-:W-:-:S05]  /*58e0*/  IMAD.WIDE R42, R47, 0x4, R170 ;  /* 0x000000042f2a7825 */ /* 0x002fca00078e02aa */
[----:B------:R1:W-:Y:S04]  /*58f0*/  STL.64 [R1+0x60], R42 ;  /* 0x0000602a01007387 */ /* 0x0003e80000100a00 */
[----:B------:R1:W-:Y:S01]  /*5900*/  LDGSTS.E [R4+0x1d00], desc[UR28][R42.64], !P6 ;  /* 0x01d000002a047fae */ /* 0x0003e2000f12185c */
[----:B------:R-:W-:Y:S02]  /*5910*/  LOP3.LUT P6, RZ, R0, 0x1, RZ, 0xc0, !PT ;  /* 0x0000000100ff7812 */ /* 0x000fe400078cc0ff */
[----:B------:R-:W-:Y:S01]  /*5920*/  SHF.R.U32.HI R0, RZ, 0x1, R196 ;  /* 0x00000001ff007819 */ /* 0x000fe200000116c4 */
[----:B-1----:R-:W-:-:S04]  /*5930*/  IMAD R42, R38, 0x12, RZ ;  /* 0x00000012262a7824 */ /* 0x002fc800078e02ff */
[C---:B------:R-:W-:Y:S01]  /*5940*/  IMAD.WIDE R44, R42.reuse, 0x4, R168 ;  /* 0x000000042a2c7825 */ /* 0x040fe200078e02a8 */
[----:B------:R1:W-:Y:S04]  /*5950*/  STL [R1+0x188], R42 ;  /* 0x0001882a01007387 */ /* 0x0003e80000100800 */
[----:B------:R2:W-:Y:S04]  /*5960*/  LDGSTS.E [R4+0x2400], desc[UR28][R44.64], P5 ;  /* 0x024000002c047fae */ /* 0x0005e8000a92185c */
[----:B------:R3:W-:Y:S01]  /*5970*/  STL [R1+0x174], R40 ;  /* 0x0001742801007387 */ /* 0x0007e20000100800 */
[----:B-1----:R-:W-:-:S03]  /*5980*/  IMAD.WIDE R42, R42, 0x4, R170 ;  /* 0x000000042a2a7825 */ /* 0x002fc600078e02aa */
[----:B------:R2:W-:Y:S04]  /*5990*/  STL.64 [R1+0x28], R44 ;  /* 0x0000282c01007387 */ /* 0x0005e80000100a00 */
[----:B------:R1:W-:Y:S01]  /*59a0*/  LDGSTS.E [R4+0x2500], desc[UR28][R42.64], P5 ;  /* 0x025000002a047fae */ /* 0x0003e2000a92185c */
[----:B------:R-:W-:Y:S01]  /*59b0*/  LOP3.LUT P5, RZ, R0, 0x1, RZ, 0xc0, !PT ;  /* 0x0000000100ff7812 */ /* 0x000fe200078ac0ff */
[----:B---3--:R-:W-:Y:S01]  /*59c0*/  IMAD R40, R38, 0x1e, RZ ;  /* 0x0000001e26287824 */ /* 0x008fe200078e02ff */
[----:B------:R-:W-:Y:S01]  /*59d0*/  SHF.R.U32.HI R0, RZ, 0x5, R196 ;  /* 0x00000005ff007819 */ /* 0x000fe200000116c4 */
[----:B------:R1:W-:Y:S02]  /*59e0*/  STL.64 [R1+0x20], R42 ;  /* 0x0000202a01007387 */ /* 0x0003e40000100a00 */
[----:B------:R-:W-:-:S02]  /*59f0*/  IMAD.WIDE R192, R40, 0x4, R168 ;  /* 0x0000000428c07825 */ /* 0x000fc400078e02a8 */
[----:B------:R-:W-:Y:S02]  /*5a00*/  LDGSTS.E [R4+0x2c00], desc[UR28][R246.64], P6 ;  /* 0x02c00000f6047fae */ /* 0x000fe4000b12185c */
[----:B------:R-:W-:Y:S02]  /*5a10*/  IMAD.WIDE R194, R40, 0x4, R170 ;  /* 0x0000000428c27825 */ /* 0x000fe400078e02aa */
[----:B------:R-:W-:Y:S01]  /*5a20*/  LDGSTS.E [R4+0x2d00], desc[UR28][R244.64], P6 ;  /* 0x02d00000f4047fae */ /* 0x000fe2000b12185c */
[----:B------:R-:W-:Y:S01]  /*5a30*/  LOP3.LUT P6, RZ, R0, 0x1, RZ, 0xc0, !PT ;  /* 0x0000000100ff7812 */ /* 0x000fe200078cc0ff */
[C---:B--2---:R-:W-:Y:S02]  /*5a40*/  IMAD R45, R38.reuse, 0x3, RZ ;  /* 0x00000003262d7824 */ /* 0x044fe400078e02ff */
[----:B-1----:R-:W-:Y:S02]  /*5a50*/  IMAD R42, R38, 0x1a, RZ ;  /* 0x0000001a262a7824 */ /* 0x002fe400078e02ff */
[----:B------:R-:W-:-:S02]  /*5a60*/  IMAD R43, R3, 0x10, R2 ;  /* 0x00000010032b7824 */ /* 0x000fc400078e0202 */
[C---:B------:R-:W-:Y:S01]  /*5a70*/  IMAD.WIDE R188, R42.reuse, 0x4, R168 ;  /* 0x000000042abc7825 */ /* 0x040fe200078e02a8 */
[----:B------:R1:W-:Y:S01]  /*5a80*/  STL [R1+0x168], R42 ;  /* 0x0001682a01007387 */ /* 0x0003e20000100800 */
[----:B------:R-:W2:Y:S01]  /*5a90*/  LDC R2, c[0x0][0x230] ;  /* 0x00008c00ff027b82 */ /* 0x000ea20000000800 */
[----:B------:R-:W-:Y:S01]  /*5aa0*/  LOP3.LUT R239, R43, 0xff, RZ, 0xc0, !PT ;  /* 0x000000ff2bef7812 */ /* 0x000fe200078ec0ff */
[----:B------:R-:W-:Y:S01]  /*5ab0*/  IMAD.WIDE R190, R42, 0x4, R170 ;  /* 0x000000042abe7825 */ /* 0x000fe200078e02aa */
[----:B------:R3:W-:Y:S03]  /*5ac0*/  STL [R1+0x15c], R40 ;  /* 0x00015c2801007387 */ /* 0x0007e60000100800 */
[----:B------:R-:W-:Y:S01]  /*5ad0*/  IMAD R44, R38, 0x7, RZ ;  /* 0x00000007262c7824 */ /* 0x000fe200078e02ff */
[----:B------:R-:W-:Y:S01]  /*5ae0*/  LDGSTS.E [R4+0x3400], desc[UR28][R188.64], P6 ;  /* 0x03400000bc047fae */ /* 0x000fe2000b12185c */
[----:B------:R-:W-:Y:S01]  /*5af0*/  VIADD R3, R46, UR4 ;  /* 0x000000042e037c36 */ /* 0x000fe20008000000 */
[----:B-1----:R-:W1:Y:S01]  /*5b00*/  LDC R42, c[0x0][0x230] ;  /* 0x00008c00ff2a7b82 */ /* 0x002e620000000800 */
[----:B------:R-:W-:Y:S01]  /*5b10*/  IMAD.WIDE R48, R45, 0x4, R168 ;  /* 0x000000042d307825 */ /* 0x000fe200078e02a8 */
[----:B------:R-:W-:Y:S01]  /*5b20*/  LDGSTS.E [R4+0x3500], desc[UR28][R190.64], P6 ;  /* 0x03500000be047fae */ /* 0x000fe2000b12185c */
[----:B------:R-:W-:-:S02]  /*5b30*/  ISETP.GT.AND P6, PT, R252, 0x1f, PT ;  /* 0x0000001ffc00780c */ /* 0x000fc40003fc4270 */
[----:B------:R-:W-:Y:S01]  /*5b40*/  IMAD.WIDE R46, R45, 0x4, R170 ;  /* 0x000000042d2e7825 */ /* 0x000fe200078e02aa */
[----:B------:R-:W-:Y:S01]  /*5b50*/  LDGSTS.E [R4+0x3c00], desc[UR28][R192.64], P5 ;  /* 0x03c00000c0047fae */ /* 0x000fe2000a92185c */
[----:B------:R-:W-:Y:S01]  /*5b60*/  SEL R0, RZ, 0x4, !P6 ;  /* 0x00000004ff007807 */ /* 0x000fe20007000000 */
[----:B---3--:R-:W3:Y:S01]  /*5b70*/  LDC R40, c[0x0][0x230] ;  /* 0x00008c00ff287b82 */ /* 0x008ee20000000800 */
[----:B------:R-:W-:Y:S01]  /*5b80*/  VIADD R239, R239, UR6 ;  /* 0x00000006efef7c36 */ /* 0x000fe20008000000 */
[----:B------:R-:W-:Y:S01]  /*5b90*/  LDGSTS.E [R4+0x3d00], desc[UR28][R194.64], P5 ;  /* 0x03d00000c2047fae */ /* 0x000fe2000a92185c */
[----:B------:R-:W-:-:S03]  /*5ba0*/  ISETP.GE.AND P5, PT, R173, UR34, PT ;  /* 0x00000022ad007c0c */ /* 0x000fc6000bfa6270 */
[----:B------:R-:W-:Y:S01]  /*5bb0*/  STL [R1+0x1c0], R45 ;  /* 0x0001c02d01007387 */ /* 0x000fe20000100800 */
[----:B------:R-:W-:Y:S01]  /*5bc0*/  SEL R0, R0, RZ, !P5 ;  /* 0x000000ff00007207 */ /* 0x000fe20006800000 */
[----:B--2---:R-:W-:Y:S02]  /*5bd0*/  VIADD R2, R2, 0xffffffc0 ;  /* 0xffffffc002027836 */ /* 0x004fe40000000000 */
[----:B------:R-:W-:Y:S01]  /*5be0*/  STL [R1+0x1b4], R44 ;  /* 0x0001b42c01007387 */ /* 0x000fe20000100800 */
[----:B------:R-:W-:-:S03]  /*5bf0*/  ISETP.NE.U32.AND P5, PT, R0, RZ, PT ;  /* 0x000000ff0000720c */ /* 0x000fc60003fa5070 */
[----:B------:R-:W-:Y:S01]  /*5c00*/  STL.64 [R1+0x118], R48 ;  /* 0x0001183001007387 */ /* 0x000fe20000100a00 */
[----:B-1----:R-:W-:-:S03]  /*5c10*/  IADD3 R0, R42, -0x3a, RZ ;  /* 0xffffffc62a007810 */ /* 0x002fc60007ffe0ff */
[----:B------:R-:W-:Y:S04]  /*5c20*/  LDGSTS.E [R3+0x600], desc[UR28][R48.64], !P1 ;  /* 0x0060000030037fae */ /* 0x000fe8000c92185c */
[----:B------:R1:W-:Y:S04]  /*5c30*/  STL.64 [R1+0x110], R46 ;  /* 0x0001102e01007387 */ /* 0x0003e80000100a00 */
[----:B------:R1:W-:Y:S01]  /*5c40*/  LDGSTS.E [R3+0x700], desc[UR28][R46.64], !P1 ;  /* 0x007000002e037fae */ /* 0x0003e2000c92185c */
[----:B------:R-:W-:Y:S01]  /*5c50*/  ISETP.GE.U32.AND P1, PT, R0, 0x7fffffa7, PT ;  /* 0x7fffffa70000780c */ /* 0x000fe20003f26070 */
[----:B----4-:R-:W-:-:S02]  /*5c60*/  VIADD R0, R41, 0xffffffc7 ;  /* 0xffffffc729007836 */ /* 0x010fc40000000000 */
[----:B-1----:R-:W-:-:S04]  /*5c70*/  IMAD.WIDE R46, R44, 0x4, R168 ;  /* 0x000000042c2e7825 */ /* 0x002fc800078e02a8 */
[----:B------:R-:W-:Y:S01]  /*5c80*/  IMAD.WIDE R44, R44, 0x4, R170 ;  /* 0x000000042c2c7825 */ /* 0x000fe200078e02aa */
[----:B------:R-:W-:Y:S04]  /*5c90*/  LDGSTS.E [R3+0xe00], desc[UR28][R46.64], !P2 ;  /* 0x00e000002e037fae */ /* 0x000fe8000d12185c */
[----:B------:R1:W-:Y:S01]  /*5ca0*/  LDGSTS.E [R3+0xf00], desc[UR28][R44.64], !P2 ;  /* 0x00f000002c037fae */ /* 0x0003e2000d12185c */
[----:B------:R-:W-:Y:S01]  /*5cb0*/  ISETP.GE.U32.AND P2, PT, R0, 0x7fffffa8, PT ;  /* 0x7fffffa80000780c */ /* 0x000fe20003f46070 */
[----:B---3--:R-:W-:Y:S01]  /*5cc0*/  VIADD R0, R40, 0xffffffc2 ;  /* 0xffffffc228007836 */ /* 0x008fe20000000000 */
[----:B------:R-:W-:Y:S01]  /*5cd0*/  SEL R40, RZ, 0x4, P1 ;  /* 0x00000004ff287807 */ /* 0x000fe20000800000 */
[----:B------:R-:W-:Y:S01]  /*5ce0*/  STL.64 [R1+0xd8], R46 ;  /* 0x0000d82e01007387 */ /* 0x000fe20000100a00 */
[----:B------:R-:W-:-:S02]  /*5cf0*/  ISETP.GE.U32.AND P1, PT, R2, 0x7fffffa1, PT ;  /* 0x7fffffa10200780c */ /* 0x000fc40003f26070 */
[----:B------:R-:W-:Y:S01]  /*5d00*/  SEL R41, RZ, 0x7fff8, P2 ;  /* 0x0007fff8ff297807 */ /* 0x000fe20001000000 */
[----:B------:R1:W-:Y:S01]  /*5d10*/  STL.64 [R1+0xd0], R44 ;  /* 0x0000d02c01007387 */ /* 0x0003e20000100a00 */
[----:B------:R-:W-:Y:S02]  /*5d20*/  SEL R42, RZ, 0x1, P1 ;  /* 0x00000001ff2a7807 */ /* 0x000fe40000800000 */
[----:B------:R-:W-:Y:S02]  /*5d30*/  ISETP.GE.U32.AND P2, PT, R0, 0x7fffffa3, PT ;  /* 0x7fffffa30000780c */ /* 0x000fe40003f46070 */
[----:B------:R-:W-:Y:S01]  /*5d40*/  IADD3 R40, R41, UR11, R40 ;  /* 0x0000000b29287c10 */ /* 0x000fe2000fffe028 */
[----:B------:R-:W-:Y:S01]  /*5d50*/  VIADD R42, R42, UR24 ;  /* 0x000000182a2a7c36 */ /* 0x000fe20008000000 */
[----:B------:R-:W-:-:S04]  /*5d60*/  SEL R0, RZ, 0x4, P2 ;  /* 0x00000004ff007807 */ /* 0x000fc80001000000 */
[----:B------:R-:W-:Y:S01]  /*5d70*/  LOP3.LUT R41, R42, 0x3, RZ, 0xc0, !PT ;  /* 0x000000032a297812 */ /* 0x000fe200078ec0ff */
[----:B-1----:R-:W-:Y:S01]  /*5d80*/  IMAD R45, R38, 0xb, RZ ;  /* 0x0000000b262d7824 */ /* 0x002fe200078e02ff */
[----:B------:R-:W-:Y:S02]  /*5d90*/  SHF.R.U32.HI R44, RZ, 0x4, R196 ;  /* 0x00000004ff2c7819 */ /* 0x000fe400000116c4 */
[----:B------:R-:W-:Y:S01]  /*5da0*/  IADD3 R0, R41, UR23, R0 ;  /* 0x0000001729007c10 */ /* 0x000fe2000fffe000 */
[----:B------:R-:W-:Y:S01]  /*5db0*/  IMAD.WIDE R46, R45, 0x4, R168 ;  /* 0x000000042d2e7825 */ /* 0x000fe200078e02a8 */
[----:B------:R-:W-:Y:S01]  /*5dc0*/  LOP3.LUT P2, RZ, R44, 0x1, RZ, 0xc0, !PT ;  /* 0x000000012cff7812 */ /* 0x000fe2000784c0ff */
[----:B------:R1:W-:Y:S01]  /*5dd0*/  STL [R1+0x1a4], R45 ;  /* 0x0001a42d01007387 */ /* 0x0003e20000100800 */
[----:B------:R-:W-:Y:S01]  /*5de0*/  LOP3.LUT R41, R0, 0xf, RZ, 0xc0, !PT ;  /* 0x0000000f00297812 */ /* 0x000fe200078ec0ff */
[----:B------:R-:W-:Y:S01]  /*5df0*/  IMAD R0, R38, 0xf, RZ ;  /* 0x0000000f26007824 */ /* 0x000fe200078e02ff */
[--C-:B------:R-:W-:Y:S01]  /*5e00*/  SHF.R.U32.HI R42, RZ, 0xc, R196.reuse ;  /* 0x0000000cff2a7819 */ /* 0x100fe200000116c4 */
[----:B------:R2:W-:Y:S01]  /*5e10*/  STL.64 [R1+0x98], R46 ;  /* 0x0000982e01007387 */ /* 0x0005e20000100a00 */
[----:B------:R-:W-:Y:S01]  /*5e20*/  SHF.R.U32.HI R196, RZ, 0x8, R196 ;  /* 0x00000008ffc47819 */ /* 0x000fe200000116c4 */
[----:B------:R-:W-:-:S02]  /*5e30*/  IMAD R40, R40, 0x10, R41 ;  /* 0x0000001028287824 */ /* 0x000fc400078e0229 */
[----:B------:R2:W-:Y:S01]  /*5e40*/  LDGSTS.E [R3+0x1600], desc[UR28][R46.64], !P3 ;  /* 0x016000002e037fae */ /* 0x0005e2000d92185c */
[----:B------:R-:W-:Y:S02]  /*5e50*/  IMAD.WIDE R48, R0, 0x4, R168 ;  /* 0x0000000400307825 */ /* 0x000fe400078e02a8 */
[----:B------:R-:W-:Y:S02]  /*5e60*/  LOP3.LUT R40, R40, 0xff, RZ, 0xc0, !PT ;  /* 0x000000ff28287812 */ /* 0x000fe400078ec0ff */
[----:B-1----:R-:W-:-:S04]  /*5e70*/  IMAD.WIDE R44, R45, 0x4, R170 ;  /* 0x000000042d2c7825 */ /* 0x002fc800078e02aa */
[----:B------:R-:W-:Y:S01]  /*5e80*/  IMAD R41, R38, 0x13, RZ ;  /* 0x0000001326297824 */ /* 0x000fe200078e02ff */
[----:B------:R1:W-:Y:S01]  /*5e90*/  STL.64 [R1+0x90], R44 ;  /* 0x0000902c01007387 */ /* 0x0003e20000100a00 */
[----:B--2---:R-:W-:-:S03]  /*5ea0*/  IMAD.WIDE R46, R0, 0x4, R170 ;  /* 0x00000004002e7825 */ /* 0x004fc600078e02aa */
[----:B------:R1:W-:Y:S01]  /*5eb0*/  LDGSTS.E [R3+0x1700], desc[UR28][R44.64], !P3 ;  /* 0x017000002c037fae */ /* 0x0003e2000d92185c */
[----:B------:R-:W-:-:S03]  /*5ec0*/  LOP3.LUT P3, RZ, R42, 0x1, RZ, 0xc0, !PT ;  /* 0x000000012aff7812 */ /* 0x000fc6000786c0ff */
[----:B------:R2:W-:Y:S04]  /*5ed0*/  STL [R1+0x194], R0 ;  /* 0x0001940001007387 */ /* 0x0005e80000100800 */
[----:B------:R-:W-:Y:S01]  /*5ee0*/  LDGSTS.E [R3+0x1e00], desc[UR28][R48.64], !P4 ;  /* 0x01e0000030037fae */ /* 0x000fe2000e12185c */
[----:B-1----:R-:W-:-:S03]  /*5ef0*/  IMAD R44, R173, R39, RZ ;  /* 0x00000027ad2c7224 */ /* 0x002fc600078e02ff */
[----:B------:R1:W-:Y:S01]  /*5f00*/  LDGSTS.E [R3+0x1f00], desc[UR28][R46.64], !P4 ;  /* 0x01f000002e037fae */ /* 0x0003e2000e12185c */
[----:B------:R-:W-:Y:S02]  /*5f10*/  VIADD R45, R40, UR5 ;  /* 0x00000005282d7c36 */ /* 0x000fe40008000000 */
[----:B--2---:R-:W-:Y:S01]  /*5f20*/  IMAD.SHL.U32 R0, R44, 0x4, RZ ;  /* 0x000000042c007824 */ /* 0x004fe200078e00ff */
[----:B------:R-:W-:Y:S02]  /*5f30*/  STL [R1+0x148], R44 ;  /* 0x0001482c01007387 */ /* 0x000fe40000100800 */
[----:B------:R-:W-:Y:S02]  /*5f40*/  PRMT R239, R45, 0x5410, R239 ;  /* 0x000054102def7816 */ /* 0x000fe400000000ef */
[----:B------:R-:W-:Y:S01]  /*5f50*/  STL.64 [R1+0x58], R48 ;  /* 0x0000583001007387 */ /* 0x000fe20000100a00 */
[----:B------:R-:W-:-:S03]  /*5f60*/  IADD3 R42, P4, R0, UR30, RZ ;  /* 0x0000001e002a7c10 */ /* 0x000fc6000ff9e0ff */
[----:B------:R1:W-:Y:S01]  /*5f70*/  STL.64 [R1+0x50], R46 ;  /* 0x0000502e01007387 */ /* 0x0003e20000100a00 */
[----:B------:R-:W-:Y:S02]  /*5f80*/  LEA.HI.X.SX32 R43, R44, UR31, 0x2, P4 ;  /* 0x0000001f2c2b7c11 */ /* 0x000fe4000a0f16ff */
[C---:B------:R-:W-:Y:S01]  /*5f90*/  LEA R166, P4, R7.reuse, R42, 0x2 ;  /* 0x0000002a07a67211 */ /* 0x040fe200078810ff */
[----:B------:R2:W-:Y:S03]  /*5fa0*/  STL [R1+0x184], R41 ;  /* 0x0001842901007387 */ /* 0x0005e60000100800 */
[----:B------:R-:W-:Y:S01]  /*5fb0*/  LEA.HI.X.SX32 R167, R7, R43, 0x2, P4 ;  /* 0x0000002b07a77211 */ /* 0x000fe200020f16ff */
[----:B-1----:R-:W-:-:S04]  /*5fc0*/  IMAD.WIDE R46, R41, 0x4, R168 ;  /* 0x00000004292e7825 */ /* 0x002fc800078e02a8 */
[----:B--2---:R-:W-:Y:S01]  /*5fd0*/  IMAD.WIDE R40, R41, 0x4, R170 ;  /* 0x0000000429287825 */ /* 0x004fe200078e02aa */
[----:B------:R-:W-:Y:S04]  /*5fe0*/  LDGSTS.E [R3+0x2600], desc[UR28][R46.64], P3 ;  /* 0x026000002e037fae */ /* 0x000fe8000992185c */
[----:B------:R1:W-:Y:S01]  /*5ff0*/  LDGSTS.E [R3+0x2700], desc[UR28][R40.64], P3 ;  /* 0x0270000028037fae */ /* 0x0003e2000992185c */
[----:B------:R-:W-:-:S03]  /*6000*/  LEA R164, P3, R10, R42, 0x2 ;  /* 0x0000002a0aa47211 */ /* 0x000fc600078610ff */
[----:B------:R-:W-:Y:S01]  /*6010*/  STL.64 [R1+0x18], R46 ;  /* 0x0000182e01007387 */ /* 0x000fe20000100a00 */
[-C--:B------:R-:W-:Y:S02]  /*6020*/  LEA.HI.X.SX32 R165, R10, R43.reuse, 0x2, P3 ;  /* 0x0000002b0aa57211 */ /* 0x080fe400018f16ff */
[CC--:B------:R-:W-:Y:S01]  /*6030*/  LEA R162, P3, R18.reuse, R42.reuse, 0x2 ;  /* 0x0000002a12a27211 */ /* 0x0c0fe200078610ff */
[----:B------:R1:W-:Y:S03]  /*6040*/  STL.64 [R1+0x10], R40 ;  /* 0x0000102801007387 */ /* 0x0003e60000100a00 */
[----:B------:R-:W-:Y:S01]  /*6050*/  LEA.HI.X.SX32 R163, R18, R43, 0x2, P3 ;  /* 0x0000002b12a37211 */ /* 0x000fe200018f16ff */
[----:B------:R-:W-:Y:S01]  /*6060*/  STL [R1+0x2d4], R250 ;  /* 0x0002d4fa01007387 */ /* 0x000fe20000100800 */
[----:B------:R-:W-:-:S03]  /*6070*/  LEA R158, P3, R26, R42, 0x2 ;  /* 0x0000002a1a9e7211 */ /* 0x000fc600078610ff */
[----:B------:R-:W-:Y:S01]  /*6080*/  STL [R1+0x158], R177 ;  /* 0x000158b101007387 */ /* 0x000fe20000100800 */
[-C--:B------:R-:W-:Y:S02]  /*6090*/  LEA.HI.X.SX32 R159, R26, R43.reuse, 0x2, P3 ;  /* 0x0000002b1a9f7211 */ /* 0x080fe400018f16ff */
[-C--:B------:R-:W-:Y:S01]  /*60a0*/  LEA R154, P3, R34, R42.reuse, 0x2 ;  /* 0x0000002a229a7211 */ /* 0x080fe200078610ff */
[----:B------:R2:W-:Y:S01]  /*60b0*/  STL [R1+0x154], R176 ;  /* 0x000154b001007387 */ /* 0x0005e20000100800 */
[-C--:B-1----:R-:W-:Y:S02]  /*60c0*/  LEA R40, P4, R14, R42.reuse, 0x2 ;  /* 0x0000002a0e287211 */ /* 0x082fe400078810ff */
[-C--:B------:R-:W-:Y:S01]  /*60d0*/  LEA.HI.X.SX32 R155, R34, R43.reuse, 0x2, P3 ;  /* 0x0000002b229b7211 */ /* 0x080fe200018f16ff */
[----:B------:R1:W-:Y:S01]  /*60e0*/  STL [R1+0x150], R172 ;  /* 0x000150ac01007387 */ /* 0x0003e20000100800 */
[----:B------:R-:W-:Y:S02]  /*60f0*/  LEA.HI.X.SX32 R41, R14, R43, 0x2, P4 ;  /* 0x0000002b0e297211 */ /* 0x000fe400020f16ff */
[----:B------:R-:W-:-:S02]  /*6100*/  LEA R160, P4, R22, R42, 0x2 ;  /* 0x0000002a16a07211 */ /* 0x000fc400078810ff */
[CC--:B------:R-:W-:Y:S02]  /*6110*/  LEA R150, P3, R207.reuse, R42.reuse, 0x2 ;  /* 0x0000002acf967211 */ /* 0x0c0fe400078610ff */
[-C--:B------:R-:W-:Y:S02]  /*6120*/  LEA.HI.X.SX32 R161, R22, R43.reuse, 0x2, P4 ;  /* 0x0000002b16a17211 */ /* 0x080fe400020f16ff */
[CC--:B------:R-:W-:Y:S02]  /*6130*/  LEA R156, P4, R30.reuse, R42.reuse, 0x2 ;  /* 0x0000002a1e9c7211 */ /* 0x0c0fe400078810ff */
[-C--:B------:R-:W-:Y:S02]  /*6140*/  LEA.HI.X.SX32 R151, R207, R43.reuse, 0x2, P3 ;  /* 0x0000002bcf977211 */ /* 0x080fe400018f16ff */
        /* <DEDUP_REMOVED lines=12> */
[----:B------:R-:W-:Y:S02]  /*6210*/  LEA R138, P3, R213, R42, 0x2 ;  /* 0x0000002ad58a7211 */ /* 0x000fe400078610ff */
[----:B------:R-:W-:-:S02]  /*6220*/  LEA.HI.X.SX32 R141, R212, R43, 0x2, P4 ;  /* 0x0000002bd48d7211 */ /* 0x000fc400020f16ff */
[CC--:B------:R-:W-:Y:S02]  /*6230*/  LEA R136, P4, R6.reuse, R42.reuse, 0x2 ;  /* 0x0000002a06887211 */ /* 0x0c0fe400078810ff */
[-C--:B------:R-:W-:Y:S02]  /*6240*/  LEA.HI.X.SX32 R139, R213, R43.reuse, 0x2, P3 ;  /* 0x0000002bd58b7211 */ /* 0x080fe400018f16ff */
[-C--:B------:R-:W-:Y:S02]  /*6250*/  LEA R134, P3, R11, R42.reuse, 0x2 ;  /* 0x0000002a0b867211 */ /* 0x080fe400078610ff */
[-C--:B------:R-:W-:Y:S02]  /*6260*/  LEA.HI.X.SX32 R137, R6, R43.reuse, 0x2, P4 ;  /* 0x0000002b06897211 */ /* 0x080fe400020f16ff */
[----:B------:R-:W-:Y:S02]  /*6270*/  LEA R132, P4, R15, R42, 0x2 ;  /* 0x0000002a0f847211 */ /* 0x000fe400078810ff */
[----:B------:R-:W-:-:S02]  /*6280*/  LEA.HI.X.SX32 R135, R11, R43, 0x2, P3 ;  /* 0x0000002b0b877211 */ /* 0x000fc400018f16ff */
[-C--:B------:R-:W-:Y:S02]  /*6290*/  LEA R130, P3, R19, R42.reuse, 0x2 ;  /* 0x0000002a13827211 */ /* 0x080fe400078610ff */
        /* <DEDUP_REMOVED lines=85> */
[----:B------:R-:W-:Y:S02]  /*67f0*/  LEA R44, P4, R236, R42, 0x2 ;  /* 0x0000002aec2c7211 */ /* 0x000fe400078810ff */
[-C--:B------:R-:W-:Y:S02]  /*6800*/  LEA.HI.X.SX32 R47, R235, R43.reuse, 0x2, P3 ;  /* 0x0000002beb2f7211 */ /* 0x080fe400018f16ff */
[----:B------:R-:W-:Y:S02]  /*6810*/  LOP3.LUT P3, RZ, R196, 0x1, RZ, 0xc0, !PT ;  /* 0x00000001c4ff7812 */ /* 0x000fe4000786c0ff */
[----:B------:R-:W-:-:S02]  /*6820*/  LEA.HI.X.SX32 R45, R236, R43, 0x2, P4 ;  /* 0x0000002bec2d7211 */ /* 0x000fc400020f16ff */
[----:B------:R-:W-:Y:S02]  /*6830*/  LEA R42, P4, R237, R42, 0x2 ;  /* 0x0000002aed2a7211 */ /* 0x000fe400078810ff */
[----:B------:R-:W-:Y:S02]  /*6840*/  SHF.R.U64 R196, R239, 0x1f, RZ ;  /* 0x0000001fefc47819 */ /* 0x000fe400000012ff */
[----:B------:R-:W-:Y:S02]  /*6850*/  LEA.HI.X.SX32 R43, R237, R43, 0x2, P4 ;  /* 0x0000002bed2b7211 */ /* 0x000fe400020f16ff */
[----:B------:R-:W-:Y:S01]  /*6860*/  LOP3.LUT P4, RZ, R196, 0x1, RZ, 0xc0, !PT ;  /* 0x00000001c4ff7812 */ /* 0x000fe2000788c0ff */
[----:B------:R-:W-:Y:S02]  /*6870*/  IMAD.WIDE R196, R177, 0x4, R168 ;  /* 0x00000004b1c47825 */ /* 0x000fe400078e02a8 */
[----:B--2---:R-:W2:Y:S02]  /*6880*/  LDL.LU.64 R176, [R1+0x8] ;  /* 0x0000080001b07983 */ /* 0x004ea40000300a00 */
[----:B------:R-:W-:Y:S01]  /*6890*/  IMAD.WIDE R168, R172, 0x4, R170 ;  /* 0x00000004aca87825 */ /* 0x000fe200078e02aa */
[C---:B-1----:R-:W-:Y:S01]  /*68a0*/  LOP3.LUT R172, R243.reuse, 0x20, RZ, 0x3c, !PT ;  /* 0x00000020f3ac7812 */ /* 0x042fe200078e3cff */
[----:B------:R-:W-:Y:S04]  /*68b0*/  LDGSTS.E [R3+0x2e00], desc[UR28][R196.64], P3 ;  /* 0x02e00000c4037fae */ /* 0x000fe8000992185c */
[----:B------:R-:W-:Y:S01]  /*68c0*/  LDGSTS.E [R3+0x2f00], desc[UR28][R202.64], P3 ;  /* 0x02f00000ca037fae */ /* 0x000fe2000992185c */
[----:B------:R-:W-:Y:S01]  /*68d0*/  VIADD R241, R172, UR4 ;  /* 0x00000004acf17c36 */ /* 0x000fe20008000000 */
[----:B------:R-:W-:-:S02]  /*68e0*/  LOP3.LUT R172, R243, 0x40, RZ, 0x3c, !PT ;  /* 0x00000040f3ac7812 */ /* 0x000fc400078e3cff */
[----:B------:R-:W-:Y:S03]  /*68f0*/  LDGSTS.E [R3+0x3600], desc[UR28][R198.64], P2 ;  /* 0x03600000c6037fae */ /* 0x000fe6000912185c */
[----:B------:R-:W-:Y:S01]  /*6900*/  VIADD R242, R172, UR4 ;  /* 0x00000004acf27c36 */ /* 0x000fe20008000000 */
[----:B------:R-:W-:Y:S01]  /*6910*/  LDGSTS.E [R3+0x3700], desc[UR28][R204.64], P2 ;  /* 0x03700000cc037fae */ /* 0x000fe2000912185c */
[----:B------:R-:W-:-:S03]  /*6920*/  LOP3.LUT R172, R243, 0x60, RZ, 0x3c, !PT ;  /* 0x00000060f3ac7812 */ /* 0x000fc600078e3cff */
[----:B------:R-:W-:Y:S02]  /*6930*/  LDGSTS.E [R3+0x3e00], desc[UR28][R200.64], !P0 ;  /* 0x03e00000c8037fae */ /* 0x000fe4000c12185c */
[----:B------:R-:W-:Y:S01]  /*6940*/  VIADD R243, R172, UR4 ;  /* 0x00000004acf37c36 */ /* 0x000fe20008000000 */
[----:B------:R-:W-:Y:S01]  /*6950*/  SHF.R.U64 R172, R239, 0x1b, RZ ;  /* 0x0000001befac7819 */ /* 0x000fe200000012ff */
[----:B------:R-:W-:Y:S01]  /*6960*/  LDGSTS.E [R3+0x3f00], desc[UR28][R168.64], !P0 ;  /* 0x03f00000a8037fae */ /* 0x000fe2000c12185c */
[----:B------:R-:W-:Y:S02]  /*6970*/  IMAD.WIDE R170, R250, 0x4, R170 ;  /* 0x00000004faaa7825 */ /* 0x000fe400078e02aa */
[----:B------:R-:W-:Y:S01]  /*6980*/  LOP3.LUT P0, RZ, R172, 0x1, RZ, 0xc0, !PT ;  /* 0x00000001acff7812 */ /* 0x000fe2000780c0ff */
[----:B------:R-:W0:Y:S04]  /*6990*/  LDGDEPBAR ;  /* 0x00000000000079af */ /* 0x000e280000000000 */
[----:B------:R-:W-:Y:S04]  /*69a0*/  LDGSTS.E [R240+0x8000], desc[UR28][R166.64], P5 ;  /* 0x08000000a6f07fae */ /* 0x000fe8000a92185c */
        /* <DEDUP_REMOVED lines=63> */
[----:B------:R-:W0:Y:S01]  /*6da0*/  LDGDEPBAR ;  /* 0x00000000000079af */ /* 0x000e220000000000 */
[----:B------:R-:W-:Y:S06]  /*6db0*/  BAR.SYNC.DEFER_BLOCKING 0x0 ;  /* 0x0000000000007b1d */ /* 0x000fec0000010000 */
[----:B------:R-:W-:Y:S01]  /*6dc0*/  @!PT LDS RZ, [RZ] ;  /* 0x00000000fffff984 */ /* 0x000fe20000000800 */
[----:B------:R-:W-:Y:S01]  /*6dd0*/  @!PT LDS RZ, [RZ] ;  /* 0x00000000fffff984 */ /* 0x000fe20000000800 */
[----:B------:R-:W-:Y:S01]  /*6de0*/  @!PT LDS RZ, [RZ] ;  /* 0x00000000fffff984 */ /* 0x000fe20000000800 */
[----:B------:R-:W-:Y:S04]  /*6df0*/  LDGSTS.E [R8+0x4000], desc[UR28][R174.64], P4 ;  /* 0x04000000ae087fae */ /* 0x000fe8000a12185c */
[----:B------:R1:W-:Y:S04]  /*6e00*/  LDGSTS.E [R8+0x4100], desc[UR28][R170.64], P4 ;  /* 0x04100000aa087fae */ /* 0x0003e8000a12185c */
[----:B------:R-:W3:Y:S04]  /*6e10*/  LDL.LU.64 R174, [R1] ;  /* 0x0000000001ae7983 */ /* 0x000ee80000300a00 */
[----:B------:R-:W4:Y:S04]  /*6e20*/  LDL.LU R172, [R1+0x14c] ;  /* 0x00014c0001ac7983 */ /* 0x000f280000300800 */
[----:B------:R-:W1:Y:S02]  /*6e30*/  LDL.LU.64 R170, [R1+0x108] ;  /* 0x0001080001aa7983 */ /* 0x000e640000300a00 */
[----:B-1----:R-:W-:-:S05]  /*6e40*/  IMAD.WIDE R170, R250, 0x4, R170 ;  /* 0x00000004faaa7825 */ /* 0x002fca00078e02aa */
[----:B------:R1:W-:Y:S02]  /*6e50*/  LDGSTS.E [R8+0x4800], desc[UR28][R170.64], P0 ;  /* 0x04800000aa087fae */ /* 0x0003e4000812185c */
[----:B-1----:R-:W-:-:S04]  /*6e60*/  SHF.R.U64 R170, R239, 0x17, RZ ;  /* 0x00000017efaa7819 */ /* 0x002fc800000012ff */
[----:B------:R-:W-:Y:S02]  /*6e70*/  LOP3.LUT P2, RZ, R170, 0x1, RZ, 0xc0, !PT ;  /* 0x00000001aaff7812 */ /* 0x000fe4000784c0ff */
[----:B------:R-:W5:Y:S02]  /*6e80*/  LDL.LU.64 R170, [R1+0x100] ;  /* 0x0001000001aa7983 */ /* 0x000f640000300a00 */
[----:B-----5:R-:W-:-:S05]  /*6e90*/  IMAD.WIDE R170, R250, 0x4, R170 ;  /* 0x00000004faaa7825 */ /* 0x020fca00078e02aa */
[----:B------:R1:W-:Y:S04]  /*6ea0*/  LDGSTS.E [R8+0x4900], desc[UR28][R170.64], P0 ;  /* 0x04900000aa087fae */ /* 0x0003e8000812185c */
        /* <DEDUP_REMOVED lines=22> */
[----:B-----5:R-:W-:Y:S02]  /*7010*/  IMAD.WIDE R170, R250, 0x4, R170 ;  /* 0x00000004faaa7825 */ /* 0x020fe400078e02aa */
[----:B------:R-:W5:Y:S04]  /*7020*/  LDL.LU.64 R250, [R1+0x130] ;  /* 0x0001300001fa7983 */ /* 0x000f680000300a00 */
[----:B------:R1:W-:Y:S01]  /*7030*/  LDGSTS.E [R8+0x6100], desc[UR28][R170.64], P2 ;  /* 0x06100000aa087fae */ /* 0x0003e2000912185c */
[----:B----4-:R-:W-:Y:S01]  /*7040*/  ISETP.GE.AND P2, PT, R173, R172, PT ;  /* 0x000000acad00720c */ /* 0x010fe20003f46270 */
[----:B-1----:R-:W-:-:S04]  /*7050*/  IMAD.SHL.U32 R171, R38, 0x20, RZ ;  /* 0x0000002026ab7824 */ /* 0x002fc800078e00ff */
[----:B--2---:R-:W-:Y:S01]  /*7060*/  IMAD.WIDE R170, R171, 0x4, R176 ;  /* 0x00000004abaa7825 */ /* 0x004fe200078e02b0 */
[----:B------:R-:W-:Y:S01]  /*7070*/  SHF.R.U64 R173, R239, 0x3, RZ ;  /* 0x00000003efad7819 */ /* 0x000fe200000012ff */
[----:B------:R-:W2:Y:S04]  /*7080*/  LDL.LU.64 R176, [R1+0x740] ;  /* 0x0007400001b07983 */ /* 0x000ea80000300a00 */
[----:B------:R1:W-:Y:S01]  /*7090*/  LDGSTS.E [R8+0x6800], desc[UR28][R170.64], P0 ;  /* 0x06800000aa087fae */ /* 0x0003e2000812185c */
[----:B------:R-:W-:Y:S01]  /*70a0*/  LOP3.LUT P5, RZ, R173, 0x1, RZ, 0xc0, !PT ;  /* 0x00000001adff7812 */ /* 0x000fe200078ac0ff */
[----:B-1----:R-:W-:-:S04]  /*70b0*/  IMAD.SHL.U32 R171, R38, 0x20, RZ ;  /* 0x0000002026ab7824 */ /* 0x002fc800078e00ff */
[----:B---3--:R-:W-:Y:S02]  /*70c0*/  IMAD.WIDE R170, R171, 0x4, R174 ;  /* 0x00000004abaa7825 */ /* 0x008fe400078e02ae */
[----:B------:R-:W3:Y:S04]  /*70d0*/  LDL.LU.64 R174, [R1+0x738] ;  /* 0x0007380001ae7983 */ /* 0x000ee80000300a00 */
[----:B------:R-:W4:Y:S04]  /*70e0*/  LDL.LU R172, [R1+0x734] ;  /* 0x0007340001ac7983 */ /* 0x000f280000300800 */
[----:B------:R-:W4:Y:S04]  /*70f0*/  LDL.LU R173, [R1+0x730] ;  /* 0x0007300001ad7983 */ /* 0x000f280000300800 */
[----:B------:R1:W-:Y:S02]  /*7100*/  LDGSTS.E [R8+0x6900], desc[UR28][R170.64], P0 ;  /* 0x06900000aa087fae */ /* 0x0003e4000812185c */
[----:B-1----:R-:W-:-:S04]  /*7110*/  SHF.R.U64 R170, R239, 0x7, RZ ;  /* 0x00000007efaa7819 */ /* 0x002fc800000012ff */
[----:B------:R-:W-:Y:S02]  /*7120*/  LOP3.LUT P4, RZ, R170, 0x1, RZ, 0xc0, !PT ;  /* 0x00000001aaff7812 */ /* 0x000fe4000788c0ff */
[----:B------:R-:W-:Y:S02]  /*7130*/  SHF.R.U64 R170, R239, 0x1e, RZ ;  /* 0x0000001eefaa7819 */ /* 0x000fe400000012ff */
[----:B------:R-:W-:Y:S02]  /*7140*/  SEL R171, RZ, 0x4, P2 ;  /* 0x00000004ffab7807 */ /* 0x000fe40001000000 */
[----:B------:R-:W-:Y:S01]  /*7150*/  LOP3.LUT P2, RZ, R170, 0x1, RZ, 0xc0, !PT ;  /* 0x00000001aaff7812 */ /* 0x000fe2000784c0ff */
[----:B------:R-:W-:-:S04]  /*7160*/  IMAD.SHL.U32 R170, R38, 0x20, RZ ;  /* 0x0000002026aa7824 */ /* 0x000fc800078e00ff */
[----:B----4-:R-:W-:-:S05]  /*7170*/  IMAD.WIDE R172, R170, 0x4, R172 ;  /* 0x00000004aaac7825 */ /* 0x010fca00078e02ac */
[----:B------:R-:W-:Y:S04]  /*7180*/  LDGSTS.E [R8+0x7000], desc[UR28][R172.64], P4 ;  /* 0x07000000ac087fae */ /* 0x000fe8000a12185c */
[----:B------:R-:W4:Y:S01]  /*7190*/  LDL.LU.64 R172, [R1+0x138] ;  /* 0x0001380001ac7983 */ /* 0x000f220000300a00 */
[----:B------:R-:W-:-:S04]  /*71a0*/  ISETP.GT.AND P0, PT, R252, 0x3f, PT ;  /* 0x0000003ffc00780c */ /* 0x000fc80003f04270 */
[----:B------:R-:W-:-:S04]  /*71b0*/  SEL R171, R171, RZ, P0 ;  /* 0x000000ffabab7207 */ /* 0x000fc80000000000 */
[----:B------:R-:W-:Y:S02]  /*71c0*/  ISETP.NE.U32.AND P0, PT, R171, RZ, PT ;  /* 0x000000ffab00720c */ /* 0x000fe40003f05070 */
[----:B------:R-:W-:Y:S01]  /*71d0*/  SHF.R.U64 R171, R239, 0x1a, RZ ;  /* 0x0000001aefab7819 */ /* 0x000fe200000012ff */
[----:B---3--:R-:W-:-:S03]  /*71e0*/  IMAD.WIDE R174, R170, 0x4, R174 ;  /* 0x00000004aaae7825 */ /* 0x008fc600078e02ae */
[----:B------:R-:W-:Y:S01]  /*71f0*/  LOP3.LUT P3, RZ, R171, 0x1, RZ, 0xc0, !PT ;  /* 0x00000001abff7812 */ /* 0x000fe2000786c0ff */
[----:B------:R-:W-:Y:S01]  /*7200*/  IMAD.SHL.U32 R171, R38, 0x20, RZ ;  /* 0x0000002026ab7824 */ /* 0x000fe200078e00ff */
[----:B------:R-:W-:Y:S01]  /*7210*/  SHF.R.U64 R170, R239, 0x16, RZ ;  /* 0x00000016efaa7819 */ /* 0x000fe200000012ff */
[----:B------:R1:W-:Y:S02]  /*7220*/  LDGSTS.E [R8+0x7100], desc[UR28][R174.64], P4 ;  /* 0x07100000ae087fae */ /* 0x0003e4000a12185c */
[----:B--2---:R-:W-:Y:S01]  /*7230*/  IMAD.WIDE R176, R171, 0x4, R176 ;  /* 0x00000004abb07825 */ /* 0x004fe200078e02b0 */
[----:B------:R-:W-:-:S03]  /*7240*/  LOP3.LUT P4, RZ, R170, 0x1, RZ, 0xc0, !PT ;  /* 0x00000001aaff7812 */ /* 0x000fc6000788c0ff */
[----:B------:R-:W-:Y:S01]  /*7250*/  IMAD.WIDE R178, R171, 0x4, R178 ;  /* 0x00000004abb27825 */ /* 0x000fe200078e02b2 */
[----:B------:R-:W-:Y:S04]  /*7260*/  LDGSTS.E [R8+0x7800], desc[UR28][R176.64], P5 ;  /* 0x07800000b0087fae */ /* 0x000fe8000a92185c */
[----:B------:R2:W-:Y:S01]  /*7270*/  LDGSTS.E [R8+0x7900], desc[UR28][R178.64], P5 ;  /* 0x07900000b2087fae */ /* 0x0005e2000a92185c */
[----:B-1----:R-:W-:-:S04]  /*7280*/  SHF.R.U64 R174, R239, 0x12, RZ ;  /* 0x00000012efae7819 */ /* 0x002fc800000012ff */
[----:B------:R-:W-:Y:S01]  /*7290*/  LOP3.LUT P5, RZ, R174, 0x1, RZ, 0xc0, !PT ;  /* 0x00000001aeff7812 */ /* 0x000fe200078ac0ff */
[----:B------:R-:W3:Y:S01]  /*72a0*/  LDL.LU.64 R176, [R1+0x30] ;  /* 0x0000300001b07983 */ /* 0x000ee20000300a00 */
[----:B----4-:R-:W-:-:S04]  /*72b0*/  IMAD.WIDE R172, R171, 0x4, R172 ;  /* 0x00000004abac7825 */ /* 0x010fc800078e02ac */
[----:B-----5:R-:W-:Y:S01]  /*72c0*/  IMAD.WIDE R170, R171, 0x4, R250 ;  /* 0x00000004abaa7825 */ /* 0x020fe200078e02fa */
[----:B------:R-:W-:Y:S04]  /*72d0*/  LDGSTS.E [R238+0x4200], desc[UR28][R172.64], P2 ;  /* 0x04200000acee7fae */ /* 0x000fe8000912185c */
[----:B------:R-:W4:Y:S04]  /*72e0*/  LDL.LU.64 R250, [R1+0x728] ;  /* 0x0007280001fa7983 */ /* 0x000f280000300a00 */
[----:B------:R-:W5:Y:S04]  /*72f0*/  LDL.LU.64 R174, [R1+0xf0] ;  /* 0x0000f00001ae7983 */ /* 0x000f680000300a00 */
[----:B------:R-:W3:Y:S04]  /*7300*/  LDL.LU.64 R172, [R1+0xb8] ;  /* 0x0000b80001ac7983 */ /* 0x000ee80000300a00 */
[----:B------:R1:W-:Y:S04]  /*7310*/  LDGSTS.E [R238+0x4300], desc[UR28][R170.64], P2 ;  /* 0x04300000aaee7fae */ /* 0x0003e8000912185c */
[----:B------:R-:W1:Y:S01]  /*7320*/  LDL.LU.64 R170, [R1+0xf8] ;  /* 0x0000f80001aa7983 */ /* 0x000e620000300a00 */
[----:B--2---:R-:W-:-:S04]  /*7330*/  IMAD.SHL.U32 R179, R38, 0x20, RZ ;  /* 0x0000002026b37824 */ /* 0x004fc800078e00ff */
[----:B-1----:R-:W-:-:S05]  /*7340*/  IMAD.WIDE R170, R179, 0x4, R170 ;  /* 0x00000004b3aa7825 */ /* 0x002fca00078e02aa */
[----:B------:R1:W-:Y:S04]  /*7350*/  LDGSTS.E [R238+0x4a00], desc[UR28][R170.64], P3 ;  /* 0x04a00000aaee7fae */ /* 0x0003e8000992185c */
[----:B------:R-:W1:Y:S01]  /*7360*/  LDL.LU.64 R170, [R1+0xb0] ;  /* 0x0000b00001aa7983 */ /* 0x000e620000300a00 */
[----:B-----5:R-:W-:-:S04]  /*7370*/  IMAD.WIDE R174, R179, 0x4, R174 ;  /* 0x00000004b3ae7825 */ /* 0x020fc800078e02ae */
[C---:B---3--:R-:W-:Y:S01]  /*7380*/  IMAD.WIDE R172, R179.reuse, 0x4, R172 ;  /* 0x00000004b3ac7825 */ /* 0x048fe200078e02ac */
[----:B------:R2:W-:Y:S04]  /*7390*/  LDGSTS.E [R238+0x4b00], desc[UR28][R174.64], P3 ;  /* 0x04b00000aeee7fae */ /* 0x0005e8000992185c */
[----:B------:R3:W-:Y:S04]  /*73a0*/  LDGSTS.E [R238+0x5200], desc[UR28][R172.64], P4 ;  /* 0x05200000acee7fae */ /* 0x0007e8000a12185c */
[----:B------:R-:W2:Y:S04]  /*73b0*/  LDL.LU.64 R174, [R1+0x78] ;  /* 0x0000780001ae7983 */ /* 0x000ea80000300a00 */
[----:B------:R-:W3:Y:S01]  /*73c0*/  LDL.LU.64 R172, [R1+0x70] ;  /* 0x0000700001ac7983 */ /* 0x000ee20000300a00 */
[----:B-1----:R-:W-:-:S05]  /*73d0*/  IMAD.WIDE R170, R179, 0x4, R170 ;  /* 0x00000004b3aa7825 */ /* 0x002fca00078e02aa */
[----:B------:R-:W-:Y:S04]  /*73e0*/  LDGSTS.E [R238+0x5300], desc[UR28][R170.64], P4 ;  /* 0x05300000aaee7fae */ /* 0x000fe8000a12185c */
[----:B------:R-:W5:Y:S01]  /*73f0*/  LDL.LU.64 R170, [R1+0x38] ;  /* 0x0000380001aa7983 */ /* 0x000f620000300a00 */
[----:B------:R-:W-:-:S04]  /*7400*/  SHF.R.U64 R8, R239, 0xe, RZ ;  /* 0x0000000eef087819 */ /* 0x000fc800000012ff */
[----:B------:R-:W-:Y:S02]  /*7410*/  LOP3.LUT P2, RZ, R8, 0x1, RZ, 0xc0, !PT ;  /* 0x0000000108ff7812 */ /* 0x000fe4000784c0ff */
[----:B------:R-:W-:Y:S01]  /*7420*/  SHF.R.U64 R8, R239, 0xa, RZ ;  /* 0x0000000aef087819 */ /* 0x000fe200000012ff */
[----:B--2---:R-:W-:-:S03]  /*7430*/  IMAD.WIDE R174, R179, 0x4, R174 ;  /* 0x00000004b3ae7825 */ /* 0x004fc600078e02ae */
[----:B------:R-:W-:Y:S02]  /*7440*/  LOP3.LUT P3, RZ, R8, 0x1, RZ, 0xc0, !PT ;  /* 0x0000000108ff7812 */ /* 0x000fe4000786c0ff */
[----:B------:R-:W-:Y:S01]  /*7450*/  SHF.R.U64 R8, R239, 0x6, RZ ;  /* 0x00000006ef087819 */ /* 0x000fe200000012ff */
[----:B---3--:R-:W-:Y:S01]  /*7460*/  IMAD.WIDE R172, R179, 0x4, R172 ;  /* 0x00000004b3ac7825 */ /* 0x008fe200078e02ac */
[----:B------:R-:W-:Y:S02]  /*7470*/  LDGSTS.E [R238+0x5a00], desc[UR28][R174.64], P5 ;  /* 0x05a00000aeee7fae */ /* 0x000fe4000a92185c */
[----:B------:R-:W-:Y:S02]  /*7480*/  LOP3.LUT P4, RZ, R8, 0x1, RZ, 0xc0, !PT ;  /* 0x0000000108ff7812 */ /* 0x000fe4000788c0ff */
[----:B------:R-:W-:Y:S01]  /*7490*/  SHF.R.U64 R8, R239, 0x2, RZ ;  /* 0x00000002ef087819 */ /* 0x000fe200000012ff */
[----:B------:R1:W-:Y:S03]  /*74a0*/  LDGSTS.E [R238+0x5b00], desc[UR28][R172.64], P5 ;  /* 0x05b00000acee7fae */ /* 0x0003e6000a92185c */
[----:B------:R-:W-:Y:S01]  /*74b0*/  LOP3.LUT P5, RZ, R8, 0x1, RZ, 0xc0, !PT ;  /* 0x0000000108ff7812 */ /* 0x000fe200078ac0ff */
[C---:B----4-:R-:W-:Y:S01]  /*74c0*/  IMAD.WIDE R250, R179.reuse, 0x4, R250 ;  /* 0x00000004b3fa7825 */ /* 0x050fe200078e02fa */
[----:B------:R-:W2:Y:S03]  /*74d0*/  LDL.LU.64 R174, [R1+0x128] ;  /* 0x0001280001ae7983 */ /* 0x000ea60000300a00 */
[----:B------:R-:W-:-:S04]  /*74e0*/  IMAD.WIDE R248, R179, 0x4, R248 ;  /* 0x00000004b3f87825 */ /* 0x000fc800078e02f8 */
[C---:B-1----:R-:W-:Y:S02]  /*74f0*/  IMAD.WIDE R172, R179.reuse, 0x4, R176 ;  /* 0x00000004b3ac7825 */ /* 0x042fe400078e02b0 */
[----:B------:R-:W3:Y:S02]  /*7500*/  LDL.LU.64 R176, [R1+0x20] ;  /* 0x0000200001b07983 */ /* 0x000ee40000300a00 */
[----:B------:R-:W-:-:S04]  /*7510*/  IMAD.WIDE R180, R179, 0x4, R180 ;  /* 0x00000004b3b47825 */ /* 0x000fc800078e02b4 */
[----:B------:R-:W-:-:S04]  /*7520*/  IMAD.WIDE R182, R179, 0x4, R182 ;  /* 0x00000004b3b67825 */ /* 0x000fc800078e02b6 */
[----:B------:R-:W-:-:S04]  /*7530*/  IMAD.WIDE R184, R179, 0x4, R184 ;  /* 0x00000004b3b87825 */ /* 0x000fc800078e02b8 */
[----:B------:R-:W-:-:S04]  /*7540*/  IMAD.WIDE R186, R179, 0x4, R186 ;  /* 0x00000004b3ba7825 */ /* 0x000fc800078e02ba */
[----:B-----5:R-:W-:-:S05]  /*7550*/  IMAD.WIDE R170, R179, 0x4, R170 ;  /* 0x00000004b3aa7825 */ /* 0x020fca00078e02aa */
[----:B------:R1:W-:Y:S04]  /*7560*/  LDGSTS.E [R238+0x6200], desc[UR28][R170.64], P2 ;  /* 0x06200000aaee7fae */ /* 0x0003e8000912185c */
[----:B------:R4:W-:Y:S04]  /*7570*/  LDGSTS.E [R238+0x6300], desc[UR28][R172.64], P2 ;  /* 0x06300000acee7fae */ /* 0x0009e8000912185c */
[----:B------:R-:W-:Y:S04]  /*7580*/  LDGSTS.E [R238+0x6a00], desc[UR28][R250.64], P3 ;  /* 0x06a00000faee7fae */ /* 0x000fe8000992185c */
[----:B------:R-:W1:Y:S04]  /*7590*/  LDL.LU.64 R170, [R1+0xe8] ;  /* 0x0000e80001aa7983 */ /* 0x000e680000300a00 */
[----:B------:R-:W4:Y:S04]  /*75a0*/  LDL.LU.64 R172, [R1+0x120] ;  /* 0x0001200001ac7983 */ /* 0x000f280000300a00 */
[----:B------:R-:W5:Y:S04]  /*75b0*/  LDL.LU.64 R250, [R1+0x28] ;  /* 0x0000280001fa7983 */ /* 0x000f680000300a00 */
[----:B------:R-:W-:Y:S04]  /*75c0*/  LDGSTS.E [R238+0x6b00], desc[UR28][R248.64], P3 ;  /* 0x06b00000f8ee7fae */ /* 0x000fe8000992185c */
[----:B------:R-:W-:Y:S04]  /*75d0*/  LDGSTS.E [R238+0x7200], desc[UR28][R180.64], P4 ;  /* 0x07200000b4ee7fae */ /* 0x000fe8000a12185c */
[----:B------:R-:W-:Y:S04]  /*75e0*/  LDGSTS.E [R238+0x7300], desc[UR28][R182.64], P4 ;  /* 0x07300000b6ee7fae */ /* 0x000fe8000a12185c */
[----:B------:R-:W3:Y:S04]  /*75f0*/  LDL.LU.64 R248, [R1+0x60] ;  /* 0x0000600001f87983 */ /* 0x000ee80000300a00 */
[----:B------:R-:W5:Y:S04]  /*7600*/  LDL.LU.64 R180, [R1+0x68] ;  /* 0x0000680001b47983 */ /* 0x000f680000300a00 */
[----:B------:R-:W3:Y:S04]  /*7610*/  LDL.LU.64 R182, [R1+0xa0] ;  /* 0x0000a00001b67983 */ /* 0x000ee80000300a00 */
[----:B------:R-:W-:Y:S04]  /*7620*/  LDGSTS.E [R238+0x7a00], desc[UR28][R184.64], P5 ;  /* 0x07a00000b8ee7fae */ /* 0x000fe8000a92185c */
[----:B------:R-:W-:Y:S04]  /*7630*/  LDGSTS.E [R238+0x7b00], desc[UR28][R186.64], P5 ;  /* 0x07b00000baee7fae */ /* 0x000fe8000a92185c */
[----:B------:R-:W5:Y:S04]  /*7640*/  LDL.LU.64 R184, [R1+0xa8] ;  /* 0x0000a80001b87983 */ /* 0x000f680000300a00 */
[----:B------:R-:W5:Y:S01]  /*7650*/  LDL.LU.64 R186, [R1+0xe0] ;  /* 0x0000e00001ba7983 */ /* 0x000f620000300a00 */
[----:B------:R-:W-:-:S04]  /*7660*/  SHF.R.U64 R8, R239, 0x1d, RZ ;  /* 0x0000001def087819 */ /* 0x000fc800000012ff */
[----:B------:R-:W-:Y:S02]  /*7670*/  LOP3.LUT P2, RZ, R8, 0x1, RZ, 0xc0, !PT ;  /* 0x0000000108ff7812 */ /* 0x000fe4000784c0ff */
[----:B------:R-:W-:-:S04]  /*7680*/  SHF.R.U64 R8, R239, 0x19, RZ ;  /* 0x00000019ef087819 */ /* 0x000fc800000012ff */
[----:B------:R-:W-:Y:S02]  /*7690*/  LOP3.LUT P3, RZ, R8, 0x1, RZ, 0xc0, !PT ;  /* 0x0000000108ff7812 */ /* 0x000fe4000786c0ff */
[----:B------:R-:W-:Y:S01]  /*76a0*/  SHF.R.U64 R8, R239, 0x15, RZ ;  /* 0x00000015ef087819 */ /* 0x000fe200000012ff */
[----:B--2---:R-:W-:-:S03]  /*76b0*/  IMAD.WIDE R174, R179, 0x4, R174 ;  /* 0x00000004b3ae7825 */ /* 0x004fc600078e02ae */
[----:B------:R-:W-:Y:S02]  /*76c0*/  LOP3.LUT P4, RZ, R8, 0x1, RZ, 0xc0, !PT ;  /* 0x0000000108ff7812 */ /* 0x000fe4000788c0ff */
[C---:B------:R-:W-:Y:S01]  /*76d0*/  SHF.R.U64 R8, R239.reuse, 0x11, RZ ;  /* 0x00000011ef087819 */ /* 0x040fe200000012ff */
[----:B------:R-:W-:Y:S03]  /*76e0*/  LDGSTS.E [R4+0x4400], desc[UR28][R174.64], P2 ;  /* 0x04400000ae047fae */ /* 0x000fe6000912185c */
[----:B------:R-:W-:Y:S02]  /*76f0*/  LOP3.LUT P5, RZ, R8, 0x1, RZ, 0xc0, !PT ;  /* 0x0000000108ff7812 */ /* 0x000fe400078ac0ff */
[----:B------:R-:W-:Y:S01]  /*7700*/  SHF.R.U64 R8, R239, 0xd, RZ ;  /* 0x0000000def087819 */ /* 0x000fe200000012ff */
[----:B------:R-:W-:-:S04]  /*7710*/  IMAD.WIDE R246, R179, 0x4, R246 ;  /* 0x00000004b3f67825 */ /* 0x000fc800078e02f6 */
[----:B-1----:R-:W-:-:S04]  /*7720*/  IMAD.WIDE R170, R179, 0x4, R170 ;  /* 0x00000004b3aa7825 */ /* 0x002fc800078e02aa */
[----:B----4-:R-:W-:-:S05]  /*7730*/  IMAD.WIDE R172, R179, 0x4, R172 ;  /* 0x00000004b3ac7825 */ /* 0x010fca00078e02ac */
[----:B------:R-:W-:Y:S04]  /*7740*/  LDGSTS.E [R4+0x4500], desc[UR28][R172.64], P2 ;  /* 0x04500000ac047fae */ /* 0x000fe8000912185c */
[----:B------:R3:W-:Y:S01]  /*7750*/  LDGSTS.E [R4+0x4c00], desc[UR28][R170.64], P3 ;  /* 0x04c00000aa047fae */ /* 0x0007e2000992185c */
[----:B------:R-:W-:Y:S02]  /*7760*/  LOP3.LUT P2, RZ, R8, 0x1, RZ, 0xc0, !PT ;  /* 0x0000000108ff7812 */ /* 0x000fe4000784c0ff */
[----:B------:R-:W-:Y:S01]  /*7770*/  SHF.R.U64 R8, R239, 0x9, RZ ;  /* 0x00000009ef087819 */ /* 0x000fe200000012ff */
[----:B---3--:R-:W-:-:S04]  /*7780*/  IMAD.WIDE R170, R179, 0x4, R182 ;  /* 0x00000004b3aa7825 */ /* 0x008fc800078e02b6 */
[----:B-----5:R-:W-:-:S04]  /*7790*/  IMAD.WIDE R172, R179, 0x4, R184 ;  /* 0x00000004b3ac7825 */ /* 0x020fc800078e02b8 */
[----:B------:R-:W-:-:S05]  /*77a0*/  IMAD.WIDE R174, R179, 0x4, R186 ;  /* 0x00000004b3ae7825 */ /* 0x000fca00078e02ba */
[----:B------:R1:W-:Y:S04]  /*77b0*/  LDGSTS.E [R4+0x4d00], desc[UR28][R174.64], P3 ;  /* 0x04d00000ae047fae */ /* 0x0003e8000992185c */
[----:B------:R-:W-:Y:S04]  /*77c0*/  LDGSTS.E [R4+0x5400], desc[UR28][R172.64], P4 ;  /* 0x05400000ac047fae */ /* 0x000fe8000a12185c */
[----:B------:R2:W-:Y:S01]  /*77d0*/  LDGSTS.E [R4+0x5500], desc[UR28][R170.64], P4 ;  /* 0x05500000aa047fae */ /* 0x0005e2000a12185c */
[----:B------:R-:W-:Y:S01]  /*77e0*/  LOP3.LUT P3, RZ, R8, 0x1, RZ, 0xc0, !PT ;  /* 0x0000000108ff7812 */ /* 0x000fe2000786c0ff */
[----:B-1----:R-:W-:-:S04]  /*77f0*/  IMAD.WIDE R174, R179, 0x4, R248 ;  /* 0x00000004b3ae7825 */ /* 0x002fc800078e02f8 */
[----:B--2---:R-:W-:-:S05]  /*7800*/  IMAD.WIDE R170, R179, 0x4, R180 ;  /* 0x00000004b3aa7825 */ /* 0x004fca00078e02b4 */
[----:B------:R1:W-:Y:S01]  /*7810*/  LDGSTS.E [R4+0x5c00], desc[UR28][R170.64], P5 ;  /* 0x05c00000aa047fae */ /* 0x0003e2000a92185c */
[----:B------:R-:W-:-:S03]  /*7820*/  IMAD.WIDE R172, R179, 0x4, R250 ;  /* 0x00000004b3ac7825 */ /* 0x000fc600078e02fa */
[----:B------:R-:W-:Y:S04]  /*7830*/  LDGSTS.E [R4+0x5d00], desc[UR28][R174.64], P5 ;  /* 0x05d00000ae047fae */ /* 0x000fe8000a92185c */
[----:B------:R-:W-:Y:S01]  /*7840*/  LDGSTS.E [R4+0x6400], desc[UR28][R172.64], P2 ;  /* 0x06400000ac047fae */ /* 0x000fe2000912185c */
[----:B-1----:R-:W-:-:S03]  /*7850*/  IMAD.WIDE R170, R179, 0x4, R176 ;  /* 0x00000004b3aa7825 */ /* 0x002fc600078e02b0 */
[----:B------:R-:W2:Y:S04]  /*7860*/  LDL.LU.64 R176, [R1+0x118] ;  /* 0x0001180001b07983 */ /* 0x000ea80000300a00 */
[----:B------:R-:W3:Y:S04]  /*7870*/  LDL.LU.64 R186, [R1+0x98] ;  /* 0x0000980001ba7983 */ /* 0x000ee80000300a00 */
[----:B------:R-:W4:Y:S04]  /*7880*/  LDL.LU.64 R184, [R1+0x90] ;  /* 0x0000900001b87983 */ /* 0x000f280000300a00 */
[----:B------:R-:W5:Y:S04]  /*7890*/  LDL.LU.64 R182, [R1+0x58] ;  /* 0x0000580001b67983 */ /* 0x000f680000300a00 */
[----:B------:R-:W5:Y:S04]  /*78a0*/  LDL.LU.64 R180, [R1+0x50] ;  /* 0x0000500001b47983 */ /* 0x000f680000300a00 */
[----:B------:R-:W5:Y:S04]  /*78b0*/  LDL.LU.64 R248, [R1+0x18] ;  /* 0x0000180001f87983 */ /* 0x000f680000300a00 */
[----:B------:R-:W5:Y:S04]  /*78c0*/  LDL.LU.64 R250, [R1+0x10] ;  /* 0x0000100001fa7983 */ /* 0x000f680000300a00 */
[----:B------:R-:W3:Y:S04]  /*78d0*/  LDL.LU.64 R174, [R1+0x110] ;  /* 0x0001100001ae7983 */ /* 0x000ee80000300a00 */
[----:B------:R-:W4:Y:S04]  /*78e0*/  LDL.LU.64 R172, [R1+0xd8] ;  /* 0x0000d80001ac7983 */ /* 0x000f280000300a00 */
[----:B------:R1:W-:Y:S04]  /*78f0*/  LDGSTS.E [R4+0x6500], desc[UR28][R170.64], P2 ;  /* 0x06500000aa047fae */ /* 0x0003e8000912185c */
[----:B------:R-:W-:Y:S04]  /*7900*/  LDGSTS.E [R4+0x6c00], desc[UR28][R246.64], P3 ;  /* 0x06c00000f6047fae */ /* 0x000fe8000992185c */
[----:B------:R-:W5:Y:S01]  /*7910*/  LDL.LU.64 R246, [R1+0xd0] ;  /* 0x0000d00001f67983 */ /* 0x000f620000300a00 */
[----:B------:R-:W-:-:S04]  /*7920*/  SHF.R.U64 R8, R239, 0x5, RZ ;  /* 0x00000005ef087819 */ /* 0x000fc800000012ff */
[----:B------:R-:W-:Y:S02]  /*7930*/  LOP3.LUT P4, RZ, R8, 0x1, RZ, 0xc0, !PT ;  /* 0x0000000108ff7812 */ /* 0x000fe4000788c0ff */
[----:B------:R-:W-:-:S04]  /*7940*/  SHF.R.U64 R8, R239, 0x1, RZ ;  /* 0x00000001ef087819 */ /* 0x000fc800000012ff */
[----:B------:R-:W-:Y:S02]  /*7950*/  LOP3.LUT P5, RZ, R8, 0x1, RZ, 0xc0, !PT ;  /* 0x0000000108ff7812 */ /* 0x000fe400078ac0ff */
[----:B------:R-:W-:Y:S01]  /*7960*/  SHF.R.U64 R8, R239, 0x1c, RZ ;  /* 0x0000001cef087819 */ /* 0x000fe200000012ff */
[----:B------:R-:W-:-:S03]  /*7970*/  IMAD.WIDE R244, R179, 0x4, R244 ;  /* 0x00000004b3f47825 */ /* 0x000fc600078e02f4 */
[----:B------:R-:W-:Y:S02]  /*7980*/  LOP3.LUT P2, RZ, R8, 0x1, RZ, 0xc0, !PT ;  /* 0x0000000108ff7812 */ /* 0x000fe4000784c0ff */
[----:B------:R-:W-:Y:S01]  /*7990*/  SHF.R.U64 R8, R239, 0x18, RZ ;  /* 0x00000018ef087819 */ /* 0x000fe200000012ff */
[C---:B------:R-:W-:Y:S01]  /*79a0*/  IMAD.WIDE R188, R179.reuse, 0x4, R188 ;  /* 0x00000004b3bc7825 */ /* 0x040fe200078e02bc */
[----:B------:R-:W-:Y:S02]  /*79b0*/  LDGSTS.E [R4+0x6d00], desc[UR28][R244.64], P3 ;  /* 0x06d00000f4047fae */ /* 0x000fe4000992185c */
[----:B------:R-:W-:Y:S01]  /*79c0*/  LOP3.LUT P3, RZ, R8, 0x1, RZ, 0xc0, !PT ;  /* 0x0000000108ff7812 */ /* 0x000fe2000786c0ff */
[----:B------:R-:W-:Y:S01]  /*79d0*/  IMAD.WIDE R190, R179, 0x4, R190 ;  /* 0x00000004b3be7825 */ /* 0x000fe200078e02be */
[----:B------:R-:W-:Y:S01]  /*79e0*/  SHF.R.U64 R8, R239, 0x14, RZ ;  /* 0x00000014ef087819 */ /* 0x000fe200000012ff */
[----:B------:R-:W-:Y:S02]  /*79f0*/  LDGSTS.E [R4+0x7400], desc[UR28][R188.64], P4 ;  /* 0x07400000bc047fae */ /* 0x000fe4000a12185c */
[----:B------:R-:W-:-:S02]  /*7a00*/  IMAD.WIDE R192, R179, 0x4, R192 ;  /* 0x00000004b3c07825 */ /* 0x000fc400078e02c0 */
[----:B------:R-:W-:Y:S02]  /*7a10*/  LDGSTS.E [R4+0x7500], desc[UR28][R190.64], P4 ;  /* 0x07500000be047fae */ /* 0x000fe4000a12185c */
[----:B------:R-:W-:Y:S01]  /*7a20*/  IMAD.WIDE R194, R179, 0x4, R194 ;  /* 0x00000004b3c27825 */ /* 0x000fe200078e02c2 */
[----:B------:R-:W-:Y:S01]  /*7a30*/  LOP3.LUT P4, RZ, R8, 0x1, RZ, 0xc0, !PT ;  /* 0x0000000108ff7812 */ /* 0x000fe2000788c0ff */
[----:B------:R-:W-:Y:S01]  /*7a40*/  LDGSTS.E [R4+0x7c00], desc[UR28][R192.64], P5 ;  /* 0x07c00000c0047fae */ /* 0x000fe2000a92185c */
[----:B-1----:R-:W-:-:S03]  /*7a50*/  SHF.R.U64 R170, R239, 0x10, RZ ;  /* 0x00000010efaa7819 */ /* 0x002fc600000012ff */
[----:B------:R1:W-:Y:S01]  /*7a60*/  LDGSTS.E [R4+0x7d00], desc[UR28][R194.64], P5 ;  /* 0x07d00000c2047fae */ /* 0x0003e2000a92185c */
[----:B------:R-:W-:Y:S02]  /*7a70*/  LOP3.LUT P5, RZ, R170, 0x1, RZ, 0xc0, !PT ;  /* 0x00000001aaff7812 */ /* 0x000fe400078ac0ff */
[----:B-1----:R-:W-:Y:S01]  /*7a80*/  SHF.R.U64 R4, R239, 0xc, RZ ;  /* 0x0000000cef047819 */ /* 0x002fe200000012ff */
[----:B------:R-:W-:-:S04]  /*7a90*/  IMAD.WIDE R196, R179, 0x4, R196 ;  /* 0x00000004b3c47825 */ /* 0x000fc800078e02c4 */
[----:B------:R-:W-:-:S04]  /*7aa0*/  IMAD.WIDE R202, R179, 0x4, R202 ;  /* 0x00000004b3ca7825 */ /* 0x000fc800078e02ca */
[----:B------:R-:W-:-:S04]  /*7ab0*/  IMAD.WIDE R198, R179, 0x4, R198 ;  /* 0x00000004b3c67825 */ /* 0x000fc800078e02c6 */
[----:B------:R-:W-:-:S04]  /*7ac0*/  IMAD.WIDE R204, R179, 0x4, R204 ;  /* 0x00000004b3cc7825 */ /* 0x000fc800078e02cc */
[----:B------:R-:W-:Y:S02]  /*7ad0*/  IMAD.SHL.U32 R8, R39, 0x20, RZ ;  /* 0x0000002027087824 */ /* 0x000fe400078e00ff */
[----:B------:R-:W-:-:S04]  /*7ae0*/  IMAD.WIDE R200, R179, 0x4, R200 ;  /* 0x00000004b3c87825 */ /* 0x000fc800078e02c8 */
        /* <DEDUP_REMOVED lines=30> */
[----:B--2---:R-:W-:-:S05]  /*7cd0*/  IMAD.WIDE R176, R179, 0x4, R176 ;  /* 0x00000004b3b07825 */ /* 0x004fca00078e02b0 */
[----:B------:R-:W-:Y:S01]  /*7ce0*/  LDGSTS.E [R3+0x4600], desc[UR28][R176.64], P2 ;  /* 0x04600000b0037fae */ /* 0x000fe2000912185c */
[----:B---3--:R-:W-:-:S04]  /*7cf0*/  IMAD.WIDE R174, R179, 0x4, R174 ;  /* 0x00000004b3ae7825 */ /* 0x008fc800078e02ae */
[----:B----4-:R-:W-:Y:S01]  /*7d00*/  IMAD.WIDE R172, R179, 0x4, R172 ;  /* 0x00000004b3ac7825 */ /* 0x010fe200078e02ac */
[----:B------:R1:W-:Y:S01]  /*7d10*/  LDGSTS.E [R3+0x4700], desc[UR28][R174.64], P2 ;  /* 0x04700000ae037fae */ /* 0x0003e2000912185c */
[----:B------:R-:W-:Y:S02]  /*7d20*/  LOP3.LUT P2, RZ, R4, 0x1, RZ, 0xc0, !PT ;  /* 0x0000000104ff7812 */ /* 0x000fe4000784c0ff */
[C---:B------:R-:W-:Y:S01]  /*7d30*/  SHF.R.U64 R4, R239.reuse, 0x8, RZ ;  /* 0x00000008ef047819 */ /* 0x040fe200000012ff */
[----:B------:R2:W-:Y:S01]  /*7d40*/  LDGSTS.E [R3+0x4e00], desc[UR28][R172.64], P3 ;  /* 0x04e00000ac037fae */ /* 0x0005e2000992185c */
[----:B------:R-:W-:Y:S01]  /*7d50*/  SHF.R.U64 R239, R239, 0x4, RZ ;  /* 0x00000004efef7819 */ /* 0x000fe200000012ff */
[----:B-1----:R-:W-:-:S04]  /*7d60*/  IMAD.WIDE R174, R179, 0x4, R186 ;  /* 0x00000004b3ae7825 */ /* 0x002fc800078e02ba */
[----:B--2---:R-:W-:-:S04]  /*7d70*/  IMAD.WIDE R172, R179, 0x4, R184 ;  /* 0x00000004b3ac7825 */ /* 0x004fc800078e02b8 */
[----:B-----5:R-:W-:-:S05]  /*7d80*/  IMAD.WIDE R170, R179, 0x4, R246 ;  /* 0x00000004b3aa7825 */ /* 0x020fca00078e02f6 */
[----:B------:R1:W-:Y:S01]  /*7d90*/  LDGSTS.E [R3+0x4f00], desc[UR28][R170.64], P3 ;  /* 0x04f00000aa037fae */ /* 0x0003e2000992185c */
[----:B------:R-:W-:-:S03]  /*7da0*/  LOP3.LUT P3, RZ, R4, 0x1, RZ, 0xc0, !PT ;  /* 0x0000000104ff7812 */ /* 0x000fc6000786c0ff */
[----:B------:R2:W-:Y:S04]  /*7db0*/  LDGSTS.E [R3+0x5600], desc[UR28][R174.64], P4 ;  /* 0x05600000ae037fae */ /* 0x0005e8000a12185c */
[----:B------:R3:W-:Y:S01]  /*7dc0*/  LDGSTS.E [R3+0x5700], desc[UR28][R172.64], P4 ;  /* 0x05700000ac037fae */ /* 0x0007e2000a12185c */
[----:B------:R-:W-:Y:S01]  /*7dd0*/  LOP3.LUT P4, RZ, R239, 0x1, RZ, 0xc0, !PT ;  /* 0x00000001efff7812 */ /* 0x000fe2000788c0ff */
[----:B-1----:R-:W-:-:S04]  /*7de0*/  IMAD.WIDE R170, R179, 0x4, R182 ;  /* 0x00000004b3aa7825 */ /* 0x002fc800078e02b6 */
[C---:B--2---:R-:W-:Y:S01]  /*7df0*/  IMAD.WIDE R174, R179.reuse, 0x4, R180 ;  /* 0x00000004b3ae7825 */ /* 0x044fe200078e02b4 */
[----:B------:R1:W-:Y:S03]  /*7e00*/  LDGSTS.E [R3+0x5e00], desc[UR28][R170.64], P5 ;  /* 0x05e00000aa037fae */ /* 0x0003e6000a92185c */
[C---:B---3--:R-:W-:Y:S01]  /*7e10*/  IMAD.WIDE R172, R179.reuse, 0x4, R248 ;  /* 0x00000004b3ac7825 */ /* 0x048fe200078e02f8 */
[----:B------:R-:W-:Y:S04]  /*7e20*/  LDGSTS.E [R3+0x5f00], desc[UR28][R174.64], P5 ;  /* 0x05f00000ae037fae */ /* 0x000fe8000a92185c */
[----:B------:R-:W-:Y:S01]  /*7e30*/  LDGSTS.E [R3+0x6600], desc[UR28][R172.64], P2 ;  /* 0x06600000ac037fae */ /* 0x000fe2000912185c */
[----:B-1----:R-:W-:-:S05]  /*7e40*/  IMAD.WIDE R170, R179, 0x4, R250 ;  /* 0x00000004b3aa7825 */ /* 0x002fca00078e02fa */
[----:B------:R-:W-:Y:S04]  /*7e50*/  LDGSTS.E [R3+0x6700], desc[UR28][R170.64], P2 ;  /* 0x06700000aa037fae */ /* 0x000fe8000912185c */
[----:B------:R-:W-:Y:S04]  /*7e60*/  LDGSTS.E [R3+0x6e00], desc[UR28][R196.64], P3 ;  /* 0x06e00000c4037fae */ /* 0x000fe8000992185c */
[----:B------:R-:W-:Y:S04]  /*7e70*/  LDGSTS.E [R3+0x6f00], desc[UR28][R202.64], P3 ;  /* 0x06f00000ca037fae */ /* 0x000fe8000992185c */
[----:B------:R-:W-:Y:S04]  /*7e80*/  LDGSTS.E [R3+0x7600], desc[UR28][R198.64], P4 ;  /* 0x07600000c6037fae */ /* 0x000fe8000a12185c */
[----:B------:R-:W-:Y:S04]  /*7e90*/  LDGSTS.E [R3+0x7700], desc[UR28][R204.64], P4 ;  /* 0x07700000cc037fae */ /* 0x000fe8000a12185c */
[----:B------:R-:W-:Y:S04]  /*7ea0*/  LDGSTS.E [R3+0x7e00], desc[UR28][R200.64], !P1 ;  /* 0x07e00000c8037fae */ /* 0x000fe8000c92185c */
[----:B------:R-:W-:Y:S04]  /*7eb0*/  LDGSTS.E [R3+0x7f00], desc[UR28][R168.64], !P1 ;  /* 0x07f00000a8037fae */ /* 0x000fe8000c92185c */
        /* <DEDUP_REMOVED lines=21> */
[----:B------:R-:W-:Y:S01]  /*8010*/  LDGSTS.E [R241+0xd100], desc[UR28][R128.64], P0 ;  /* 0x0d10000080f17fae */ /* 0x000fe2000812185c */
[----:B------:R-:W-:-:S03]  /*8020*/  IMAD.WIDE R110, R8, 0x4, R110 ;  /* 0x00000004086e7825 */ /* 0x000fc600078e026e */
        /* <DEDUP_REMOVED lines=18> */
[----:B------:R1:W-:Y:S01]  /*8150*/  LDGSTS.E [R241+0xf900], desc[UR28][R108.64], P0 ;  /* 0x0f9000006cf17fae */ /* 0x0003e2000812185c */
        /* <DEDUP_REMOVED lines=10> */
[----:B------:R-:W1:Y:S01]  /*8200*/  S2R R251, SR_TID.X ;  /* 0x0000000000fb7919 */ /* 0x000e620000002100 */
[C---:B------:R-:W-:Y:S02]  /*8210*/  IMAD.WIDE R80, R8.reuse, 0x4, R80 ;  /* 0x0000000408507825 */ /* 0x040fe400078e0250 */
[----:B------:R2:W-:Y:S02]  /*8220*/  LDGSTS.E [R242+0xd200], desc[UR28][R96.64], P0 ;  /* 0x0d20000060f27fae */ /* 0x0005e4000812185c */
[C---:B------:R-:W-:Y:S02]  /*8230*/  IMAD.WIDE R78, R8.reuse, 0x4, R78 ;  /* 0x00000004084e7825 */ /* 0x040fe400078e024e */
[----:B------:R2:W-:Y:S02]  /*8240*/  LDGSTS.E [R242+0xd600], desc[UR28][R94.64], P0 ;  /* 0x0d6000005ef27fae */ /* 0x0005e4000812185c */
[----:B------:R-:W-:-:S02]  /*8250*/  IMAD.WIDE R76, R8, 0x4, R76 ;  /* 0x00000004084c7825 */ /* 0x000fc400078e024c */
[----:B------:R2:W-:Y:S02]  /*8260*/  LDGSTS.E [R242+0xda00], desc[UR28][R92.64], P0 ;  /* 0x0da000005cf27fae */ /* 0x0005e4000812185c */
        /* <DEDUP_REMOVED lines=32> */
[----:B------:R-:W-:Y:S02]  /*8470*/  IMAD.WIDE R42, R8, 0x4, R42 ;  /* 0x00000004082a7825 */ /* 0x000fe400078e022a */
[----:B------:R2:W-:Y:S04]  /*8480*/  LDGSTS.E [R243+0xdf00], desc[UR28][R58.64], P0 ;  /* 0x0df000003af37fae */ /* 0x0005e8000812185c */
[----:B------:R2:W-:Y:S04]  /*8490*/  LDGSTS.E [R243+0xe300], desc[UR28][R56.64], P0 ;  /* 0x0e30000038f37fae */ /* 0x0005e8000812185c */
[----:B------:R2:W-:Y:S04]  /*84a0*/  LDGSTS.E [R243+0xe700], desc[UR28][R54.64], P0 ;  /* 0x0e70000036f37fae */ /* 0x0005e8000812185c */
[----:B------:R2:W-:Y:S04]  /*84b0*/  LDGSTS.E [R243+0xeb00], desc[UR28][R52.64], P0 ;  /* 0x0eb0000034f37fae */ /* 0x0005e8000812185c */
[----:B------:R2:W-:Y:S04]  /*84c0*/  LDGSTS.E [R243+0xef00], desc[UR28][R50.64], P0 ;  /* 0x0ef0000032f37fae */ /* 0x0005e8000812185c */
[----:B------:R2:W-:Y:S04]  /*84d0*/  LDGSTS.E [R243+0xf300], desc[UR28][R48.64], P0 ;  /* 0x0f30000030f37fae */ /* 0x0005e8000812185c */
[----:B------:R2:W-:Y:S04]  /*84e0*/  LDGSTS.E [R243+0xf700], desc[UR28][R46.64], P0 ;  /* 0x0f7000002ef37fae */ /* 0x0005e8000812185c */
[----:B------:R2:W-:Y:S04]  /*84f0*/  LDGSTS.E [R243+0xfb00], desc[UR28][R44.64], P0 ;  /* 0x0fb000002cf37fae */ /* 0x0005e8000812185c */
[----:B------:R2:W-:Y:S01]  /*8500*/  LDGSTS.E [R243+0xff00], desc[UR28][R42.64], P0 ;  /* 0x0ff000002af37fae */ /* 0x0005e2000812185c */
[----:B-1----:R-:W-:-:S03]  /*8510*/  LOP3.LUT R108, R251, 0x20, RZ, 0xc0, !PT ;  /* 0x00000020fb6c7812 */ /* 0x002fc600078ec0ff */
[----:B------:R-:W0:Y:S01]  /*8520*/  LDGDEPBAR ;  /* 0x00000000000079af */ /* 0x000e220000000000 */
[----:B------:R-:W-:Y:S05]  /*8530*/  @P6 BRA `(.L_x_0) ;  /* 0x00000008009c6947 */ /* 0x000fea0003800000 */
[----:B------:R-:W-:Y:S01]  /*8540*/  IMAD.SHL.U32 R0, R108, 0x20, RZ ;  /* 0x000000206c007824 */ /* 0x000fe200078e00ff */
[----:B------:R1:W-:Y:S01]  /*8550*/  STL [R1+0x158], RZ ;  /* 0x000158ff01007387 */ /* 0x0003e20000100800 */
[----:B--2---:R-:W-:Y:S02]  /*8560*/  CS2R R240, SRZ ;  /* 0x0000000000f07805 */ /* 0x004fe4000001ff00 */
[----:B------:R-:W-:Y:S02]  /*8570*/  CS2R R242, SRZ ;  /* 0x0000000000f27805 */ /* 0x000fe4000001ff00 */
[----:B------:R-:W-:Y:S01]  /*8580*/  CS2R R236, SRZ ;  /* 0x0000000000ec7805 */ /* 0x000fe2000001ff00 */
[----:B------:R1:W-:Y:S01]  /*8590*/  STL [R1+0x708], R0 ;  /* 0x0007080001007387 */ /* 0x0003e20000100800 */
[----:B------:R-:W-:Y:S02]  /*85a0*/  CS2R R238, SRZ ;  /* 0x0000000000ee7805 */ /* 0x000fe4000001ff00 */
[----:B------:R-:W-:-:S02]  /*85b0*/  CS2R R232, SRZ ;  /* 0x0000000000e87805 */ /* 0x000fc4000001ff00 */
[----:B------:R-:W-:Y:S01]  /*85c0*/  CS2R R234, SRZ ;  /* 0x0000000000ea7805 */ /* 0x000fe2000001ff00 */
[----:B------:R1:W-:Y:S01]  /*85d0*/  STL [R1+0x15c], RZ ;  /* 0x00015cff01007387 */ /* 0x0003e20000100800 */
[----:B------:R-:W-:Y:S02]  /*85e0*/  CS2R R228, SRZ ;  /* 0x0000000000e47805 */ /* 0x000fe4000001ff00 */
[----:B------:R-:W-:Y:S02]  /*85f0*/  CS2R R230, SRZ ;  /* 0x0000000000e67805 */ /* 0x000fe4000001ff00 */
[----:B------:R-:W-:Y:S01]  /*8600*/  CS2R R224, SRZ ;  /* 0x0000000000e07805 */ /* 0x000fe2000001ff00 */
[----:B------:R1:W-:Y:S01]  /*8610*/  STL [R1+0x160], RZ ;  /* 0x000160ff01007387 */ /* 0x0003e20000100800 */
        /* <DEDUP_REMOVED lines=109> */
[----:B------:R-:W-:Y:S01]  /*8cf0*/  CS2R R222, SRZ ;  /* 0x0000000000de7805 */ /* 0x000fe2000001ff00 */
[----:B------:R1:W-:Y:S04]  /*8d00*/  STL [R1+0x1a0], RZ ;  /* 0x0001a0ff01007387 */ /* 0x0003e80000100800 */
        /* <DEDUP_REMOVED lines=40> */
[----:B------:R1:W-:Y:S01]  /*8f90*/  STL [R1+0x5c], RZ ;  /* 0x00005cff01007387 */ /* 0x0003e20000100800 */
[----:B------:R-:W-:Y:S05]  /*8fa0*/  BRA `(.L_x_1) ;  /* 0x000000e800587947 */ /* 0x000fea0003800000 */
.L_x_0:
[----:B--2---:R-:W2:Y:S04]  /*8fb0*/  LDL.LU R42, [R1+0x140] ;  /* 0x00014000012a7983 */ /* 0x004ea80000300800 */
[----:B------:R-:W3:Y:S04]  /*8fc0*/  LDL.LU R41, [R1+0x144] ;  /* 0x0001440001297983 */ /* 0x000ee80000300800 */
[----:B------:R-:W4:Y:S01]  /*8fd0*/  LDL.LU R40, [R1+0x148] ;  /* 0x0001480001287983 */ /* 0x000f220000300800 */
[----:B------:R-:W-:-:S03]  /*8fe0*/  SHF.R.S32.HI R71, RZ, 0x1f, R38 ;  /* 0x0000001fff477819 */ /* 0x000fc60000011426 */
[----:B------:R1:W-:Y:S01]  /*8ff0*/  STL [R1+0x728], R2 ;  /* 0x0007280201007387 */ /* 0x0003e20000100800 */
[----:B------:R-:W-:-:S03]  /*9000*/  SHF.L.U64.HI R71, R38, 0x2, R71 ;  /* 0x0000000226477819 */ /* 0x000fc60000010247 */
[----:B------:R4:W-:Y:S04]  /*9010*/  STL [R1+0x724], R0 ;  /* 0x0007240001007387 */ /* 0x0009e80000100800 */
[----:B------:R-:W-:Y:S01]  /*9020*/  STL [R1+0x730], R71 ;  /* 0x0007304701007387 */ /* 0x000fe20000100800 */
[----:B------:R-:W-:Y:S01]  /*9030*/  IMAD.SHL.U32 R110, R8, 0x8, RZ ;  /* 0x00000008086e7824 */ /* 0x000fe200078e00ff */
[----:B------:R-:W-:-:S04]  /*9040*/  SHF.R.S32.HI R38, RZ, 0x1f, R8 ;  /* 0x0000001fff267819 */ /* 0x000fc80000011408 */
[----:B------:R-:W-:Y:S02]  /*9050*/  SHF.L.U64.HI R107, R8, 0x3, R38 ;  /* 0x00000003086b7819 */ /* 0x000fe40000010226 */
[-C--:B------:R-:W-:Y:S02]  /*9060*/  LEA R103, P0, R237, R110.reuse, 0x2 ;  /* 0x0000006eed677211 */ /* 0x080fe400078010ff */
[-C--:B------:R-:W-:Y:S02]  /*9070*/  LEA R101, P1, R229, R110.reuse, 0x2 ;  /* 0x0000006ee5657211 */ /* 0x080fe400078210ff */
[-C--:B------:R-:W-:Y:S02]  /*9080*/  LEA R102, P2, R236, R110.reuse, 0x2 ;  /* 0x0000006eec667211 */ /* 0x080fe400078410ff */
[----:B------:R-:W-:Y:S02]  /*9090*/  LEA R99, P3, R228, R110, 0x2 ;  /* 0x0000006ee4637211 */ /* 0x000fe400078610ff */
[----:B------:R-:W-:-:S02]  /*90a0*/  SHF.R.S32.HI R44, RZ, 0x1f, R221 ;  /* 0x0000001fff2c7819 */ /* 0x000fc400000114dd */
[----:B--2---:R-:W-:Y:S02]  /*90b0*/  SHF.R.S32.HI R3, RZ, 0x1f, R42 ;  /* 0x0000001fff037819 */ /* 0x004fe4000001142a */
[----:B---3--:R-:W-:Y:S02]  /*90c0*/  SHF.R.S32.HI R4, RZ, 0x1f, R41 ;  /* 0x0000001fff047819 */ /* 0x008fe40000011429 */
[----:B-1----:R-:W-:Y:S02]  /*90d0*/  SHF.L.U64.HI R2, R42, 0x2, R3 ;  /* 0x000000022a027819 */ /* 0x002fe40000010203 */
[----:B----4-:R-:W-:Y:S02]  /*90e0*/  SHF.R.S32.HI R39, RZ, 0x1f, R40 ;  /* 0x0000001fff277819 */ /* 0x010fe40000011428 */
[----:B------:R-:W-:Y:S02]  /*90f0*/  SHF.L.U64.HI R0, R41, 0x2, R4 ;  /* 0x0000000229007819 */ /* 0x000fe40000010204 */
[----:B------:R-:W-:-:S03]  /*9100*/  SHF.L.U64.HI R3, R40, 0x2, R39 ;  /* 0x0000000228037819 */ /* 0x000fc60000010227 */
[----:B------:R-:W-:Y:S04]  /*9110*/  STL [R1+0x4f0], R0 ;  /* 0x0004f00001007387 */ /* 0x000fe80000100800 */
[----:B------:R1:W-:Y:S04]  /*9120*/  STL [R1+0x72c], R3 ;  /* 0x00072c0301007387 */ /* 0x0003e80000100800 */
[----:B-1----:R-:W2:Y:S01]  /*9130*/  LDL R3, [R1+0x2d4] ;  /* 0x0002d40001037983 */ /* 0x002ea20000100800 */
[----:B------:R-:W-:Y:S02]  /*9140*/  SHF.R.S32.HI R42, RZ, 0x1f, R237 ;  /* 0x0000001fff2a7819 */ /* 0x000fe400000114ed */
[----:B------:R-:W-:Y:S01]  /*9150*/  SHF.R.S32.HI R40, RZ, 0x1f, R229 ;  /* 0x0000001fff287819 */ /* 0x000fe200000114e5 */
[----:B------:R-:W-:Y:S01]  /*9160*/  STL [R1+0x4ec], R2 ;  /* 0x0004ec0201007387 */ /* 0x000fe20000100800 */
[----:B------:R-:W-:-:S02]  /*9170*/  SHF.R.S32.HI R39, RZ, 0x1f, R252 ;  /* 0x0000001fff277819 */ /* 0x000fc400000114fc */
[-C--:B------:R-:W-:Y:S01]  /*9180*/  LEA.HI.X R237, R237, R107.reuse, R42, 0x2, P0 ;  /* 0x0000006beded7211 */ /* 0x080fe200000f142a */
[----:B------:R-:W-:Y:S01]  /*9190*/  STL [R1+0x748], R2 ;  /* 0x0007480201007387 */ /* 0x000fe20000100800 */
[----:B------:R-:W-:Y:S01]  /*91a0*/  LEA.HI R72, R39, R252, RZ, 0x5 ;  /* 0x000000fc27487211 */ /* 0x000fe200078f28ff */
[----:B------:R-:W-:Y:S01]  /*91b0*/  IMAD.SHL.U32 R252, R251, 0x2, RZ ;  /* 0x00000002fbfc7824 */ /* 0x000fe200078e00ff */
[----:B------:R-:W-:Y:S02]  /*91c0*/  LEA.HI.X R229, R229, R107, R40, 0x2, P1 ;  /* 0x0000006be5e57211 */ /* 0x000fe400008f1428 */
[C---:B------:R-:W-:Y:S01]  /*91d0*/  LOP3.LUT R4, R251.reuse, 0x3, RZ, 0xc0, !PT ;  /* 0x00000003fb047812 */ /* 0x040fe200078ec0ff */
[----:B------:R-:W-:Y:S01]  /*91e0*/  STL [R1+0x73c], R72 ;  /* 0x00073c4801007387 */ /* 0x000fe20000100800 */
[----:B------:R-:W-:Y:S02]  /*91f0*/  LOP3.LUT R41, R251, 0x1c, RZ, 0xc0, !PT ;  /* 0x0000001cfb297812 */ /* 0x000fe400078ec0ff */
[----:B------:R-:W-:-:S02]  /*9200*/  SHF.R.S32.HI R42, RZ, 0x1f, R213 ;  /* 0x0000001fff2a7819 */ /* 0x000fc400000114d5 */
[----:B------:R-:W-:Y:S01]  /*9210*/  SHF.R.S32.HI R40, RZ, 0x1f, R236 ;  /* 0x0000001fff287819 */ /* 0x000fe200000114ec */
[----:B------:R-:W-:Y:S01]  /*9220*/  IMAD R4, R4, 0x220, R41 ;  /* 0x0000022004047824 */ /* 0x000fe200078e0229 */
[----:B------:R-:W-:Y:S02]  /*9230*/  SHF.R.S32.HI R39, RZ, 0x1f, R228 ;  /* 0x0000001fff277819 */ /* 0x000fe400000114e4 */
[-C--:B------:R-:W-:Y:S02]  /*9240*/  LEA R104, P1, R213, R110.reuse, 0x2 ;  /* 0x0000006ed5687211 */ /* 0x080fe400078210ff */
[----:B------:R-:W-:Y:S01]  /*9250*/  LEA R106, P0, R221, R110, 0x2 ;  /* 0x0000006edd6a7211 */ /* 0x000fe200078010ff */
[----:B------:R1:W-:Y:S01]  /*9260*/  STL [R1+0x734], R4 ;  /* 0x0007340401007387 */ /* 0x0003e20000100800 */
[-C--:B------:R-:W-:Y:S02]  /*9270*/  LEA.HI.X R213, R213, R107.reuse, R42, 0x2, P1 ;  /* 0x0000006bd5d57211 */ /* 0x080fe400008f142a */
[----:B------:R-:W-:-:S02]  /*9280*/  LEA.HI.X R236, R236, R107, R40, 0x2, P2 ;  /* 0x0000006becec7211 */ /* 0x000fc400010f1428 */
[-C--:B------:R-:W-:Y:S02]  /*9290*/  LEA.HI.X R228, R228, R107.reuse, R39, 0x2, P3 ;  /* 0x0000006be4e47211 */ /* 0x080fe400018f1427 */
[----:B------:R-:W-:Y:S02]  /*92a0*/  LEA.HI.X R221, R221, R107, R44, 0x2, P0 ;  /* 0x0000006bdddd7211 */ /* 0x000fe400000f142c */
[----:B------:R-:W-:Y:S02]  /*92b0*/  SHF.R.S32.HI R39, RZ, 0x1f, R212 ;  /* 0x0000001fff277819 */ /* 0x000fe400000114d4 */
[----:B------:R-:W-:Y:S02]  /*92c0*/  SHF.R.S32.HI R42, RZ, 0x1f, R235 ;  /* 0x0000001fff2a7819 */ /* 0x000fe400000114eb */
[----:B------:R-:W-:Y:S02]  /*92d0*/  SHF.R.S32.HI R40, RZ, 0x1f, R227 ;  /* 0x0000001fff287819 */ /* 0x000fe400000114e3 */
[----:B------:R-:W-:-:S02]  /*92e0*/  LEA R100, P1, R212, R110, 0x2 ;  /* 0x0000006ed4647211 */ /* 0x000fc400078210ff */
[-C--:B------:R-:W-:Y:S02]  /*92f0*/  LEA R97, P2, R235, R110.reuse, 0x2 ;  /* 0x0000006eeb617211 */ /* 0x080fe400078410ff */
[-C--:B------:R-:W-:Y:S02]  /*9300*/  LEA R95, P3, R227, R110.reuse, 0x2 ;  /* 0x0000006ee35f7211 */ /* 0x080fe400078610ff */
[----:B------:R-:W-:Y:S02]  /*9310*/  SHF.R.S32.HI R41, RZ, 0x1f, R220 ;  /* 0x0000001fff297819 */ /* 0x000fe400000114dc */
[----:B------:R-:W-:Y:S02]  /*9320*/  LEA R105, P0, R220, R110, 0x2 ;  /* 0x0000006edc697211 */ /* 0x000fe400078010ff */
        /* <DEDUP_REMOVED lines=68> */
[CC--:B------:R-:W-:Y:S02]  /*9770*/  LEA R73, P2, R37.reuse, R110.reuse, 0x2 ;  /* 0x0000006e25497211 */ /* 0x0c0fe400078410ff */
        /* <DEDUP_REMOVED lines=57> */
[-C--:B------:R-:W-:Y:S02]  /*9b10*/  LEA R44, P1, R18, R110.reuse, 0x2 ;  /* 0x0000006e122c7211 */ /* 0x080fe400078210ff */
[----:B------:R-:W-:-:S02]  /*9b20*/  LEA R34, P3, R16, R110, 0x2 ;  /* 0x0000006e10227211 */ /* 0x000fc400078610ff */
[----:B------:R-:W-:Y:S02]  /*9b30*/  SHF.R.S32.HI R26, RZ, 0x1f, R19 ;  /* 0x0000001fff1a7819 */ /* 0x000fe40000011413 */
[C---:B------:R-:W-:Y:S02]  /*9b40*/  LEA R48, P0, R19.reuse, R110, 0x2 ;  /* 0x0000006e13307211 */ /* 0x040fe400078010ff */
[-C--:B------:R-:W-:Y:S02]  /*9b50*/  LEA.HI.X R24, R18, R107.reuse, R24, 0x2, P1 ;  /* 0x0000006b12187211 */ /* 0x080fe400008f1418 */
[-C--:B------:R-:W-:Y:S02]  /*9b60*/  LEA.HI.X R20, R16, R107.reuse, R20, 0x2, P3 ;  /* 0x0000006b10147211 */ /* 0x080fe400018f1414 */
[----:B------:R-:W-:Y:S02]  /*9b70*/  LEA.HI.X R25, R19, R107, R26, 0x2, P0 ;  /* 0x0000006b13197211 */ /* 0x000fe400000f141a */
[----:B------:R-:W-:-:S02]  /*9b80*/  SHF.R.S32.HI R16, RZ, 0x1f, R14 ;  /* 0x0000001fff107819 */ /* 0x000fc4000001140e */
[-C--:B------:R-:W-:Y:S02]  /*9b90*/  LEA R35, P1, R14, R110.reuse, 0x2 ;  /* 0x0000006e0e237211 */ /* 0x080fe400078210ff */
[----:B------:R-:W-:Y:S02]  /*9ba0*/  SHF.R.S32.HI R18, RZ, 0x1f, R12 ;  /* 0x0000001fff127819 */ /* 0x000fe4000001140c */
[-C--:B------:R-:W-:Y:S02]  /*9bb0*/  LEA R26, P3, R12, R110.reuse, 0x2 ;  /* 0x0000006e0c1a7211 */ /* 0x080fe400078610ff */
[----:B------:R-:W-:Y:S02]  /*9bc0*/  SHF.R.S32.HI R22, RZ, 0x1f, R17 ;  /* 0x0000001fff167819 */ /* 0x000fe40000011411 */
[----:B------:R-:W-:Y:S02]  /*9bd0*/  LEA R39, P2, R17, R110, 0x2 ;  /* 0x0000006e11277211 */ /* 0x000fe400078410ff */
[----:B------:R-:W-:-:S02]  /*9be0*/  LEA.HI.X R16, R14, R107, R16, 0x2, P1 ;  /* 0x0000006b0e107211 */ /* 0x000fc400008f1410 */
[-C--:B------:R-:W-:Y:S02]  /*9bf0*/  LEA.HI.X R14, R12, R107.reuse, R18, 0x2, P3 ;  /* 0x0000006b0c0e7211 */ /* 0x080fe400018f1412 */
[----:B------:R-:W-:Y:S02]  /*9c00*/  LEA.HI.X R21, R17, R107, R22, 0x2, P2 ;  /* 0x0000006b11157211 */ /* 0x000fe400010f1416 */
[----:B------:R-:W-:Y:S02]  /*9c10*/  SHF.R.S32.HI R112, RZ, 0x1f, R15 ;  /* 0x0000001fff707819 */ /* 0x000fe4000001140f */
[-C--:B------:R-:W-:Y:S02]  /*9c20*/  LEA R40, P0, R15, R110.reuse, 0x2 ;  /* 0x0000006e0f287211 */ /* 0x080fe400078010ff */
[----:B------:R-:W-:Y:S02]  /*9c30*/  SHF.R.S32.HI R12, RZ, 0x1f, R5 ;  /* 0x0000001fff0c7819 */ /* 0x000fe40000011405 */
[----:B------:R-:W-:-:S02]  /*9c40*/  LEA R18, P3, R5, R110, 0x2 ;  /* 0x0000006e05127211 */ /* 0x000fc400078610ff */
[----:B------:R-:W-:Y:S02]  /*9c50*/  SHF.R.S32.HI R22, RZ, 0x1f, R13 ;  /* 0x0000001fff167819 */ /* 0x000fe4000001140d */
[----:B------:R-:W-:Y:S02]  /*9c60*/  LEA R30, P2, R13, R110, 0x2 ;  /* 0x0000006e0d1e7211 */ /* 0x000fe400078410ff */
[-C--:B------:R-:W-:Y:S02]  /*9c70*/  LEA.HI.X R17, R15, R107.reuse, R112, 0x2, P0 ;  /* 0x0000006b0f117211 */ /* 0x080fe400000f1470 */
[-C--:B------:R-:W-:Y:S02]  /*9c80*/  LEA.HI.X R12, R5, R107.reuse, R12, 0x2, P3 ;  /* 0x0000006b050c7211 */ /* 0x080fe400018f140c */
[----:B------:R-:W-:Y:S02]  /*9c90*/  LEA.HI.X R15, R13, R107, R22, 0x2, P2 ;  /* 0x0000006b0d0f7211 */ /* 0x000fe400010f1416 */
[----:B------:R-:W-:-:S02]  /*9ca0*/  LOP3.LUT R5, R251, 0x7, RZ, 0xc0, !PT ;  /* 0x00000007fb057812 */ /* 0x000fc400078ec0ff */
[----:B------:R-:W-:Y:S02]  /*9cb0*/  SHF.R.S32.HI R114, RZ, 0x1f, R11 ;  /* 0x0000001fff727819 */ /* 0x000fe4000001140b */
[----:B------:R-:W-:Y:S01]  /*9cc0*/  SHF.R.S32.HI R13, RZ, 0x1f, R10 ;  /* 0x0000001fff0d7819 */ /* 0x000fe2000001140a */
[----:B------:R-:W-:Y:S01]  /*9cd0*/  IMAD R109, R5, 0x90, RZ ;  /* 0x00000090056d7824 */ /* 0x000fe200078e02ff */
[-C--:B------:R-:W-:Y:S02]  /*9ce0*/  LEA R31, P0, R11, R110.reuse, 0x2 ;  /* 0x0000006e0b1f7211 */ /* 0x080fe400078010ff */
[-C--:B------:R-:W-:Y:S02]  /*9cf0*/  LEA R27, P1, R10, R110.reuse, 0x2 ;  /* 0x0000006e0a1b7211 */ /* 0x080fe400078210ff */
[----:B------:R-:W-:Y:S02]  /*9d00*/  SHF.R.S32.HI R112, RZ, 0x1f, R9 ;  /* 0x0000001fff707819 */ /* 0x000fe40000011409 */
[----:B------:R-:W-:-:S02]  /*9d10*/  LEA R22, P2, R9, R110, 0x2 ;  /* 0x0000006e09167211 */ /* 0x000fc400078410ff */
[-C--:B------:R-:W-:Y:S02]  /*9d20*/  LEA.HI.X R11, R11, R107.reuse, R114, 0x2, P0 ;  /* 0x0000006b0b0b7211 */ /* 0x080fe400000f1472 */
[-C--:B------:R-:W-:Y:S02]  /*9d30*/  LEA.HI.X R10, R10, R107.reuse, R13, 0x2, P1 ;  /* 0x0000006b0a0a7211 */ /* 0x080fe400008f140d */
[----:B------:R-:W-:Y:S02]  /*9d40*/  LEA.HI.X R9, R9, R107, R112, 0x2, P2 ;  /* 0x0000006b09097211 */ /* 0x000fe400010f1470 */
[----:B------:R-:W-:Y:S02]  /*9d50*/  SHF.R.S32.HI R13, RZ, 0x1f, R6 ;  /* 0x0000001fff0d7819 */ /* 0x000fe40000011406 */
[----:B------:R-:W-:Y:S02]  /*9d60*/  LEA R23, P0, R6, R110, 0x2 ;  /* 0x0000006e06177211 */ /* 0x000fe400078010ff */
[----:B--2---:R-:W-:-:S02]  /*9d70*/  SHF.R.S32.HI R71, RZ, 0x1f, R3 ;  /* 0x0000001fff477819 */ /* 0x004fc40000011403 */
[----:B------:R-:W-:Y:S02]  /*9d80*/  LEA R5, P2, R3, UR26, 0x3 ;  /* 0x0000001a03057c11 */ /* 0x000fe4000f8418ff */
[----:B------:R-:W-:Y:S02]  /*9d90*/  LEA.HI.X R13, R6, R107, R13, 0x2, P0 ;  /* 0x0000006b060d7211 */ /* 0x000fe400000f140d */
[----:B------:R-:W-:Y:S01]  /*9da0*/  LOP3.LUT R252, R109, 0x30, R252, 0x78, !PT ;  /* 0x000000306dfc7812 */ /* 0x000fe200078e78fc */
[----:B------:R-:W-:Y:S01]  /*9db0*/  STL [R1+0x738], R5 ;  /* 0x0007380501007387 */ /* 0x000fe20000100800 */
[----:B------:R-:W-:Y:S02]  /*9dc0*/  LEA.HI.X R6, R3, UR27, R71, 0x3, P2 ;  /* 0x0000001b03067c11 */ /* 0x000fe400090f1c47 */
[----:B------:R-:W-:Y:S01]  /*9dd0*/  SHF.R.S32.HI R112, RZ, 0x1f, R7 ;  /* 0x0000001fff707819 */ /* 0x000fe20000011407 */
[----:B------:R-:W-:Y:S01]  /*9de0*/  STL [R1+0x740], R252 ;  /* 0x000740fc01007387 */ /* 0x000fe20000100800 */
[----:B------:R-:W-:-:S02]  /*9df0*/  LEA R19, P1, R7, R110, 0x2 ;  /* 0x0000006e07137211 */ /* 0x000fc400078210ff */
[----:B-1----:R-:W-:Y:S01]  /*9e00*/  IADD3 R4, P2, R103, UR30, RZ ;  /* 0x0000001e67047c10 */ /* 0x002fe2000ff5e0ff */
[----:B------:R-:W-:Y:S01]  /*9e10*/  STL [R1+0x744], R71 ;  /* 0x0007444701007387 */ /* 0x000fe20000100800 */
[----:B------:R-:W-:Y:S02]  /*9e20*/  IADD3 R0, P6, R101, UR30, RZ ;  /* 0x0000001e65007c10 */ /* 0x000fe4000ffde0ff */
[----:B------:R-:W-:Y:S01]  /*9e30*/  LEA.HI.X R7, R7, R107, R112, 0x2, P1 ;  /* 0x0000006b07077211 */ /* 0x000fe200008f1470 */
[----:B------:R1:W-:Y:S01]  /*9e40*/  STL [R1+0x304], R4 ;  /* 0x0003040401007387 */ /* 0x0003e20000100800 */
[----:B------:R-:W-:-:S03]  /*9e50*/  IADD3 R2, P1, R106, UR30, RZ ;  /* 0x0000001e6a027c10 */ /* 0x000fc6000ff3e0ff */
[----:B------:R2:W-:Y:S04]  /*9e60*/  STL [R1+0x30c], R0 ;  /* 0x00030c0001007387 */ /* 0x0005e80000100800 */
[----:B------:R3:W-:Y:S01]  /*9e70*/  STL [R1+0x314], R2 ;  /* 0x0003140201007387 */ /* 0x0007e20000100800 */
[----:B-1----:R-:W-:Y:S02]  /*9e80*/  IADD3 R4, P0, R104, UR30, RZ ;  /* 0x0000001e68047c10 */ /* 0x002fe4000ff1e0ff */
[----:B--2---:R-:W-:-:S03]  /*9e90*/  IADD3 R0, P5, R102, UR30, RZ ;  /* 0x0000001e66007c10 */ /* 0x004fc6000ffbe0ff */
[----:B------:R1:W-:Y:S01]  /*9ea0*/  STL [R1+0x31c], R4 ;  /* 0x00031c0401007387 */ /* 0x0003e20000100800 */
[----:B---3--:R-:W-:-:S03]  /*9eb0*/  IADD3 R2, P4, R99, UR30, RZ ;  /* 0x0000001e63027c10 */ /* 0x008fc6000ff9e0ff */
[----:B------:R2:W-:Y:S04]  /*9ec0*/  STL [R1+0x324], R0 ;  /* 0x0003240001007387 */ /* 0x0005e80000100800 */
[----:B------:R3:W-:Y:S01]  /*9ed0*/  STL [R1+0x32c], R2 ;  /* 0x00032c0201007387 */ /* 0x0007e20000100800 */
[----:B-1----:R-:W-:Y:S02]  /*9ee0*/  IADD3.X R4, R237, UR31, RZ, P2, !PT ;  /* 0x0000001fed047c10 */ /* 0x002fe400097fe4ff */
[----:B--2---:R-:W-:-:S03]  /*9ef0*/  IADD3 R0, P3, R105, UR30, RZ ;  /* 0x0000001e69007c10 */ /* 0x004fc6000ff7e0ff */
[----:B------:R1:W-:Y:S01]  /*9f00*/  STL [R1+0x300], R4 ;  /* 0x0003000401007387 */ /* 0x0003e20000100800 */
[----:B---3--:R-:W-:-:S03]  /*9f10*/  IADD3.X R2, R229, UR31, RZ, P6, !PT ;  /* 0x0000001fe5027c10 */ /* 0x008fc6000b7fe4ff */
[----:B------:R2:W-:Y:S04]  /*9f20*/  STL [R1+0x334], R0 ;  /* 0x0003340001007387 */ /* 0x0005e80000100800 */
[----:B------:R3:W-:Y:S01]  /*9f30*/  STL [R1+0x308], R2 ;  /* 0x0003080201007387 */ /* 0x0007e20000100800 */
[----:B-1----:R-:W-:Y:S02]  /*9f40*/  IADD3 R4, P2, R100, UR30, RZ ;  /* 0x0000001e64047c10 */ /* 0x002fe4000ff5e0ff */
[----:B--2---:R-:W-:-:S03]  /*9f50*/  IADD3.X R0, R221, UR31, RZ, P1, !PT ;  /* 0x0000001fdd007c10 */ /* 0x004fc60008ffe4ff */
        /* <DEDUP_REMOVED lines=192> */
[----:B------:R-:W-:Y:S01]  /*ab60*/  STL [R1+0x4b0], R4 ;  /* 0x0004b00401007387 */ /* 0x000fe20000100800 */
[----:B---3--:R-:W-:-:S03]  /*ab70*/  IADD3 R2, P1, R30, UR30, RZ ;  /* 0x0000001e1e027c10 */ /* 0x008fc6000ff3e0ff */
[----:B------:R-:W2:Y:S04]  /*ab80*/  LDL.LU R244, [R1+0x150] ;  /* 0x0001500001f47983 */ /* 0x000ea80000300800 */
[----:B------:R1:W-:Y:S04]  /*ab90*/  STL [R1+0x48c], R0 ;  /* 0x00048c0001007387 */ /* 0x0003e80000100800 */
[----:B------:R3:W-:Y:S01]  /*aba0*/  STL [R1+0x2f0], R2 ;  /* 0x0002f00201007387 */ /* 0x0007e20000100800 */
[----:B-1----:R-:W-:Y:S02]  /*abb0*/  IADD3.X R0, R24, UR31, RZ, P0, !PT ;  /* 0x0000001f18007c10 */ /* 0x002fe400087fe4ff */
[----:B------:R-:W-:-:S02]  /*abc0*/  IADD3 R4, P0, R26, UR30, RZ ;  /* 0x0000001e1a047c10 */ /* 0x000fc4000ff1e0ff */
[----:B---3--:R-:W-:Y:S01]  /*abd0*/  IADD3.X R2, R21, UR31, RZ, P5, !PT ;  /* 0x0000001f15027c10 */ /* 0x008fe2000affe4ff */
[----:B------:R1:W-:Y:S04]  /*abe0*/  STL [R1+0x494], R0 ;  /* 0x0004940001007387 */ /* 0x0003e80000100800 */
[----:B------:R3:W-:Y:S04]  /*abf0*/  STL [R1+0x2f4], R4 ;  /* 0x0002f40401007387 */ /* 0x0007e80000100800 */
[----:B------:R-:W4:Y:S01]  /*ac00*/  LDL.LU R245, [R1+0x15c] ;  /* 0x00015c0001f57983 */ /* 0x000f220000300800 */
[----:B-1----:R-:W-:-:S03]  /*ac10*/  IADD3 R0, P5, R31, UR30, RZ ;  /* 0x0000001e1f007c10 */ /* 0x002fc6000ffbe0ff */
[----:B------:R1:W-:Y:S01]  /*ac20*/  STL [R1+0x49c], R2 ;  /* 0x00049c0201007387 */ /* 0x0003e20000100800 */
[----:B---3--:R-:W-:-:S03]  /*ac30*/  IADD3.X R4, R20, UR31, RZ, P4, !PT ;  /* 0x0000001f14047c10 */ /* 0x008fc6000a7fe4ff */
[----:B------:R3:W-:Y:S01]  /*ac40*/  STL [R1+0x4c0], R0 ;  /* 0x0004c00001007387 */ /* 0x0007e20000100800 */
[----:B-1----:R-:W-:-:S03]  /*ac50*/  IADD3 R2, P4, R27, UR30, RZ ;  /* 0x0000001e1b027c10 */ /* 0x002fc6000ff9e0ff */
[----:B------:R1:W-:Y:S01]  /*ac60*/  STL [R1+0x4a0], R4 ;  /* 0x0004a00401007387 */ /* 0x0003e20000100800 */
[----:B---3--:R-:W-:-:S03]  /*ac70*/  IADD3.X R0, R17, UR31, RZ, P3, !PT ;  /* 0x0000001f11007c10 */ /* 0x008fc60009ffe4ff */
[----:B------:R-:W3:Y:S04]  /*ac80*/  LDL.LU R246, [R1+0x160] ;  /* 0x0001600001f67983 */ /* 0x000ee80000300800 */
[----:B------:R1:W-:Y:S02]  /*ac90*/  STL [R1+0x4c8], R2 ;  /* 0x0004c80201007387 */ /* 0x0003e40000100800 */
[----:B-1----:R-:W-:Y:S02]  /*aca0*/  IADD3 R4, P3, R22, UR30, RZ ;  /* 0x0000001e16047c10 */ /* 0x002fe4000ff7e0ff */
[----:B------:R1:W-:Y:S01]  /*acb0*/  STL [R1+0x4a4], R0 ;  /* 0x0004a40001007387 */ /* 0x0003e20000100800 */
[----:B------:R-:W-:-:S03]  /*acc0*/  IADD3.X R2, R16, UR31, RZ, P2, !PT ;  /* 0x0000001f10027c10 */ /* 0x000fc600097fe4ff */
[----:B------:R1:W-:Y:S02]  /*acd0*/  STL [R1+0x2f8], R4 ;  /* 0x0002f80401007387 */ /* 0x0003e40000100800 */
[----:B-1----:R-:W-:Y:S02]  /*ace0*/  IADD3 R0, P2, R18, UR30, RZ ;  /* 0x0000001e12007c10 */ /* 0x002fe4000ff5e0ff */
[----:B------:R-:W3:Y:S04]  /*acf0*/  LDL.LU R247, [R1+0x164] ;  /* 0x0001640001f77983 */ /* 0x000ee80000300800 */
[----:B------:R1:W-:Y:S01]  /*ad00*/  STL [R1+0x4ac], R2 ;  /* 0x0004ac0201007387 */ /* 0x0003e20000100800 */
[----:B------:R-:W-:-:S03]  /*ad10*/  IADD3.X R4, R15, UR31, RZ, P1, !PT ;  /* 0x0000001f0f047c10 */ /* 0x000fc60008ffe4ff */
[----:B------:R1:W-:Y:S02]  /*ad20*/  STL [R1+0x2fc], R0 ;  /* 0x0002fc0001007387 */ /* 0x0003e40000100800 */
[----:B-1----:R-:W-:Y:S02]  /*ad30*/  IADD3 R2, P1, R23, UR30, RZ ;  /* 0x0000001e17027c10 */ /* 0x002fe4000ff3e0ff */
[----:B------:R1:W-:Y:S01]  /*ad40*/  STL [R1+0x4b4], R4 ;  /* 0x0004b40401007387 */ /* 0x0003e20000100800 */
[----:B------:R-:W-:-:S03]  /*ad50*/  IADD3.X R0, R14, UR31, RZ, P0, !PT ;  /* 0x0000001f0e007c10 */ /* 0x000fc600087fe4ff */
[----:B------:R-:W3:Y:S04]  /*ad60*/  LDL.LU R249, [R1+0x154] ;  /* 0x0001540001f97983 */ /* 0x000ee80000300800 */
[----:B------:R1:W-:Y:S02]  /*ad70*/  STL [R1+0x4d8], R2 ;  /* 0x0004d80201007387 */ /* 0x0003e40000100800 */
[----:B-1----:R-:W-:Y:S02]  /*ad80*/  IADD3 R4, P0, R19, UR30, RZ ;  /* 0x0000001e13047c10 */ /* 0x002fe4000ff1e0ff */
[----:B------:R1:W-:Y:S01]  /*ad90*/  STL [R1+0x4b8], R0 ;  /* 0x0004b80001007387 */ /* 0x0003e20000100800 */
[----:B------:R-:W-:-:S03]  /*ada0*/  IADD3.X R2, R11, UR31, RZ, P5, !PT ;  /* 0x0000001f0b027c10 */ /* 0x000fc6000affe4ff */
[----:B------:R1:W-:Y:S02]  /*adb0*/  STL [R1+0x4e0], R4 ;  /* 0x0004e00401007387 */ /* 0x0003e40000100800 */
[----:B-1----:R-:W-:Y:S02]  /*adc0*/  IADD3.X R0, R10, UR31, RZ, P4, !PT ;  /* 0x0000001f0a007c10 */ /* 0x002fe4000a7fe4ff */
[----:B------:R-:W3:Y:S04]  /*add0*/  LDL.LU R250, [R1+0x168] ;  /* 0x0001680001fa7983 */ /* 0x000ee80000300800 */
[----:B------:R1:W-:Y:S01]  /*ade0*/  STL [R1+0x4bc], R2 ;  /* 0x0004bc0201007387 */ /* 0x0003e20000100800 */
[----:B------:R-:W-:-:S03]  /*adf0*/  IADD3.X R4, R9, UR31, RZ, P3, !PT ;  /* 0x0000001f09047c10 */ /* 0x000fc60009ffe4ff */
[----:B------:R1:W-:Y:S04]  /*ae00*/  STL [R1+0x4c4], R0 ;  /* 0x0004c40001007387 */ /* 0x0003e80000100800 */
[----:B------:R-:W-:Y:S01]  /*ae10*/  STL [R1+0x4cc], R4 ;  /* 0x0004cc0401007387 */ /* 0x000fe20000100800 */
[----:B-1----:R-:W-:-:S03]  /*ae20*/  IADD3.X R2, R13, UR31, RZ, P1, !PT ;  /* 0x0000001f0d027c10 */ /* 0x002fc60008ffe4ff */
[----:B------:R-:W3:Y:S01]  /*ae30*/  LDL.LU R178, [R1+0x16c] ;  /* 0x00016c0001b27983 */ /* 0x000ee20000300800 */
[----:B------:R-:W-:-:S05]  /*ae40*/  IADD3.X R0, R12, UR31, RZ, P2, !PT ;  /* 0x0000001f0c007c10 */ /* 0x000fca00097fe4ff */
[----:B------:R1:W-:Y:S04]  /*ae50*/  STL [R1+0x4d0], R0 ;  /* 0x0004d00001007387 */ /* 0x0003e80000100800 */
[----:B------:R-:W-:Y:S04]  /*ae60*/  STL [R1+0x4d4], R2 ;  /* 0x0004d40201007387 */ /* 0x000fe80000100800 */
[----:B------:R-:W3:Y:S01]  /*ae70*/  LDL.LU R179, [R1+0x170] ;  /* 0x0001700001b37983 */ /* 0x000ee20000300800 */
[----:B-1----:R-:W-:-:S03]  /*ae80*/  IADD3.X R0, R7, UR31, RZ, P0, !PT ;  /* 0x0000001f07007c10 */ /* 0x002fc600087fe4ff */
[----:B------:R-:W3:Y:S04]  /*ae90*/  LDL.LU R251, [R1+0x158] ;  /* 0x0001580001fb7983 */ /* 0x000ee80000300800 */
[----:B------:R1:W-:Y:S04]  /*aea0*/  STL [R1+0x4dc], R0 ;  /* 0x0004dc0001007387 */ /* 0x0003e80000100800 */
[----:B------:R-:W3:Y:S01]  /*aeb0*/  LDL.LU R248, [R1+0x174] ;  /* 0x0001740001f87983 */ /* 0x000ee20000300800 */
[----:B-1----:R-:W-:-:S05]  /*aec0*/  IMAD.SHL.U32 R0, R108, 0x20, RZ ;  /* 0x000000206c007824 */ /* 0x002fca00078e00ff */
[----:B------:R-:W-:Y:S01]  /*aed0*/  STL [R1+0x708], R0 ;  /* 0x0007080001007387 */ /* 0x000fe20000100800 */
[----:B--2---:R-:W-:Y:S01]  /*aee0*/  SHF.R.S32.HI R9, RZ, 0x1f, R244 ;  /* 0x0000001fff097819 */ /* 0x004fe200000114f4 */
[----:B------:R-:W-:-:S03]  /*aef0*/  IMAD.SHL.U32 R73, R244, 0x4, RZ ;  /* 0x00000004f4497824 */ /* 0x000fc600078e00ff */
[----:B------:R-:W-:Y:S02]  /*af00*/  SHF.L.U64.HI R9, R244, 0x2, R9 ;  /* 0x00000002f4097819 */ /* 0x000fe40000010209 */
[----:B------:R-:W2:Y:S01]  /*af10*/  LDL.LU R244, [R1+0x178] ;  /* 0x0001780001f47983 */ /* 0x000ea20000300800 */
[----:B----4-:R-:W-:Y:S01]  /*af20*/  SHF.R.S32.HI R10, RZ, 0x1f, R245 ;  /* 0x0000001fff0a7819 */ /* 0x010fe200000114f5 */
[----:B------:R-:W-:-:S03]  /*af30*/  IMAD.SHL.U32 R74, R245, 0x4, RZ ;  /* 0x00000004f54a7824 */ /* 0x000fc600078e00ff */
[----:B------:R-:W-:Y:S02]  /*af40*/  SHF.L.U64.HI R10, R245, 0x2, R10 ;  /* 0x00000002f50a7819 */ /* 0x000fe4000001020a */
[----:B------:R-:W4:Y:S01]  /*af50*/  LDL.LU R245, [R1+0x17c] ;  /* 0x00017c0001f57983 */ /* 0x000f220000300800 */
[----:B---3--:R-:W-:Y:S01]  /*af60*/  SHF.R.S32.HI R11, RZ, 0x1f, R246 ;  /* 0x0000001fff0b7819 */ /* 0x008fe200000114f6 */
[----:B------:R-:W-:-:S03]  /*af70*/  IMAD.SHL.U32 R75, R246, 0x4, RZ ;  /* 0x00000004f64b7824 */ /* 0x000fc600078e00ff */
[----:B------:R-:W-:Y:S02]  /*af80*/  SHF.L.U64.HI R11, R246, 0x2, R11 ;  /* 0x00000002f60b7819 */ /* 0x000fe4000001020b */
[----:B------:R-:W3:Y:S01]  /*af90*/  LDL.LU R246, [R1+0x184] ;  /* 0x0001840001f67983 */ /* 0x000ee20000300800 */
[----:B------:R-:W-:Y:S01]  /*afa0*/  SHF.R.S32.HI R12, RZ, 0x1f, R247 ;  /* 0x0000001fff0c7819 */ /* 0x000fe200000114f7 */
        /* <DEDUP_REMOVED lines=19> */
[----:B------:R-:W-:-:S03]  /*b0e0*/  SHF.R.S32.HI R21, RZ, 0x1f, R251 ;  /* 0x0000001fff157819 */ /* 0x000fc600000114fb */
[----:B------:R-:W3:Y:S01]  /*b0f0*/  LDL.LU R176, [R1+0x19c] ;  /* 0x00019c0001b07983 */ /* 0x000ee20000300800 */
[----:B------:R-:W-:Y:S02]  /*b100*/  SHF.R.S32.HI R22, RZ, 0x1f, R248 ;  /* 0x0000001fff167819 */ /* 0x000fe400000114f8 */
[C---:B------:R-:W-:Y:S02]  /*b110*/  SHF.L.U32 R82, R248.reuse, 0x2, RZ ;  /* 0x00000002f8527819 */ /* 0x040fe400000006ff */
[----:B------:R-:W-:Y:S01]  /*b120*/  SHF.L.U64.HI R22, R248, 0x2, R22 ;  /* 0x00000002f8167819 */ /* 0x000fe20000010216 */
[C---:B------:R-:W-:Y:S01]  /*b130*/  IMAD.SHL.U32 R81, R251.reuse, 0x4, RZ ;  /* 0x00000004fb517824 */ /* 0x040fe200078e00ff */
[----:B------:R-:W-:Y:S02]  /*b140*/  SHF.L.U64.HI R21, R251, 0x2, R21 ;  /* 0x00000002fb157819 */ /* 0x000fe40000010215 */
        /* <DEDUP_REMOVED lines=15> */
[----:B------:R-:W3:Y:S04]  /*b240*/  LDL.LU R247, [R1+0x1ac] ;  /* 0x0001ac0001f77983 */ /* 0x000ee80000300800 */
        /* <DEDUP_REMOVED lines=8> */
[----:B------:R-:W3:Y:S04]  /*b2d0*/  LDL.LU R250, [R1+0x1b8] ;  /* 0x0001b80001fa7983 */ /* 0x000ee80000300800 */
        /* <DEDUP_REMOVED lines=9> */
[----:B------:R-:W2:Y:S04]  /*b370*/  LDL.LU R179, [R1+0x180] ;  /* 0x0001800001b37983 */ /* 0x000ea80000300800 */
[----:B------:R-:W2:Y:S04]  /*b380*/  LDL R72, [R1+0x4e4] ;  /* 0x0004e40001487983 */ /* 0x000ea80000100800 */
[----:B------:R-:W4:Y:S01]  /*b390*/  LDL R5, [R1+0x4e8] ;  /* 0x0004e80001057983 */ /* 0x000f220000100800 */
[----:B--2---:R-:W-:-:S02]  /*b3a0*/  IADD3 R16, P1, R179, R72, RZ ;  /* 0x00000048b3107210 */ /* 0x004fc40007f3e0ff */
[----:B----4-:R-:W-:-:S03]  /*b3b0*/  IADD3 R2, P0, R179, R5, RZ ;  /* 0x00000005b3027210 */ /* 0x010fc60007f1e0ff */
[----:B------:R-:W-:Y:S04]  /*b3c0*/  STL [R1+0x510], R16 ;  /* 0x0005101001007387 */ /* 0x000fe80000100800 */
[----:B------:R-:W-:Y:S04]  /*b3d0*/  STL [R1+0x2d8], RZ ;  /* 0x0002d8ff01007387 */ /* 0x000fe80000100800 */
[----:B------:R1:W-:Y:S04]  /*b3e0*/  STL [R1+0x508], R2 ;  /* 0x0005080201007387 */ /* 0x0003e80000100800 */
[----:B------:R-:W-:Y:S04]  /*b3f0*/  STL [R1+0x158], RZ ;  /* 0x000158ff01007387 */ /* 0x000fe80000100800 */
        /* <DEDUP_REMOVED lines=28> */
[----:B------:R-:W-:Y:S01]  /*b5c0*/  STL [R1+0x19c], RZ ;  /* 0x00019cff01007387 */ /* 0x000fe20000100800 */
[----:B-1----:R-:W-:-:S03]  /*b5d0*/  IADD3 R2, P2, R73, R72, RZ ;  /* 0x0000004849027210 */ /* 0x002fc60007f5e0ff */
        /* <DEDUP_REMOVED lines=8> */
[----:B------:R1:W-:Y:S02]  /*b660*/  STL [R1+0x6f0], R2 ;  /* 0x0006f00201007387 */ /* 0x0003e40000100800 */
[----:B-1----:R-:W-:-:S02]  /*b670*/  IADD3 R2, P3, R5, R73, RZ ;  /* 0x0000004905027210 */ /* 0x002fc40007f7e0ff */
[----:B------:R-:W2:Y:S04]  /*b680*/  LDL R73, [R1+0x4f0] ;  /* 0x0004f00001497983 */ /* 0x000ea80000100800 */
[----:B------:R1:W-:Y:S02]  /*b690*/  STL [R1+0x6e8], R2 ;  /* 0x0006e80201007387 */ /* 0x0003e40000100800 */
[----:B-1----:R-:W-:-:S05]  /*b6a0*/  IADD3 R2, P4, R74, R72, RZ ;  /* 0x000000484a027210 */ /* 0x002fca0007f9e0ff */
[----:B------:R1:W-:Y:S04]  /*b6b0*/  STL [R1+0x6e0], R2 ;  /* 0x0006e00201007387 */ /* 0x0003e80000100800 */
[----:B-1----:R-:W4:Y:S01]  /*b6c0*/  LDL.LU R2, [R1+0x748] ;  /* 0x0007480001027983 */ /* 0x002f220000300800 */
[----:B------:R-:W-:-:S05]  /*b6d0*/  IADD3 R74, P5, R74, R5, RZ ;  /* 0x000000054a4a7210 */ /* 0x000fca0007fbe0ff */
[----:B------:R2:W-:Y:S01]  /*b6e0*/  STL [R1+0x6d8], R74 ;  /* 0x0006d84a01007387 */ /* 0x0005e20000100800 */
[----:B------:R-:W-:Y:S01]  /*b6f0*/  IMAD.SHL.U32 R91, R176, 0x4, RZ ;  /* 0x00000004b05b7824 */ /* 0x000fe200078e00ff */
[----:B------:R-:W-:-:S04]  /*b700*/  SHF.R.S32.HI R48, RZ, 0x1f, R244 ;  /* 0x0000001fff307819 */ /* 0x000fc800000114f4 */
[C---:B------:R-:W-:Y:S01]  /*b710*/  SHF.L.U64.HI R48, R244.reuse, 0x2, R48 ;  /* 0x00000002f4307819 */ /* 0x040fe20000010230 */
[----:B------:R-:W-:Y:S01]  /*b720*/  IMAD.SHL.U32 R244, R244, 0x4, RZ ;  /* 0x00000004f4f47824 */ /* 0x000fe200078e00ff */
[----:B------:R-:W-:Y:S02]  /*b730*/  SHF.R.S32.HI R47, RZ, 0x1f, R176 ;  /* 0x0000001fff2f7819 */ /* 0x000fe400000114b0 */
[----:B------:R-:W-:Y:S02]  /*b740*/  SHF.R.S32.HI R49, RZ, 0x1f, R245 ;  /* 0x0000001fff317819 */ /* 0x000fe400000114f5 */
[----:B------:R-:W-:Y:S02]  /*b750*/  SHF.L.U64.HI R47, R176, 0x2, R47 ;  /* 0x00000002b02f7819 */ /* 0x000fe4000001022f */
[C---:B------:R-:W-:Y:S01]  /*b760*/  SHF.L.U64.HI R49, R245.reuse, 0x2, R49 ;  /* 0x00000002f5317819 */ /* 0x040fe20000010231 */
[----:B------:R-:W-:Y:S01]  /*b770*/  IMAD.SHL.U32 R245, R245, 0x4, RZ ;  /* 0x00000004f5f57824 */ /* 0x000fe200078e00ff */
[----:B---3--:R-:W-:-:S04]  /*b780*/  SHF.R.S32.HI R50, RZ, 0x1f, R246 ;  /* 0x0000001fff327819 */ /* 0x008fc800000114f6 */
[C---:B------:R-:W-:Y:S01]  /*b790*/  SHF.L.U64.HI R50, R246.reuse, 0x2, R50 ;  /* 0x00000002f6327819 */ /* 0x040fe20000010232 */
[----:B------:R-:W-:Y:S01]  /*b7a0*/  IMAD.SHL.U32 R246, R246, 0x4, RZ ;  /* 0x00000004f6f67824 */ /* 0x000fe200078e00ff */
[----:B------:R-:W-:-:S04]  /*b7b0*/  SHF.R.S32.HI R51, RZ, 0x1f, R247 ;  /* 0x0000001fff337819 */ /* 0x000fc800000114f7 */
        /* <DEDUP_REMOVED lines=13> */
[----:B------:R-:W-:Y:S02]  /*b890*/  IMAD.SHL.U32 R251, R251, 0x4, RZ ;  /* 0x00000004fbfb7824 */ /* 0x000fe400078e00ff */
[----:B------:R-:W-:Y:S02]  /*b8a0*/  IMAD.SHL.U32 R71, R179, 0x4, RZ ;  /* 0x00000004b3477824 */ /* 0x000fe400078e00ff */
[----:B--2---:R-:W-:-:S05]  /*b8b0*/  IMAD.X R74, R9, 0x1, R73, P2 ;  /* 0x00000001094a7824 */ /* 0x004fca00010e0649 */
[----:B------:R1:W-:Y:S02]  /*b8c0*/  STL [R1+0x6ec], R74 ;  /* 0x0006ec4a01007387 */ /* 0x0003e40000100800 */
[----:B-1----:R-:W-:-:S05]  /*b8d0*/  IADD3 R74, P2, R75, R72, RZ ;  /* 0x000000484b4a7210 */ /* 0x002fca0007f5e0ff */
[----:B------:R4:W-:Y:S02]  /*b8e0*/  STL [R1+0x6d0], R74 ;  /* 0x0006d04a01007387 */ /* 0x0009e40000100800 */
[----:B----4-:R-:W-:Y:S01]  /*b8f0*/  IMAD.X R74, R2, 0x1, R9, P3 ;  /* 0x00000001024a7824 */ /* 0x010fe200018e0609 */
[----:B------:R-:W-:Y:S01]  /*b900*/  IADD3 R75, P3, R75, R5, RZ ;  /* 0x000000054b4b7210 */ /* 0x000fe20007f7e0ff */
[----:B------:R-:W-:-:S03]  /*b910*/  IMAD.X R9, R10, 0x1, R73, P4 ;  /* 0x000000010a097824 */ /* 0x000fc600020e0649 */
[----:B------:R1:W-:Y:S01]  /*b920*/  STL [R1+0x6e4], R74 ;  /* 0x0006e44a01007387 */ /* 0x0003e20000100800 */
[----:B------:R-:W-:-:S03]  /*b930*/  IMAD.X R10, R10, 0x1, R2, P5 ;  /* 0x000000010a0a7824 */ /* 0x000fc600028e0602 */
[----:B------:R-:W-:Y:S04]  /*b940*/  STL [R1+0x6c8], R75 ;  /* 0x0006c84b01007387 */ /* 0x000fe80000100800 */
[----:B------:R2:W-:Y:S01]  /*b950*/  STL [R1+0x6dc], R9 ;  /* 0x0006dc0901007387 */ /* 0x0005e20000100800 */
[----:B-1----:R-:W-:-:S05]  /*b960*/  IADD3 R74, P4, R76, R72, RZ ;  /* 0x000000484c4a7210 */ /* 0x002fca0007f9e0ff */
[----:B------:R1:W-:Y:S01]  /*b970*/  STL [R1+0x6c0], R74 ;  /* 0x0006c04a01007387 */ /* 0x0003e20000100800 */
[----:B--2---:R-:W-:-:S03]  /*b980*/  IADD3 R9, P5, R76, R5, RZ ;  /* 0x000000054c097210 */ /* 0x004fc60007fbe0ff */
[----:B------:R2:W-:Y:S04]  /*b990*/  STL [R1+0x6d4], R10 ;  /* 0x0006d40a01007387 */ /* 0x0005e80000100800 */
[----:B------:R3:W-:Y:S01]  /*b9a0*/  STL [R1+0x6b8], R9 ;  /* 0x0006b80901007387 */ /* 0x0007e20000100800 */
[----:B-1----:R-:W-:Y:S01]  /*b9b0*/  IMAD.X R74, R11, 0x1, R73, P2 ;  /* 0x000000010b4a7824 */ /* 0x002fe200010e0649 */
[----:B--2---:R-:W-:-:S04]  /*b9c0*/  IADD3 R10, P2, R77, R72, RZ ;  /* 0x000000484d0a7210 */ /* 0x004fc80007f5e0ff */
[----:B------:R-:W-:Y:S01]  /*b9d0*/  STL [R1+0x6cc], R74 ;  /* 0x0006cc4a01007387 */ /* 0x000fe20000100800 */
[----:B---3--:R-:W-:Y:S01]  /*b9e0*/  IMAD.X R9, R11, 0x1, R2, P3 ;  /* 0x000000010b097824 */ /* 0x008fe200018e0602 */
[----:B------:R-:W-:Y:S02]  /*b9f0*/  IADD3 R11, P3, R77, R5, RZ ;  /* 0x000000054d0b7210 */ /* 0x000fe40007f7e0ff */
[----:B------:R1:W-:Y:S04]  /*ba00*/  STL [R1+0x6b0], R10 ;  /* 0x0006b00a01007387 */ /* 0x0003e80000100800 */
[----:B------:R2:W-:Y:S04]  /*ba10*/  STL [R1+0x6c4], R9 ;  /* 0x0006c40901007387 */ /* 0x0005e80000100800 */
[----:B------:R3:W-:Y:S01]  /*ba20*/  STL [R1+0x6a8], R11 ;  /* 0x0006a80b01007387 */ /* 0x0007e20000100800 */
[----:B-1----:R-:W-:Y:S01]  /*ba30*/  IMAD.X R10, R12, 0x1, R73, P4 ;  /* 0x000000010c0a7824 */ /* 0x002fe200020e0649 */
[----:B--2---:R-:W-:-:S04]  /*ba40*/  IADD3 R9, P4, R78, R72, RZ ;  /* 0x000000484e097210 */ /* 0x004fc80007f9e0ff */
[----:B------:R1:W-:Y:S01]  /*ba50*/  STL [R1+0x6bc], R10 ;  /* 0x0006bc0a01007387 */ /* 0x0003e20000100800 */
[----:B---3--:R-:W-:-:S03]  /*ba60*/  IMAD.X R11, R12, 0x1, R2, P5 ;  /* 0x000000010c0b7824 */ /* 0x008fc600028e0602 */
[----:B------:R2:W-:Y:S04]  /*ba70*/  STL [R1+0x6a0], R9 ;  /* 0x0006a00901007387 */ /* 0x0005e80000100800 */
[----:B------:R3:W-:Y:S01]  /*ba80*/  STL [R1+0x6b4], R11 ;  /* 0x0006b40b01007387 */ /* 0x0007e20000100800 */
[----:B-1----:R-:W-:Y:S01]  /*ba90*/  IADD3 R10, P5, R78, R5, RZ ;  /* 0x000000054e0a7210 */ /* 0x002fe20007fbe0ff */
[----:B--2---:R-:W-:-:S04]  /*baa0*/  IMAD.X R9, R13, 0x1, R73, P2 ;  /* 0x000000010d097824 */ /* 0x004fc800010e0649 */
[----:B------:R1:W-:Y:S01]  /*bab0*/  STL [R1+0x698], R10 ;  /* 0x0006980a01007387 */ /* 0x0003e20000100800 */
[----:B---3--:R-:W-:-:S03]  /*bac0*/  IADD3 R11, P2, R79, R72, RZ ;  /* 0x000000484f0b7210 */ /* 0x008fc60007f5e0ff */
        /* <DEDUP_REMOVED lines=17> */
[----:B---3--:R-:W-:-:S03]  /*bbe0*/  IADD3.X R11, R15, R2, RZ, P3, !PT ;  /* 0x000000020f0b7210 */ /* 0x008fc60001ffe4ff */
        /* <DEDUP_REMOVED lines=134> */
[----:B-1----:R-:W-:Y:S02]  /*c450*/  IADD3 R10, P4, R250, R72, RZ ;  /* 0x00000048fa0a7210 */ /* 0x002fe40007f9e0ff */
[----:B--2---:R-:W-:-:S03]  /*c460*/  IADD3.X R9, R64, R2, RZ, P5, !PT ;  /* 0x0000000240097210 */ /* 0x004fc60002ffe4ff */
        /* <DEDUP_REMOVED lines=15> */
[----:B------:R-:W-:Y:S01]  /*c560*/  STL [R1+0x540], R11 ;  /* 0x0005400b01007387 */ /* 0x000fe20000100800 */
[----:B-1----:R-:W-:Y:S01]  /*c570*/  IMAD.X R10, R66, 0x1, R2, P5 ;  /* 0x00000001420a7824 */ /* 0x002fe200028e0602 */
[----:B--2---:R-:W-:Y:S02]  /*c580*/  IADD3 R9, P5, R71, R5, RZ ;  /* 0x0000000547097210 */ /* 0x004fe40007fbe0ff */
[----:B------:R-:W2:Y:S01]  /*c590*/  LDL.LU R71, [R1+0x744] ;  /* 0x0007440001477983 */ /* 0x000ea20000300800 */
[----:B------:R-:W-:Y:S01]  /*c5a0*/  IMAD.SHL.U32 R252, R177, 0x4, RZ ;  /* 0x00000004b1fc7824 */ /* 0x000fe200078e00ff */
[----:B------:R-:W-:-:S02]  /*c5b0*/  SHF.R.S32.HI R68, RZ, 0x1f, R179 ;  /* 0x0000001fff447819 */ /* 0x000fc400000114b3 */
[----:B------:R1:W-:Y:S01]  /*c5c0*/  STL [R1+0x554], R10 ;  /* 0x0005540a01007387 */ /* 0x0003e20000100800 */
[----:B------:R-:W-:Y:S01]  /*c5d0*/  IMAD.SHL.U32 R4, R178, 0x4, RZ ;  /* 0x00000004b2047824 */ /* 0x000fe200078e00ff */
[----:B------:R-:W-:Y:S02]  /*c5e0*/  SHF.L.U64.HI R68, R179, 0x2, R68 ;  /* 0x00000002b3447819 */ /* 0x000fe40000010244 */
[----:B------:R3:W-:Y:S01]  /*c5f0*/  STL [R1+0x538], R9 ;  /* 0x0005380901007387 */ /* 0x0007e20000100800 */
[C---:B-1----:R-:W-:Y:S01]  /*c600*/  IMAD.X R10, R67.reuse, 0x1, R73, P2 ;  /* 0x00000001430a7824 */ /* 0x042fe200010e0649 */
[----:B------:R-:W-:Y:S01]  /*c610*/  IADD3 R11, P2, R252, R72, RZ ;  /* 0x00000048fc0b7210 */ /* 0x000fe20007f5e0ff */
[----:B---3--:R-:W-:-:S03]  /*c620*/  IMAD.X R9, R67, 0x1, R2, P3 ;  /* 0x0000000143097824 */ /* 0x008fc600018e0602 */
[----:B------:R1:W-:Y:S04]  /*c630*/  STL [R1+0x54c], R10 ;  /* 0x00054c0a01007387 */ /* 0x0003e80000100800 */
[----:B------:R-:W-:Y:S01]  /*c640*/  STL [R1+0x530], R11 ;  /* 0x0005300b01007387 */ /* 0x000fe20000100800 */
[----:B-1----:R-:W-:-:S03]  /*c650*/  IADD3 R10, P3, R252, R5, RZ ;  /* 0x00000005fc0a7210 */ /* 0x002fc60007f7e0ff */
[----:B------:R-:W3:Y:S04]  /*c660*/  LDL.LU R252, [R1+0x740] ;  /* 0x0007400001fc7983 */ /* 0x000ee80000300800 */
[----:B------:R1:W-:Y:S04]  /*c670*/  STL [R1+0x544], R9 ;  /* 0x0005440901007387 */ /* 0x0003e80000100800 */
[----:B------:R4:W-:Y:S01]  /*c680*/  STL [R1+0x528], R10 ;  /* 0x0005280a01007387 */ /* 0x0009e20000100800 */
[----:B-1----:R-:W-:Y:S01]  /*c690*/  IMAD.X R9, R68, 0x1, R73, P4 ;  /* 0x0000000144097824 */ /* 0x002fe200020e0649 */
[----:B------:R-:W-:-:S02]  /*c6a0*/  IADD3 R11, P4, R4, R72, RZ ;  /* 0x00000048040b7210 */ /* 0x000fc40007f9e0ff */
[----:B------:R-:W3:Y:S01]  /*c6b0*/  LDL.LU R72, [R1+0x73c] ;  /* 0x00073c0001487983 */ /* 0x000ee20000300800 */
[----:B----4-:R-:W-:-:S03]  /*c6c0*/  IMAD.X R10, R68, 0x1, R2, P5 ;  /* 0x00000001440a7824 */ /* 0x010fc600028e0602 */
[----:B------:R1:W-:Y:S04]  /*c6d0*/  STL [R1+0x53c], R9 ;  /* 0x00053c0901007387 */ /* 0x0003e80000100800 */
[----:B------:R-:W-:Y:S01]  /*c6e0*/  STL [R1+0x520], R11 ;  /* 0x0005200b01007387 */ /* 0x000fe20000100800 */
[----:B-1----:R-:W-:-:S03]  /*c6f0*/  IADD3 R9, P5, R4, R5, RZ ;  /* 0x0000000504097210 */ /* 0x002fc60007fbe0ff */
[----:B------:R1:W5:Y:S04]  /*c700*/  LDL.LU R5, [R1+0x738] ;  /* 0x0007380001057983 */ /* 0x0003680000300800 */
[----:B------:R2:W-:Y:S04]  /*c710*/  STL [R1+0x534], R10 ;  /* 0x0005340a01007387 */ /* 0x0005e80000100800 */
[----:B------:R1:W5:Y:S01]  /*c720*/  LDL.LU R4, [R1+0x734] ;  /* 0x0007340001047983 */ /* 0x0003620000300800 */
[----:B--2---:R-:W-:-:S03]  /*c730*/  SHF.L.U64.HI R10, R3, 0x2, R71 ;  /* 0x00000002030a7819 */ /* 0x004fc60000010247 */
[----:B------:R-:W2:Y:S01]  /*c740*/  LDL.LU R71, [R1+0x730] ;  /* 0x0007300001477983 */ /* 0x000ea20000300800 */
[----:B------:R-:W-:Y:S02]  /*c750*/  SHF.R.S32.HI R69, RZ, 0x1f, R177 ;  /* 0x0000001fff457819 */ /* 0x000fe400000114b1 */
[----:B------:R-:W-:Y:S02]  /*c760*/  SHF.R.S32.HI R70, RZ, 0x1f, R178 ;  /* 0x0000001fff467819 */ /* 0x000fe400000114b2 */
[----:B------:R-:W-:Y:S01]  /*c770*/  SHF.L.U64.HI R69, R177, 0x2, R69 ;  /* 0x00000002b1457819 */ /* 0x000fe20000010245 */
[----:B------:R-:W-:Y:S01]  /*c780*/  STL [R1+0x518], R9 ;  /* 0x0005180901007387 */ /* 0x000fe20000100800 */
[----:B------:R-:W-:-:S03]  /*c790*/  SHF.L.U64.HI R70, R178, 0x2, R70 ;  /* 0x00000002b2467819 */ /* 0x000fc60000010246 */
[----:B------:R1:W5:Y:S01]  /*c7a0*/  LDL.LU R3, [R1+0x72c] ;  /* 0x00072c0001037983 */ /* 0x0003620000300800 */
[----:B------:R-:W-:-:S03]  /*c7b0*/  IMAD.X R11, R69, 0x1, R73, P2 ;  /* 0x00000001450b7824 */ /* 0x000fc600010e0649 */
[----:B------:R4:W-:Y:S02]  /*c7c0*/  STL [R1+0x6f4], R10 ;  /* 0x0006f40a01007387 */ /* 0x0009e40000100800 */
[----:B----4-:R-:W-:Y:S01]  /*c7d0*/  IMAD.X R10, R69, 0x1, R2, P3 ;  /* 0x00000001450a7824 */ /* 0x010fe200018e0602 */
[----:B---3--:R-:W-:Y:S02]  /*c7e0*/  LOP3.LUT R252, R252, R0, RZ, 0xfc, !PT ;  /* 0x00000000fcfc7212 */ /* 0x008fe400078efcff */
[----:B------:R-:W-:-:S05]  /*c7f0*/  SHF.R.S32.HI R9, RZ, 0x5, R72 ;  /* 0x00000005ff097819 */ /* 0x000fca0000011448 */
[----:B------:R3:W-:Y:S04]  /*c800*/  STL [R1+0x500], R9 ;  /* 0x0005000901007387 */ /* 0x0007e80000100800 */
[----:B------:R4:W-:Y:S01]  /*c810*/  STL [R1+0x52c], R11 ;  /* 0x00052c0b01007387 */ /* 0x0009e20000100800 */
[----:B---3--:R-:W-:-:S03]  /*c820*/  IMAD.X R9, R70, 0x1, R73, P4 ;  /* 0x0000000146097824 */ /* 0x008fc600020e0649 */
[----:B------:R2:W-:Y:S01]  /*c830*/  STL [R1+0x524], R10 ;  /* 0x0005240a01007387 */ /* 0x0005e20000100800 */
[----:B----4-:R-:W-:-:S03]  /*c840*/  IMAD.X R11, R70, 0x1, R2, P5 ;  /* 0x00000001460b7824 */ /* 0x010fc600028e0602 */
[----:B------:R3:W-:Y:S04]  /*c850*/  STL [R1+0x51c], R9 ;  /* 0x00051c0901007387 */ /* 0x0007e80000100800 */
[----:B------:R1:W-:Y:S01]  /*c860*/  STL [R1+0x514], R11 ;  /* 0x0005140b01007387 */ /* 0x0003e20000100800 */
[C---:B------:R-:W-:Y:S01]  /*c870*/  SHF.L.U64.HI R7, R8.reuse, 0x2, R38 ;  /* 0x0000000208077819 */ /* 0x040fe20000010226 */
[----:B------:R-:W-:Y:S01]  /*c880*/  IMAD.SHL.U32 R8, R8, 0x4, RZ ;  /* 0x0000000408087824 */ /* 0x000fe200078e00ff */
[----:B------:R-:W-:Y:S02]  /*c890*/  CS2R R240, SRZ ;  /* 0x0000000000f07805 */ /* 0x000fe4000001ff00 */
[----:B------:R-:W-:Y:S02]  /*c8a0*/  CS2R R242, SRZ ;  /* 0x0000000000f27805 */ /* 0x000fe4000001ff00 */
[----:B------:R-:W-:-:S02]  /*c8b0*/  CS2R R236, SRZ ;  /* 0x0000000000ec7805 */ /* 0x000fc4000001ff00 */
[----:B------:R-:W-:Y:S02]  /*c8c0*/  CS2R R238, SRZ ;  /* 0x0000000000ee7805 */ /* 0x000fe4000001ff00 */
[----:B------:R-:W-:Y:S02]  /*c8d0*/  CS2R R232, SRZ ;  /* 0x0000000000e87805 */ /* 0x000fe4000001ff00 */
[----:B------:R-:W-:Y:S02]  /*c8e0*/  CS2R R234, SRZ ;  /* 0x0000000000ea7805 */ /* 0x000fe4000001ff00 */
        /* <DEDUP_REMOVED lines=85> */
[----:B------:R-:W-:Y:S01]  /*ce40*/  CS2R R222, SRZ ;  /* 0x0000000000de7805 */ /* 0x000fe2000001ff00 */
[----:B------:R-:W-:Y:S01]  /*ce50*/  UMOV UR5, 0x1 ;  /* 0x0000000100057882 */ /* 0x000fe20000000000 */
[----:B------:R-:W-:Y:S01]  /*ce60*/  UMOV UR6, 0xffffffff ;  /* 0xffffffff00067882 */ /* 0x000fe20000000000 */
[----:B--2---:R-:W-:-:S02]  /*ce70*/  IMAD.X R10, R71, 0x1, R73, P1 ;  /* 0x00000001470a7824 */ /* 0x004fc400008e0649 */
[----:B---3--:R-:W-:Y:S02]  /*ce80*/  IMAD.X R9, R71, 0x1, R2, P0 ;  /* 0x0000000147097824 */ /* 0x008fe400000e0602 */
[----:B------:R1:W5:Y:S04]  /*ce90*/  LDL.LU R2, [R1+0x728] ;  /* 0x0007280001027983 */ /* 0x0003680000300800 */
[----:B------:R1:W-:Y:S04]  /*cea0*/  STL [R1+0x50c], R10 ;  /* 0x00050c0a01007387 */ /* 0x0003e80000100800 */
[----:B------:R1:W5:Y:S04]  /*ceb0*/  LDL.LU R0, [R1+0x724] ;  /* 0x0007240001007983 */ /* 0x0003680000300800 */
[----:B------:R1:W-:Y:S04]  /*cec0*/  STL [R1+0x504], R9 ;  /* 0x0005040901007387 */ /* 0x0003e80000100800 */
        /* <DEDUP_REMOVED lines=33> */
[----:B------:R1:W-:Y:S02]  /*d0e0*/  STL [R1+0x5c], RZ ;  /* 0x00005cff01007387 */ /* 0x0003e40000100800 */
.L_x_2:
[----:B------:R-:W2:Y:S01]  /*d0f0*/  LDL.LU.64 R88, [R1+0x158] ;  /* 0x0001580001587983 */ /* 0x000ea20000300a00 */
[----:B------:R-:W-:-:S04]  /*d100*/  DEPBAR.LE SB0, 0x2 ;  /* 0x000080800000791a */ /* 0x000fc80000000000 */
[----:B------:R-:W2:Y:S01]  /*d110*/  LDL.LU.64 R90, [R1+0x160] ;  /* 0x00016000015a7983 */ /* 0x000ea20000300a00 */
[----:B------:R-:W-:Y:S01]  /*d120*/  UIADD3 UR6, UR6, 0x1, URZ ;  /* 0x0000000106067890 */ /* 0x000fe2000fffe03f */
[C---:B-1---5:R-:W-:Y:S02]  /*d130*/  LOP3.LUT R10, R4.reuse, 0x20, RZ, 0x3c, !PT ;  /* 0x00000020040a7812 */ /* 0x062fe400078e3cff */
[----:B------:R1:W-:Y:S01]  /*d140*/  STL [R1+0x870], R2 ;  /* 0x0008700201007387 */ /* 0x0003e20000100800 */
[----:B------:R-:W-:Y:S01]  /*d150*/  UISETP.GT.AND UP0, UPT, UR6, 0x1, UPT ;  /* 0x000000010600788c */ /* 0x000fe2000bf04270 */
[----:B------:R-:W-:Y:S02]  /*d160*/  LOP3.LUT R11, R4, 0x60, RZ, 0x3c, !PT ;  /* 0x00000060040b7812 */ /* 0x000fe400078e3cff */
[----:B------:R-:W-:Y:S01]  /*d170*/  STL [R1+0x86c], R5 ;  /* 0x00086c0501007387 */ /* 0x000fe20000100800 */
[----:B------:R-:W-:-:S03]  /*d180*/  USEL UR6, UR6, URZ, !UP0 ;  /* 0x0000003f06067287 */ /* 0x000fc6000c000000 */
[----:B------:R-:W-:Y:S01]  /*d190*/  STL [R1+0x868], R6 ;  /* 0x0008680601007387 */ /* 0x000fe20000100800 */
[----:B------:R-:W-:Y:S01]  /*d1a0*/  ULEA UR7, UR6, UR4, 0xe ;  /* 0x0000000406077291 */ /* 0x000fe2000f8e703f */
[----:B-1----:R-:W-:Y:S01]  /*d1b0*/  LOP3.LUT R2, R4, 0x40, RZ, 0x3c, !PT ;  /* 0x0000004004027812 */ /* 0x002fe200078e3cff */
[----:B------:R-:W-:Y:S06]  /*d1c0*/  BAR.SYNC.DEFER_BLOCKING 0x0 ;  /* 0x0000000000007b1d */ /* 0x000fec0000010000 */
[----:B------:R-:W-:Y:S04]  /*d1d0*/  STL [R1+0x864], R0 ;  /* 0x0008640001007387 */ /* 0x000fe80000100800 */
[----:B------:R-:W-:Y:S04]  /*d1e0*/  STL [R1+0x860], R3 ;  /* 0x0008600301007387 */ /* 0x000fe80000100800 */
[----:B------:R-:W-:Y:S04]  /*d1f0*/  STL [R1+0x85c], R8 ;  /* 0x00085c0801007387 */ /* 0x000fe80000100800 */
[----:B------:R-:W-:Y:S04]  /*d200*/  STL [R1+0x850], R7 ;  /* 0x0008500701007387 */ /* 0x000fe80000100800 */
[----:B------:R-:W-:Y:S04]  /*d210*/  LDS R20, [R4+UR7] ;  /* 0x0000000704147984 */ /* 0x000fe80008000800 */
[----:B------:R-:W-:Y:S04]  /*d220*/  LDS R22, [R4+UR7+0x800] ;  /* 0x0008000704167984 */ /* 0x000fe80008000800 */
[----:B------:R-:W-:Y:S04]  /*d230*/  LDS R21, [R10+UR7] ;  /* 0x000000070a157984 */ /* 0x000fe80008000800 */
[----:B------:R-:W-:Y:S04]  /*d240*/  LDS R23, [R10+UR7+0x800] ;  /* 0x000800070a177984 */ /* 0x000fe80008000800 */
[----:B------:R-:W1:Y:S04]  /*d250*/  LDSM.16.M88.4 R76, [R252+UR7+0x8000] ;  /* 0x00800007fc4c783b */ /* 0x000e680008000200 */
[----:B------:R-:W3:Y:S04]  /*d260*/  LDSM.16.M88.4 R80, [R252+UR7+0x8800] ;  /* 0x00880007fc50783b */ /* 0x000ee80008000200 */
[----:B------:R-:W4:Y:S04]  /*d270*/  LDSM.16.M88.4 R72, [R252+UR7+0x9000] ;  /* 0x00900007fc48783b */ /* 0x000f280008000200 */
[----:B------:R-:W4:Y:S04]  /*d280*/  LDSM.16.M88.4 R68, [R252+UR7+0x9800] ;  /* 0x00980007fc44783b */ /* 0x000f280008000200 */
[----:B------:R-:W4:Y:S04]  /*d290*/  LDSM.16.M88.4 R64, [R252+UR7+0xa000] ;  /* 0x00a00007fc40783b */ /* 0x000f280008000200 */
[----:B------:R-:W4:Y:S04]  /*d2a0*/  LDSM.16.M88.4 R40, [R252+UR7+0xa800] ;  /* 0x00a80007fc28783b */ /* 0x000f280008000200 */
[----:B------:R-:W4:Y:S04]  /*d2b0*/  LDSM.16.M88.4 R44, [R252+UR7+0xb000] ;  /* 0x00b00007fc2c783b */ /* 0x000f280008000200 */
[----:B------:R-:W4:Y:S04]  /*d2c0*/  LDSM.16.M88.4 R48, [R252+UR7+0xb800] ;  /* 0x00b80007fc30783b */ /* 0x000f280008000200 */
[----:B------:R-:W-:Y:S04]  /*d2d0*/  LDS R84, [R2+UR7] ;  /* 0x0000000702547984 */ /* 0x000fe80008000800 */
[----:B------:R-:W-:Y:S04]  /*d2e0*/  LDS R86, [R2+UR7+0x800] ;  /* 0x0008000702567984 */ /* 0x000fe80008000800 */
[----:B-1----:R-:W-:Y:S04]  /*d2f0*/  STL [R1+0xac4], R78 ;  /* 0x000ac44e01007387 */ /* 0x002fe80000100800 */
[----:B------:R-:W-:Y:S04]  /*d300*/  STL [R1+0xac0], R79 ;  /* 0x000ac04f01007387 */ /* 0x000fe80000100800 */
[----:B---3--:R-:W-:Y:S04]  /*d310*/  STL [R1+0xacc], R82 ;  /* 0x000acc5201007387 */ /* 0x008fe80000100800 */
[----:B------:R-:W-:Y:S04]  /*d320*/  STL [R1+0xac8], R83 ;  /* 0x000ac85301007387 */ /* 0x000fe80000100800 */
[----:B----4-:R-:W-:Y:S04]  /*d330*/  STL [R1+0xad4], R74 ;  /* 0x000ad44a01007387 */ /* 0x010fe80000100800 */
[----:B------:R-:W-:Y:S04]  /*d340*/  STL [R1+0xad0], R75 ;  /* 0x000ad04b01007387 */ /* 0x000fe80000100800 */
[----:B------:R-:W-:Y:S04]  /*d350*/  STL [R1+0xadc], R70 ;  /* 0x000adc4601007387 */ /* 0x000fe80000100800 */
[----:B------:R-:W-:Y:S04]  /*d360*/  STL [R1+0xad8], R71 ;  /* 0x000ad84701007387 */ /* 0x000fe80000100800 */
[----:B------:R-:W-:Y:S04]  /*d370*/  STL [R1+0xae4], R66 ;  /* 0x000ae44201007387 */ /* 0x000fe80000100800 */
[----:B------:R1:W-:Y:S04]  /*d380*/  STL [R1+0xae0], R67 ;  /* 0x000ae04301007387 */ /* 0x0003e80000100800 */
[----:B------:R-:W-:Y:S04]  /*d390*/  STL [R1+0xaec], R42 ;  /* 0x000aec2a01007387 */ /* 0x000fe80000100800 */
[----:B------:R-:W-:Y:S04]  /*d3a0*/  STL [R1+0xae8], R43 ;  /* 0x000ae82b01007387 */ /* 0x000fe80000100800 */
[----:B------:R-:W-:Y:S04]  /*d3b0*/  STL [R1+0xaf4], R46 ;  /* 0x000af42e01007387 */ /* 0x000fe80000100800 */
[----:B------:R3:W-:Y:S04]  /*d3c0*/  STL [R1+0xaf0], R47 ;  /* 0x000af02f01007387 */ /* 0x0007e80000100800 */
[----:B------:R4:W-:Y:S04]  /*d3d0*/  STL [R1+0xb00], R50 ;  /* 0x000b003201007387 */ /* 0x0009e80000100800 */
[----:B------:R4:W-:Y:S04]  /*d3e0*/  STL [R1+0xafc], R51 ;  /* 0x000afc3301007387 */ /* 0x0009e80000100800 */
[----:B------:R4:W-:Y:S04]  /*d3f0*/  STL [R1+0xaf8], R252 ;  /* 0x000af8fc01007387 */ /* 0x0009e80000100800 */
[----:B------:R-:W-:Y:S04]  /*d400*/  LDS R85, [R11+UR7] ;  /* 0x000000070b557984 */ /* 0x000fe80008000800 */
[----:B------:R-:W4:Y:S04]  /*d410*/  LDS R87, [R11+UR7+0x800] ;  /* 0x000800070b577984 */ /* 0x000f280008000800 */
[----:B------:R-:W-:Y:S04]  /*d420*/  LDS R12, [R4+UR7+0x80] ;  /* 0x00008007040c7984 */ /* 0x000fe80008000800 */
[----:B------:R-:W-:Y:S04]  /*d430*/  LDS R14, [R4+UR7+0x880] ;  /* 0x00088007040e7984 */ /* 0x000fe80008000800 */
[----:B------:R-:W-:Y:S04]  /*d440*/  LDS R13, [R10+UR7+0x80] ;  /* 0x000080070a0d7984 */ /* 0x000fe80008000800 */
[----:B------:R-:W4:Y:S01]  /*d450*/  LDS R15, [R10+UR7+0x880] ;  /* 0x000880070a0f7984 */ /* 0x000f220008000800 */
[C---:B--2---:R-:W-:Y:S06]  /*d460*/  HMMA.1688.F32.TF32 R244, R20.reuse, R76, R88 ;  /* 0x0000004c14f4723c */ /* 0x044fec0000081058 */
[----:B------:R-:W-:-:S15]  /*d470*/  HMMA.1688.F32.TF32 R88, R20, R80, R240 ;  /* 0x000000501458723c */ /* 0x000fde00000810f0 */
[----:B------:R-:W-:-:S02]  /*d480*/  NOP ;  /* 0x0000000000007918 */ /* 0x000fc40000000000 */
[----:B------:R-:W-:Y:S04]  /*d490*/  STL.64 [R1+0x188], R244 ;  /* 0x000188f401007387 */ /* 0x000fe80000100a00 */
[----:B------:R-:W-:Y:S03]  /*d4a0*/  STL.64 [R1+0x190], R246 ;  /* 0x000190f601007387 */ /* 0x000fe60000100a00 */
[----:B-1----:R-:W-:Y:S02]  /*d4b0*/  IMAD.MOV.U32 R67, RZ, RZ, R88 ;  /* 0x000000ffff437224 */ /* 0x002fe400078e0058 */
[----:B------:R-:W-:Y:S02]  /*d4c0*/  IMAD.MOV.U32 R70, RZ, RZ, R89 ;  /* 0x000000ffff467224 */ /* 0x000fe400078e0059 */
[----:B------:R-:W-:-:S02]  /*d4d0*/  IMAD.MOV.U32 R71, RZ, RZ, R90 ;  /* 0x000000ffff477224 */ /* 0x000fc400078e005a */
[----:B------:R-:W-:Y:S02]  /*d4e0*/  IMAD.MOV.U32 R74, RZ, RZ, R91 ;  /* 0x000000ffff4a7224 */ /* 0x000fe400078e005b */
[----:B------:R-:W-:Y:S03]  /*d4f0*/  HMMA.1688.F32.TF32 R88, R20, R72, R236 ;  /* 0x000000481458723c */ /* 0x000fe600000810ec */
[----:B------:R1:W-:Y:S04]  /*d500*/  STL [R1+0xb10], R74 ;  /* 0x000b104a01007387 */ /* 0x0003e80000100800 */
[----:B------:R2:W-:Y:S04]  /*d510*/  STL [R1+0xb0c], R71 ;  /* 0x000b0c4701007387 */ /* 0x0005e80000100800 */
[----:B------:R2:W-:Y:S04]  /*d520*/  STL [R1+0xb08], R70 ;  /* 0x000b084601007387 */ /* 0x0005e80000100800 */
[----:B------:R2:W-:Y:S09]  /*d530*/  STL [R1+0xb04], R67 ;  /* 0x000b044301007387 */ /* 0x0005f20000100800 */
[----:B---3--:R-:W-:-:S02]  /*d540*/  IMAD.MOV.U32 R47, RZ, RZ, R88 ;  /* 0x000000ffff2f7224 */ /* 0x008fc400078e0058 */
[----:B------:R-:W-:Y:S02]  /*d550*/  IMAD.MOV.U32 R42, RZ, RZ, R89 ;  /* 0x000000ffff2a7224 */ /* 0x000fe400078e0059 */
[----:B------:R-:W-:Y:S02]  /*d560*/  IMAD.MOV.U32 R43, RZ, RZ, R90 ;  /* 0x000000ffff2b7224 */ /* 0x000fe400078e005a */
[----:B------:R-:W-:Y:S02]  /*d570*/  IMAD.MOV.U32 R66, RZ, RZ, R91 ;  /* 0x000000ffff427224 */ /* 0x000fe400078e005b */
[----:B------:R-:W-:Y:S03]  /*d580*/  HMMA.1688.F32.TF32 R88, R20, R68, R232 ;  /* 0x000000441458723c */ /* 0x000fe600000810e8 */
[----:B------:R3:W-:Y:S04]  /*d590*/  STL [R1+0xb20], R66 ;  /* 0x000b204201007387 */ /* 0x0007e80000100800 */
[----:B------:R-:W-:Y:S04]  /*d5a0*/  STL [R1+0xb1c], R43 ;  /* 0x000b1c2b01007387 */ /* 0x000fe80000100800 */
[----:B------:R-:W-:Y:S04]  /*d5b0*/  STL [R1+0xb18], R42 ;  /* 0x000b182a01007387 */ /* 0x000fe80000100800 */
[----:B------:R3:W-:Y:S09]  /*d5c0*/  STL [R1+0xb14], R47 ;  /* 0x000b142f01007387 */ /* 0x0007f20000100800 */
[----:B----4-:R-:W-:-:S02]  /*d5d0*/  IMAD.MOV.U32 R50, RZ, RZ, R88 ;  /* 0x000000ffff327224 */ /* 0x010fc400078e0058 */
[----:B------:R-:W-:Y:S02]  /*d5e0*/  IMAD.MOV.U32 R51, RZ, RZ, R89 ;  /* 0x000000ffff337224 */ /* 0x000fe400078e0059 */
[----:B------:R-:W-:Y:S02]  /*d5f0*/  IMAD.MOV.U32 R252, RZ, RZ, R90 ;  /* 0x000000fffffc7224 */ /* 0x000fe400078e005a */
[----:B------:R-:W-:Y:S02]  /*d600*/  IMAD.MOV.U32 R46, RZ, RZ, R91 ;  /* 0x000000ffff2e7224 */ /* 0x000fe400078e005b */
[----:B------:R-:W-:Y:S03]  /*d610*/  HMMA.1688.F32.TF32 R88, R20, R64, R228 ;  /* 0x000000401458723c */ /* 0x000fe600000810e4 */
[----:B------:R-:W-:Y:S04]  /*d620*/  STL [R1+0xb30], R46 ;  /* 0x000b302e01007387 */ /* 0x000fe80000100800 */
[----:B------:R-:W-:Y:S04]  /*d630*/  STL [R1+0xb2c], R252 ;  /* 0x000b2cfc01007387 */ /* 0x000fe80000100800 */
[----:B------:R-:W-:Y:S04]  /*d640*/  STL [R1+0xb28], R51 ;  /* 0x000b283301007387 */ /* 0x000fe80000100800 */
[----:B------:R4:W-:Y:S09]  /*d650*/  STL [R1+0xb24], R50 ;  /* 0x000b243201007387 */ /* 0x0009f20000100800 */
[----:B-1----:R-:W-:-:S02]  /*d660*/  IMAD.MOV.U32 R74, RZ, RZ, R88 ;  /* 0x000000ffff4a7224 */ /* 0x002fc400078e0058 */
[----:B--2---:R-:W-:Y:S02]  /*d670*/  IMAD.MOV.U32 R71, RZ, RZ, R89 ;  /* 0x000000ffff477224 */ /* 0x004fe400078e0059 */
[----:B------:R-:W-:Y:S02]  /*d680*/  IMAD.MOV.U32 R70, RZ, RZ, R90 ;  /* 0x000000ffff467224 */ /* 0x000fe400078e005a */
[----:B------:R-:W-:Y:S02]  /*d690*/  IMAD.MOV.U32 R67, RZ, RZ, R91 ;  /* 0x000000ffff437224 */ /* 0x000fe400078e005b */
[----:B------:R-:W-:Y:S03]  /*d6a0*/  HMMA.1688.F32.TF32 R88, R20, R40, R224 ;  /* 0x000000281458723c */ /* 0x000fe600000810e0 */
[----:B------:R1:W-:Y:S04]  /*d6b0*/  STL [R1+0xb40], R67 ;  /* 0x000b404301007387 */ /* 0x0003e80000100800 */
[----:B------:R2:W-:Y:S04]  /*d6c0*/  STL [R1+0xb3c], R70 ;  /* 0x000b3c4601007387 */ /* 0x0005e80000100800 */
[----:B------:R2:W-:Y:S04]  /*d6d0*/  STL [R1+0xb38], R71 ;  /* 0x000b384701007387 */ /* 0x0005e80000100800 */
[----:B------:R2:W-:Y:S09]  /*d6e0*/  STL [R1+0xb34], R74 ;  /* 0x000b344a01007387 */ /* 0x0005f20000100800 */
[----:B---3--:R-:W-:Y:S01]  /*d6f0*/  IMAD.MOV.U32 R66, RZ, RZ, R88 ;  /* 0x000000ffff427224 */ /* 0x008fe200078e0058 */
[----:B------:R-:W-:Y:S01]  /*d700*/  MOV R47, R91 ;  /* 0x0000005b002f7202 */ /* 0x000fe20000000f00 */
[----:B------:R-:W-:-:S02]  /*d710*/  IMAD.MOV.U32 R43, RZ, RZ, R89 ;  /* 0x000000ffff2b7224 */ /* 0x000fc400078e0059 */
[----:B------:R-:W-:Y:S02]  /*d720*/  IMAD.MOV.U32 R42, RZ, RZ, R90 ;  /* 0x000000ffff2a7224 */ /* 0x000fe400078e005a */
[C---:B------:R-:W-:Y:S01]  /*d730*/  HMMA.1688.F32.TF32 R88, R20.reuse, R44, R112 ;  /* 0x0000002c1458723c */ /* 0x040fe20000081070 */
[----:B------:R3:W-:Y:S04]  /*d740*/  STL [R1+0xb50], R47 ;  /* 0x000b502f01007387 */ /* 0x0007e80000100800 */
[----:B------:R3:W-:Y:S01]  /*d750*/  STL [R1+0xb4c], R42 ;  /* 0x000b4c2a01007387 */ /* 0x0007e20000100800 */
[----:B------:R-:W-:Y:S03]  /*d760*/  HMMA.1688.F32.TF32 R20, R20, R48, R116 ;  /* 0x000000301414723c */ /* 0x000fe60000081074 */
[----:B------:R3:W-:Y:S04]  /*d770*/  STL [R1+0xb48], R43 ;  /* 0x000b482b01007387 */ /* 0x0007e80000100800 */
[----:B------:R3:W-:Y:S04]  /*d780*/  STL [R1+0xb44], R66 ;  /* 0x000b444201007387 */ /* 0x0007e80000100800 */
[----:B------:R-:W-:Y:S04]  /*d790*/  LDS R112, [R2+UR7+0x80] ;  /* 0x0000800702707984 */ /* 0x000fe80008000800 */
[----:B------:R-:W-:Y:S03]  /*d7a0*/  LDS R114, [R2+UR7+0x880] ;  /* 0x0008800702727984 */ /* 0x000fe60008000800 */
[----:B----4-:R-:W-:Y:S01]  /*d7b0*/  IMAD.MOV.U32 R50, RZ, RZ, R91 ;  /* 0x000000ffff327224 */ /* 0x010fe200078e005b */
[----:B------:R-:W-:Y:S01]  /*d7c0*/  LDS R113, [R11+UR7+0x80] ;  /* 0x000080070b717984 */ /* 0x000fe20008000800 */
[----:B------:R-:W-:-:S02]  /*d7d0*/  IMAD.MOV.U32 R51, RZ, RZ, R90 ;  /* 0x000000ffff337224 */ /* 0x000fc400078e005a */
[----:B------:R-:W-:Y:S01]  /*d7e0*/  IMAD.MOV.U32 R252, RZ, RZ, R89 ;  /* 0x000000fffffc7224 */ /* 0x000fe200078e0059 */
[----:B------:R4:W-:Y:S01]  /*d7f0*/  STL [R1+0xb60], R50 ;  /* 0x000b603201007387 */ /* 0x0009e20000100800 */
[----:B-1----:R-:W-:Y:S02]  /*d800*/  IMAD.MOV.U32 R67, RZ, RZ, R20 ;  /* 0x000000ffff437224 */ /* 0x002fe400078e0014 */
[----:B--2---:R-:W-:Y:S01]  /*d810*/  IMAD.MOV.U32 R70, RZ, RZ, R21 ;  /* 0x000000ffff467224 */ /* 0x004fe200078e0015 */
[----:B------:R1:W-:Y:S01]  /*d820*/  STL [R1+0xb5c], R51 ;  /* 0x000b5c3301007387 */ /* 0x0003e20000100800 */
[----:B------:R-:W-:Y:S02]  /*d830*/  IMAD.MOV.U32 R71, RZ, RZ, R22 ;  /* 0x000000ffff477224 */ /* 0x000fe400078e0016 */
[----:B------:R-:W-:Y:S01]  /*d840*/  IMAD.MOV.U32 R74, RZ, RZ, R23 ;  /* 0x000000ffff4a7224 */ /* 0x000fe200078e0017 */
[----:B------:R2:W-:Y:S01]  /*d850*/  STL [R1+0xb58], R252 ;  /* 0x000b58fc01007387 */ /* 0x0005e20000100800 */
[----:B------:R-:W-:Y:S01]  /*d860*/  HMMA.1688.F32.TF32 R20, R84, R76, R56 ;  /* 0x0000004c5414723c */ /* 0x000fe20000081038 */
[----:B------:R-:W-:-:S02]  /*d870*/  IMAD.MOV.U32 R46, RZ, RZ, R88 ;  /* 0x000000ffff2e7224 */ /* 0x000fc400078e0058 */
[----:B------:R-:W2:Y:S04]  /*d880*/  LDS R115, [R11+UR7+0x880] ;  /* 0x000880070b737984 */ /* 0x000ea80008000800 */
[----:B------:R2:W-:Y:S04]  /*d890*/  STL [R1+0xb54], R46 ;  /* 0x000b542e01007387 */ /* 0x0005e80000100800 */
[----:B------:R2:W-:Y:S04]  /*d8a0*/  STL [R1+0xb70], R74 ;  /* 0x000b704a01007387 */ /* 0x0005e80000100800 */
[----:B------:R2:W-:Y:S04]  /*d8b0*/  STL [R1+0xb6c], R71 ;  /* 0x000b6c4701007387 */ /* 0x0005e80000100800 */
[----:B------:R2:W-:Y:S04]  /*d8c0*/  STL [R1+0xb68], R70 ;  /* 0x000b684601007387 */ /* 0x0005e80000100800 */
[----:B------:R2:W-:Y:S01]  /*d8d0*/  STL [R1+0xb64], R67 ;  /* 0x000b644301007387 */ /* 0x0005e20000100800 */
[----:B------:R-:W-:-:S02]  /*d8e0*/  IMAD.MOV.U32 R6, RZ, RZ, R20 ;  /* 0x000000ffff067224 */ /* 0x000fc400078e0014 */
[----:B------:R-:W-:Y:S01]  /*d8f0*/  IMAD.MOV.U32 R5, RZ, RZ, R21 ;  /* 0x000000ffff057224 */ /* 0x000fe200078e0015 */
[----:B------:R-:W-:Y:S01]  /*d900*/  HMMA.1688.F32.TF32 R248, R12, R76, R60 ;  /* 0x0000004c0cf8723c */ /* 0x000fe2000008103c */
[----:B------:R-:W-:Y:S01]  /*d910*/  IMAD.MOV.U32 R3, RZ, RZ, R22 ;  /* 0x000000ffff037224 */ /* 0x000fe200078e0016 */
[----:B------:R-:W-:Y:S01]  /*d920*/  LDS R116, [R4+UR7+0x100] ;  /* 0x0001000704747984 */ /* 0x000fe20008000800 */
[----:B------:R-:W-:-:S03]  /*d930*/  IMAD.MOV.U32 R0, RZ, RZ, R23 ;  /* 0x000000ffff007224 */ /* 0x000fc600078e0017 */
[-C--:B------:R-:W-:Y:S01]  /*d940*/  HMMA.1688.F32.TF32 R20, R84, R80.reuse, R120 ;  /* 0x000000505414723c */ /* 0x080fe20000081078 */
[----:B------:R-:W-:Y:S04]  /*d950*/  LDS R118, [R4+UR7+0x900] ;  /* 0x0009000704767984 */ /* 0x000fe80008000800 */
[----:B------:R-:W-:Y:S01]  /*d960*/  LDS R117, [R10+UR7+0x100] ;  /* 0x000100070a757984 */ /* 0x000fe20008000800 */
[C---:B------:R-:W-:Y:S03]  /*d970*/  HMMA.1688.F32.TF32 R244, R12.reuse, R80, R148 ;  /* 0x000000500cf4723c */ /* 0x040fe60000081094 */
[----:B------:R-:W-:Y:S03]  /*d980*/  LDS R119, [R10+UR7+0x900] ;  /* 0x000900070a777984 */ /* 0x000fe60008000800 */
[C---:B------:R-:W-:Y:S01]  /*d990*/  HMMA.1688.F32.TF32 R240, R12.reuse, R72, R152 ;  /* 0x000000480cf0723c */ /* 0x040fe20000081098 */
[----:B------:R-:W-:Y:S04]  /*d9a0*/  LDS R88, [R2+UR7+0x100] ;  /* 0x0001000702587984 */ /* 0x000fe80008000800 */
[----:B------:R-:W-:Y:S01]  /*d9b0*/  LDS R90, [R2+UR7+0x900] ;  /* 0x00090007025a7984 */ /* 0x000fe20008000800 */
[C---:B------:R-:W-:Y:S03]  /*d9c0*/  HMMA.1688.F32.TF32 R224, R12.reuse, R68, R156 ;  /* 0x000000440ce0723c */ /* 0x040fe6000008109c */
[----:B------:R-:W-:Y:S03]  /*d9d0*/  LDS R89, [R11+UR7+0x100] ;  /* 0x000100070b597984 */ /* 0x000fe60008000800 */
[----:B---3--:R-:W-:Y:S01]  /*d9e0*/  IMAD.MOV.U32 R47, RZ, RZ, R20 ;  /* 0x000000ffff2f7224 */ /* 0x008fe200078e0014 */
[----:B------:R-:W-:Y:S01]  /*d9f0*/  HMMA.1688.F32.TF32 R164, R12, R40, R164 ;  /* 0x000000280ca4723c */ /* 0x000fe200000810a4 */
[----:B------:R-:W-:Y:S01]  /*da00*/  IMAD.MOV.U32 R42, RZ, RZ, R21 ;  /* 0x000000ffff2a7224 */ /* 0x000fe200078e0015 */
[----:B------:R-:W-:Y:S01]  /*da10*/  LDS R91, [R11+UR7+0x900] ;  /* 0x000900070b5b7984 */ /* 0x000fe20008000800 */
[----:B------:R-:W-:-:S02]  /*da20*/  IMAD.MOV.U32 R43, RZ, RZ, R22 ;  /* 0x000000ffff2b7224 */ /* 0x000fc400078e0016 */
[----:B------:R-:W-:Y:S02]  /*da30*/  IMAD.MOV.U32 R66, RZ, RZ, R23 ;  /* 0x000000ffff427224 */ /* 0x000fe400078e0017 */
[----:B------:R-:W-:-:S15]  /*da40*/  HMMA.1688.F32.TF32 R20, R84, R72, R124 ;  /* 0x000000485414723c */ /* 0x000fde000008107c */
[----:B------:R-:W-:-:S09]  /*da50*/  NOP ;  /* 0x0000000000007918 */ /* 0x000fd20000000000 */
[----:B----4-:R-:W-:Y:S02]  /*da60*/  IMAD.MOV.U32 R50, RZ, RZ, R20 ;  /* 0x000000ffff327224 */ /* 0x010fe400078e0014 */
[----:B-1----:R-:W-:Y:S02]  /*da70*/  IMAD.MOV.U32 R51, RZ, RZ, R21 ;  /* 0x000000ffff337224 */ /* 0x002fe400078e0015 */
[----:B--2---:R-:W-:Y:S02]  /*da80*/  IMAD.MOV.U32 R252, RZ, RZ, R22 ;  /* 0x000000fffffc7224 */ /* 0x004fe400078e0016 */
[----:B------:R-:W-:Y:S02]  /*da90*/  IMAD.MOV.U32 R46, RZ, RZ, R23 ;  /* 0x000000ffff2e7224 */ /* 0x000fe400078e0017 */
[----:B------:R-:W-:-:S15]  /*daa0*/  HMMA.1688.F32.TF32 R20, R84, R68, R128 ;  /* 0x000000445414723c */ /* 0x000fde0000081080 */
[----:B------:R-:W-:-:S09]  /*dab0*/  NOP ;  /* 0x0000000000007918 */ /* 0x000fd20000000000 */
[----:B------:R-:W-:Y:S02]  /*dac0*/  IMAD.MOV.U32 R131, RZ, RZ, R20 ;  /* 0x000000ffff837224 */ /* 0x000fe400078e0014 */
[----:B------:R-:W-:Y:S02]  /*dad0*/  IMAD.MOV.U32 R130, RZ, RZ, R21 ;  /* 0x000000ffff827224 */ /* 0x000fe400078e0015 */
[----:B------:R-:W-:Y:S02]  /*dae0*/  IMAD.MOV.U32 R129, RZ, RZ, R22 ;  /* 0x000000ffff817224 */ /* 0x000fe400078e0016 */
        /* <DEDUP_REMOVED lines=15> */
[----:B------:R-:W-:Y:S01]  /*dbe0*/  IMAD.MOV.U32 R75, RZ, RZ, R20 ;  /* 0x000000ffff4b7224 */ /* 0x000fe200078e0014 */
[----:B------:R-:W-:Y:S01]  /*dbf0*/  MOV R82, R21 ;  /* 0x0000001500527202 */ /* 0x000fe20000000f00 */
[----:B------:R-:W-:Y:S02]  /*dc00*/  IMAD.MOV.U32 R83, RZ, RZ, R22 ;  /* 0x000000ffff537224 */ /* 0x000fe400078e0016 */
[----:B------:R-:W-:Y:S02]  /*dc10*/  IMAD.MOV.U32 R78, RZ, RZ, R23 ;  /* 0x000000ffff4e7224 */ /* 0x000fe400078e0017 */
[----:B------:R-:W-:Y:S01]  /*dc20*/  HMMA.1688.F32.TF32 R20, R84, R48, R144 ;  /* 0x000000305414723c */ /* 0x000fe20000081090 */
[----:B------:R-:W2:Y:S04]  /*dc30*/  LDL.LU.64 R144, [R1+0x1f8] ;  /* 0x0001f80001907983 */ /* 0x000ea80000300a00 */
[----:B------:R-:W2:Y:S04]  /*dc40*/  LDL.LU.64 R146, [R1+0x200] ;  /* 0x0002000001927983 */ /* 0x000ea80000300a00 */
[----:B------:R-:W3:Y:S04]  /*dc50*/  LDL.LU.64 R140, [R1+0x1e8] ;  /* 0x0001e800018c7983 */ /* 0x000ee80000300a00 */
[----:B------:R-:W3:Y:S04]  /*dc60*/  LDL.LU.64 R142, [R1+0x1f0] ;  /* 0x0001f000018e7983 */ /* 0x000ee80000300a00 */
[----:B------:R-:W4:Y:S04]  /*dc70*/  LDL.LU.64 R136, [R1+0x1d8] ;  /* 0x0001d80001887983 */ /* 0x000f280000300a00 */
[----:B------:R-:W4:Y:S03]  /*dc80*/  LDL.LU.64 R138, [R1+0x1e0] ;  /* 0x0001e000018a7983 */ /* 0x000f260000300a00 */
[----:B------:R-:W-:Y:S01]  /*dc90*/  IMAD.MOV.U32 R79, RZ, RZ, R20 ;  /* 0x000000ffff4f7224 */ /* 0x000fe200078e0014 */
[----:B------:R-:W4:Y:S01]  /*dca0*/  LDL.LU.64 R124, [R1+0x1c8] ;  /* 0x0001c800017c7983 */ /* 0x000f220000300a00 */
[----:B------:R-:W-:-:S02]  /*dcb0*/  IMAD.MOV.U32 R9, RZ, RZ, R21 ;  /* 0x000000ffff097224 */ /* 0x000fc400078e0015 */
[----:B------:R-:W-:Y:S01]  /*dcc0*/  IMAD.MOV.U32 R8, RZ, RZ, R22 ;  /* 0x000000ffff087224 */ /* 0x000fe200078e0016 */
[----:B------:R-:W4:Y:S01]  /*dcd0*/  LDL.LU.64 R126, [R1+0x1d0] ;  /* 0x0001d000017e7983 */ /* 0x000f220000300a00 */
[----:B------:R-:W-:-:S03]  /*dce0*/  IMAD.MOV.U32 R7, RZ, RZ, R23 ;  /* 0x000000ffff077224 */ /* 0x000fc600078e0017 */
[----:B------:R-:W4:Y:S04]  /*dcf0*/  LDL.LU.64 R120, [R1+0x1b8] ;  /* 0x0001b80001787983 */ /* 0x000f280000300a00 */
[----:B------:R-:W4:Y:S04]  /*dd00*/  LDL.LU.64 R122, [R1+0x1c0] ;  /* 0x0001c000017a7983 */ /* 0x000f280000300a00 */
[----:B------:R-:W4:Y:S04]  /*dd10*/  LDL.LU.64 R20, [R1+0x1a8] ;  /* 0x0001a80001147983 */ /* 0x000f280000300a00 */
[----:B------:R-:W4:Y:S04]  /*dd20*/  LDL.LU.64 R22, [R1+0x1b0] ;  /* 0x0001b00001167983 */ /* 0x000f280000300a00 */
[----:B------:R-:W4:Y:S04]  /*dd30*/  LDL.LU.64 R56, [R1+0x198] ;  /* 0x0001980001387983 */ /* 0x000f280000300a00 */
[----:B------:R-:W4:Y:S01]  /*dd40*/  LDL.LU.64 R58, [R1+0x1a0] ;  /* 0x0001a000013a7983 */ /* 0x000f220000300a00 */
[C---:B------:R-:W-:Y:S06]  /*dd50*/  HMMA.1688.F32.TF32 R148, R12.reuse, R64, R160 ;  /* 0x000000400c94723c */ /* 0x040fec00000810a0 */
[C---:B------:R-:W-:Y:S06]  /*dd60*/  HMMA.1688.F32.TF32 R168, R12.reuse, R44, R168 ;  /* 0x0000002c0ca8723c */ /* 0x040fec00000810a8 */
[----:B------:R-:W-:Y:S01]  /*dd70*/  HMMA.1688.F32.TF32 R172, R12, R48, R172 ;  /* 0x000000300cac723c */ /* 0x000fe200000810ac */
[----:B------:R-:W-:Y:S04]  /*dd80*/  STL.64 [R1+0x9d8], R250 ;  /* 0x0009d8fa01007387 */ /* 0x000fe80000100a00 */
[----:B------:R-:W-:Y:S04]  /*dd90*/  STL.64 [R1+0x9d0], R248 ;  /* 0x0009d0f801007387 */ /* 0x000fe80000100a00 */
[----:B------:R-:W-:Y:S04]  /*dda0*/  STL.64 [R1+0x9e8], R246 ;  /* 0x0009e8f601007387 */ /* 0x000fe80000100a00 */
[----:B------:R-:W-:Y:S04]  /*ddb0*/  STL.64 [R1+0x9e0], R244 ;  /* 0x0009e0f401007387 */ /* 0x000fe80000100a00 */
[----:B------:R-:W-:Y:S04]  /*ddc0*/  STL.64 [R1+0x9f8], R242 ;  /* 0x0009f8f201007387 */ /* 0x000fe80000100a00 */
[----:B------:R1:W-:Y:S04]  /*ddd0*/  STL.64 [R1+0x9f0], R240 ;  /* 0x0009f0f001007387 */ /* 0x0003e80000100a00 */
[----:B------:R-:W-:Y:S04]  /*dde0*/  STL.64 [R1+0xa08], R226 ;  /* 0x000a08e201007387 */ /* 0x000fe80000100a00 */
        /* <DEDUP_REMOVED lines=8> */
[----:B------:R-:W-:Y:S01]  /*de70*/  STL.64 [R1+0xa40], R172 ;  /* 0x000a40ac01007387 */ /* 0x000fe20000100a00 */
[----:B-1----:R-:W-:-:S02]  /*de80*/  IMAD.MOV.U32 R240, RZ, RZ, R74 ;  /* 0x000000fffff07224 */ /* 0x002fc400078e004a */
[----:B------:R-:W-:Y:S01]  /*de90*/  IMAD.MOV.U32 R241, RZ, RZ, R71 ;  /* 0x000000fffff17224 */ /* 0x000fe200078e0047 */
[----:B------:R-:W-:Y:S01]  /*dea0*/  LDS R84, [R4+UR7+0x180] ;  /* 0x0001800704547984 */ /* 0x000fe20008000800 */
[----:B------:R-:W-:Y:S02]  /*deb0*/  IMAD.MOV.U32 R242, RZ, RZ, R70 ;  /* 0x000000fffff27224 */ /* 0x000fe400078e0046 */
[----:B------:R-:W-:Y:S01]  /*dec0*/  IMAD.MOV.U32 R243, RZ, RZ, R67 ;  /* 0x000000fffff37224 */ /* 0x000fe200078e0043 */
[----:B------:R-:W-:Y:S04]  /*ded0*/  LDS R86, [R4+UR7+0x980] ;  /* 0x0009800704567984 */ /* 0x000fe80008000800 */
[----:B------:R-:W-:Y:S04]  /*dee0*/  LDS R85, [R10+UR7+0x180] ;  /* 0x000180070a557984 */ /* 0x000fe80008000800 */
[----:B------:R-:W1:Y:S01]  /*def0*/  LDS R87, [R10+UR7+0x980] ;  /* 0x000980070a577984 */ /* 0x000e620008000800 */
[C---:B--2---:R-:W-:Y:S06]  /*df00*/  HMMA.1688.F32.TF32 R60, R112.reuse, R76, R144 ;  /* 0x0000004c703c723c */ /* 0x044fec0000081090 */
[C---:B---3--:R-:W-:Y:S06]  /*df10*/  HMMA.1688.F32.TF32 R236, R112.reuse, R80, R140 ;  /* 0x0000005070ec723c */ /* 0x048fec000008108c */
[C---:B----4-:R-:W-:Y:S06]  /*df20*/  HMMA.1688.F32.TF32 R232, R112.reuse, R72, R136 ;  /* 0x0000004870e8723c */ /* 0x050fec0000081088 */
[C---:B------:R-:W-:Y:S06]  /*df30*/  HMMA.1688.F32.TF32 R228, R112.reuse, R68, R124 ;  /* 0x0000004470e4723c */ /* 0x040fec000008107c */
[C---:B------:R-:W-:Y:S06]  /*df40*/  HMMA.1688.F32.TF32 R12, R112.reuse, R64, R120 ;  /* 0x00000040700c723c */ /* 0x040fec0000081078 */
[C---:B------:R-:W-:Y:S01]  /*df50*/  HMMA.1688.F32.TF32 R20, R112.reuse, R40, R20 ;  /* 0x000000287014723c */ /* 0x040fe20000081014 */
[----:B------:R-:W-:Y:S05]  /*df60*/  STL.64 [R1+0xa58], R62 ;  /* 0x000a583e01007387 */ /* 0x000fea0000100a00 */
[----:B------:R-:W-:Y:S01]  /*df70*/  HMMA.1688.F32.TF32 R56, R112, R44, R56 ;  /* 0x0000002c7038723c */ /* 0x000fe20000081038 */
[----:B------:R2:W-:Y:S04]  /*df80*/  STL.64 [R1+0xa50], R60 ;  /* 0x000a503c01007387 */ /* 0x0005e80000100a00 */
[----:B------:R-:W-:Y:S04]  /*df90*/  STL.64 [R1+0xa68], R238 ;  /* 0x000a68ee01007387 */ /* 0x000fe80000100a00 */
[----:B------:R3:W-:Y:S04]  /*dfa0*/  STL.64 [R1+0xa60], R236 ;  /* 0x000a60ec01007387 */ /* 0x0007e80000100a00 */
[----:B------:R4:W-:Y:S04]  /*dfb0*/  STL.64 [R1+0xa78], R234 ;  /* 0x000a78ea01007387 */ /* 0x0009e80000100a00 */
[----:B------:R4:W-:Y:S04]  /*dfc0*/  STL.64 [R1+0xa70], R232 ;  /* 0x000a70e801007387 */ /* 0x0009e80000100a00 */
[----:B------:R4:W-:Y:S04]  /*dfd0*/  STL.64 [R1+0xa88], R230 ;  /* 0x000a88e601007387 */ /* 0x0009e80000100a00 */
[----:B------:R4:W-:Y:S04]  /*dfe0*/  STL.64 [R1+0xa80], R228 ;  /* 0x000a80e401007387 */ /* 0x0009e80000100a00 */
[----:B------:R-:W4:Y:S04]  /*dff0*/  LDL.LU.64 R140, [R1+0x20] ;  /* 0x00002000018c7983 */ /* 0x000f280000300a00 */
[----:B------:R-:W4:Y:S04]  /*e000*/  LDL.LU.64 R142, [R1+0x28] ;  /* 0x00002800018e7983 */ /* 0x000f280000300a00 */
[----:B--2---:R-:W2:Y:S04]  /*e010*/  LDL.LU.64 R60, [R1+0x10] ;  /* 0x00001000013c7983 */ /* 0x004ea80000300a00 */
[----:B------:R-:W2:Y:S04]  /*e020*/  LDL.LU.64 R62, [R1+0x18] ;  /* 0x00001800013e7983 */ /* 0x000ea80000300a00 */
[----:B------:R4:W-:Y:S04]  /*e030*/  STL.64 [R1+0xa98], R14 ;  /* 0x000a980e01007387 */ /* 0x0009e80000100a00 */
[----:B------:R4:W-:Y:S04]  /*e040*/  STL.64 [R1+0xa90], R12 ;  /* 0x000a900c01007387 */ /* 0x0009e80000100a00 */
[----:B------:R4:W-:Y:S04]  /*e050*/  STL.64 [R1+0xaa8], R22 ;  /* 0x000aa81601007387 */ /* 0x0009e80000100a00 */
[----:B------:R4:W-:Y:S04]  /*e060*/  STL.64 [R1+0xaa0], R20 ;  /* 0x000aa01401007387 */ /* 0x0009e80000100a00 */
[----:B------:R-:W-:Y:S04]  /*e070*/  STL.64 [R1+0xab8], R58 ;  /* 0x000ab83a01007387 */ /* 0x000fe80000100a00 */
[----:B------:R4:W-:Y:S04]  /*e080*/  STL.64 [R1+0xab0], R56 ;  /* 0x000ab03801007387 */ /* 0x0009e80000100a00 */
[----:B------:R-:W3:Y:S04]  /*e090*/  LDL.LU R74, [R1+0xb70] ;  /* 0x000b7000014a7983 */ /* 0x000ee80000300800 */
[----:B------:R-:W4:Y:S04]  /*e0a0*/  LDL.LU R71, [R1+0xb6c] ;  /* 0x000b6c0001477983 */ /* 0x000f280000300800 */
[----:B------:R-:W2:Y:S04]  /*e0b0*/  LDL.LU R70, [R1+0xb68] ;  /* 0x000b680001467983 */ /* 0x000ea80000300800 */
[----:B------:R-:W2:Y:S01]  /*e0c0*/  LDL.LU R67, [R1+0xb64] ;  /* 0x000b640001437983 */ /* 0x000ea20000300800 */
[----:B------:R-:W-:-:S02]  /*e0d0*/  IMAD.MOV.U32 R164, RZ, RZ, R50 ;  /* 0x000000ffffa47224 */ /* 0x000fc400078e0032 */
[----:B------:R-:W-:Y:S01]  /*e0e0*/  IMAD.MOV.U32 R165, RZ, RZ, R51 ;  /* 0x000000ffffa57224 */ /* 0x000fe200078e0033 */
[----:B------:R-:W2:Y:S01]  /*e0f0*/  LDL.LU R50, [R1+0xb60] ;  /* 0x000b600001327983 */ /* 0x000ea20000300800 */
[----:B------:R-:W-:Y:S02]  /*e100*/  IMAD.MOV.U32 R166, RZ, RZ, R252 ;  /* 0x000000ffffa67224 */ /* 0x000fe400078e00fc */
[----:B------:R-:W-:Y:S01]  /*e110*/  IMAD.MOV.U32 R167, RZ, RZ, R46 ;  /* 0x000000ffffa77224 */ /* 0x000fe200078e002e */
[----:B------:R-:W2:Y:S01]  /*e120*/  LDL.LU R51, [R1+0xb5c] ;  /* 0x000b5c0001337983 */ /* 0x000ea20000300800 */
[----:B------:R-:W-:-:S03]  /*e130*/  IMAD.MOV.U32 R168, RZ, RZ, R47 ;  /* 0x000000ffffa87224 */ /* 0x000fc600078e002f */
[----:B------:R-:W2:Y:S01]  /*e140*/  LDL.LU R252, [R1+0xb58] ;  /* 0x000b580001fc7983 */ /* 0x000ea20000300800 */
[----:B------:R-:W-:-:S03]  /*e150*/  IMAD.MOV.U32 R169, RZ, RZ, R42 ;  /* 0x000000ffffa97224 */ /* 0x000fc600078e002a */
[----:B------:R-:W2:Y:S01]  /*e160*/  LDL.LU R46, [R1+0xb54] ;  /* 0x000b5400012e7983 */ /* 0x000ea20000300800 */
[----:B------:R-:W-:-:S03]  /*e170*/  IMAD.MOV.U32 R170, RZ, RZ, R43 ;  /* 0x000000ffffaa7224 */ /* 0x000fc600078e002b */
[----:B------:R-:W2:Y:S01]  /*e180*/  LDL.LU R47, [R1+0xb50] ;  /* 0x000b5000012f7983 */ /* 0x000ea20000300800 */
[----:B------:R-:W-:-:S03]  /*e190*/  IMAD.MOV.U32 R171, RZ, RZ, R66 ;  /* 0x000000ffffab7224 */ /* 0x000fc600078e0042 */
[----:B------:R-:W2:Y:S04]  /*e1a0*/  LDL.LU R42, [R1+0xb4c] ;  /* 0x000b4c00012a7983 */ /* 0x000ea80000300800 */
[----:B------:R-:W2:Y:S04]  /*e1b0*/  LDL.LU R43, [R1+0xb48] ;  /* 0x000b4800012b7983 */ /* 0x000ea80000300800 */
[----:B------:R-:W2:Y:S01]  /*e1c0*/  LDL.LU R66, [R1+0xb44] ;  /* 0x000b440001427983 */ /* 0x000ea20000300800 */
[----:B---3--:R-:W-:Y:S02]  /*e1d0*/  IMAD.MOV.U32 R175, RZ, RZ, R74 ;  /* 0x000000ffffaf7224 */ /* 0x008fe400078e004a */
[----:B----4-:R-:W-:-:S02]  /*e1e0*/  IMAD.MOV.U32 R174, RZ, RZ, R71 ;  /* 0x000000ffffae7224 */ /* 0x010fc400078e0047 */
[----:B--2---:R-:W-:Y:S02]  /*e1f0*/  IMAD.MOV.U32 R173, RZ, RZ, R70 ;  /* 0x000000ffffad7224 */ /* 0x004fe400078e0046 */
[----:B------:R-:W-:Y:S02]  /*e200*/  IMAD.MOV.U32 R172, RZ, RZ, R67 ;  /* 0x000000ffffac7224 */ /* 0x000fe400078e0043 */
[----:B------:R-:W2:Y:S04]  /*e210*/  LDL.LU R67, [R1+0xb40] ;  /* 0x000b400001437983 */ /* 0x000ea80000300800 */
[----:B------:R-:W3:Y:S04]  /*e220*/  LDL.LU R70, [R1+0xb3c] ;  /* 0x000b3c0001467983 */ /* 0x000ee80000300800 */
[----:B------:R-:W4:Y:S04]  /*e230*/  LDL.LU R71, [R1+0xb38] ;  /* 0x000b380001477983 */ /* 0x000f280000300800 */
[----:B------:R-:W4:Y:S01]  /*e240*/  LDL.LU R74, [R1+0xb34] ;  /* 0x000b3400014a7983 */ /* 0x000f220000300800 */
[C---:B-1----:R-:W-:Y:S06]  /*e250*/  HMMA.1688.F32.TF32 R160, R84.reuse, R40, R220 ;  /* 0x0000002854a0723c */ /* 0x042fec00000810dc */
[----:B------:R-:W-:Y:S07]  /*e260*/  HMMA.1688.F32.TF32 R220, R84, R48, R60 ;  /* 0x0000003054dc723c */ /* 0x000fee000008103c */
[----:B------:R-:W-:-:S02]  /*e270*/  IMAD.MOV.U32 R60, RZ, RZ, R46 ;  /* 0x000000ffff3c7224 */ /* 0x000fc400078e002e */
[----:B------:R-:W4:Y:S01]  /*e280*/  LDL.LU R46, [R1+0xb30] ;  /* 0x000b3000012e7983 */ /* 0x000f220000300800 */
[----:B------:R-:W-:Y:S01]  /*e290*/  IMAD.MOV.U32 R61, RZ, RZ, R252 ;  /* 0x000000ffff3d7224 */ /* 0x000fe200078e00fc */
[----:B------:R-:W-:Y:S01]  /*e2a0*/  MOV R63, R50 ;  /* 0x00000032003f7202 */ /* 0x000fe20000000f00 */
[----:B------:R-:W-:Y:S01]  /*e2b0*/  IMAD.MOV.U32 R62, RZ, RZ, R51 ;  /* 0x000000ffff3e7224 */ /* 0x000fe200078e0033 */
[----:B------:R-:W4:Y:S01]  /*e2c0*/  LDL.LU R252, [R1+0xb2c] ;  /* 0x000b2c0001fc7983 */ /* 0x000f220000300800 */
[----:B------:R-:W-:-:S03]  /*e2d0*/  IMAD.MOV.U32 R236, RZ, RZ, R66 ;  /* 0x000000ffffec7224 */ /* 0x000fc600078e0042 */
[----:B------:R-:W4:Y:S01]  /*e2e0*/  LDL.LU R51, [R1+0xb28] ;  /* 0x000b280001337983 */ /* 0x000f220000300800 */
[----:B------:R-:W-:-:S03]  /*e2f0*/  IMAD.MOV.U32 R237, RZ, RZ, R43 ;  /* 0x000000ffffed7224 */ /* 0x000fc600078e002b */
[----:B------:R-:W4:Y:S01]  /*e300*/  LDL.LU R50, [R1+0xb24] ;  /* 0x000b240001327983 */ /* 0x000f220000300800 */
[----:B------:R-:W-:-:S03]  /*e310*/  IMAD.MOV.U32 R238, RZ, RZ, R42 ;  /* 0x000000ffffee7224 */ /* 0x000fc600078e002a */
[----:B------:R-:W4:Y:S01]  /*e320*/  LDL.LU R66, [R1+0xb20] ;  /* 0x000b200001427983 */ /* 0x000f220000300800 */
[----:B------:R-:W-:-:S03]  /*e330*/  IMAD.MOV.U32 R239, RZ, RZ, R47 ;  /* 0x000000ffffef7224 */ /* 0x000fc600078e002f */
[----:B------:R-:W4:Y:S04]  /*e340*/  LDL.LU R43, [R1+0xb1c] ;  /* 0x000b1c00012b7983 */ /* 0x000f280000300800 */
[----:B------:R-:W4:Y:S04]  /*e350*/  LDL.LU R42, [R1+0xb18] ;  /* 0x000b1800012a7983 */ /* 0x000f280000300800 */
[----:B------:R-:W4:Y:S01]  /*e360*/  LDL.LU R47, [R1+0xb14] ;  /* 0x000b1400012f7983 */ /* 0x000f220000300800 */
[----:B--2---:R-:W-:Y:S02]  /*e370*/  IMAD.MOV.U32 R235, RZ, RZ, R67 ;  /* 0x000000ffffeb7224 */ /* 0x004fe400078e0043 */
[----:B---3--:R-:W-:-:S02]  /*e380*/  IMAD.MOV.U32 R234, RZ, RZ, R70 ;  /* 0x000000ffffea7224 */ /* 0x008fc400078e0046 */
[----:B----4-:R-:W-:Y:S02]  /*e390*/  IMAD.MOV.U32 R233, RZ, RZ, R71 ;  /* 0x000000ffffe97224 */ /* 0x010fe400078e0047 */
[----:B------:R-:W-:Y:S02]  /*e3a0*/  IMAD.MOV.U32 R232, RZ, RZ, R74 ;  /* 0x000000ffffe87224 */ /* 0x000fe400078e004a */
[----:B------:R-:W2:Y:S04]  /*e3b0*/  LDL.LU R74, [R1+0xb10] ;  /* 0x000b1000014a7983 */ /* 0x000ea80000300800 */
[----:B------:R-:W3:Y:S04]  /*e3c0*/  LDL.LU R71, [R1+0xb0c] ;  /* 0x000b0c0001477983 */ /* 0x000ee80000300800 */
[----:B------:R-:W4:Y:S04]  /*e3d0*/  LDL.LU R70, [R1+0xb08] ;  /* 0x000b080001467983 */ /* 0x000f280000300800 */
[----:B------:R-:W4:Y:S01]  /*e3e0*/  LDL.LU R67, [R1+0xb04] ;  /* 0x000b040001437983 */ /* 0x000f220000300800 */
[----:B------:R-:W-:-:S02]  /*e3f0*/  IMAD.MOV.U32 R231, RZ, RZ, R46 ;  /* 0x000000ffffe77224 */ /* 0x000fc400078e002e */
[----:B------:R-:W-:Y:S02]  /*e400*/  IMAD.MOV.U32 R230, RZ, RZ, R252 ;  /* 0x000000ffffe67224 */ /* 0x000fe400078e00fc */
[----:B------:R-:W-:Y:S02]  /*e410*/  IMAD.MOV.U32 R229, RZ, RZ, R51 ;  /* 0x000000ffffe57224 */ /* 0x000fe400078e0033 */
[----:B------:R-:W-:Y:S02]  /*e420*/  IMAD.MOV.U32 R228, RZ, RZ, R50 ;  /* 0x000000ffffe47224 */ /* 0x000fe400078e0032 */
[----:B------:R-:W4:Y:S04]  /*e430*/  LDL.LU R50, [R1+0xb00] ;  /* 0x000b000001327983 */ /* 0x000f280000300800 */
[----:B------:R-:W4:Y:S04]  /*e440*/  LDL.LU R51, [R1+0xafc] ;  /* 0x000afc0001337983 */ /* 0x000f280000300800 */
[----:B------:R-:W4:Y:S01]  /*e450*/  LDL.LU R252, [R1+0xaf8] ;  /* 0x000af80001fc7983 */ /* 0x000f220000300800 */
[----:B------:R-:W-:-:S02]  /*e460*/  IMAD.MOV.U32 R14, RZ, RZ, R43 ;  /* 0x000000ffff0e7224 */ /* 0x000fc400078e002b */
[----:B------:R-:W-:Y:S01]  /*e470*/  IMAD.MOV.U32 R13, RZ, RZ, R42 ;  /* 0x000000ffff0d7224 */ /* 0x000fe200078e002a */
[----:B------:R-:W4:Y:S01]  /*e480*/  LDL.LU R46, [R1+0xaf4] ;  /* 0x000af400012e7983 */ /* 0x000f220000300800 */
[----:B------:R-:W-:-:S03]  /*e490*/  IMAD.MOV.U32 R12, RZ, RZ, R47 ;  /* 0x000000ffff0c7224 */ /* 0x000fc600078e002f */
[----:B------:R-:W4:Y:S01]  /*e4a0*/  LDL.LU R47, [R1+0xaf0] ;  /* 0x000af000012f7983 */ /* 0x000f220000300800 */
[----:B------:R-:W-:-:S03]  /*e4b0*/  IMAD.MOV.U32 R15, RZ, RZ, R66 ;  /* 0x000000ffff0f7224 */ /* 0x000fc600078e0042 */
[----:B------:R-:W4:Y:S04]  /*e4c0*/  LDL.LU R42, [R1+0xaec] ;  /* 0x000aec00012a7983 */ /* 0x000f280000300800 */
[----:B------:R-:W4:Y:S01]  /*e4d0*/  LDL.LU R43, [R1+0xae8] ;  /* 0x000ae800012b7983 */ /* 0x000f220000300800 */
[----:B------:R-:W-:Y:S03]  /*e4e0*/  HMMA.1688.F32.TF32 R200, R112, R48, R200 ;  /* 0x0000003070c8723c */ /* 0x000fe600000810c8 */
[----:B------:R-:W4:Y:S03]  /*e4f0*/  LDL.LU R66, [R1+0xae4] ;  /* 0x000ae40001427983 */ /* 0x000f260000300800 */
[----:B------:R-:W-:Y:S06]  /*e500*/  HMMA.1688.F32.TF32 R112, R116, R44, R92 ;  /* 0x0000002c7470723c */ /* 0x000fec000008105c */
[----:B------:R-:W-:Y:S01]  /*e510*/  HMMA.1688.F32.TF32 R144, R84, R68, R24 ;  /* 0x000000445490723c */ /* 0x000fe20000081018 */
[----:B------:R-:W-:-:S02]  /*e520*/  IMAD.MOV.U32 R226, RZ, RZ, R133 ;  /* 0x000000ffffe27224 */ /* 0x000fc400078e0085 */
[----:B------:R-:W-:-:S03]  /*e530*/  IMAD.MOV.U32 R227, RZ, RZ, R132 ;  /* 0x000000ffffe37224 */ /* 0x000fc600078e0084 */
[----:B------:R-:W-:Y:S01]  /*e540*/  HMMA.1688.F32.TF32 R156, R84, R64, R216 ;  /* 0x00000040549c723c */ /* 0x000fe200000810d8 */
[----:B------:R-:W-:Y:S02]  /*e550*/  IMAD.MOV.U32 R224, RZ, RZ, R135 ;  /* 0x000000ffffe07224 */ /* 0x000fe400078e0087 */
[----:B------:R-:W-:-:S03]  /*e560*/  IMAD.MOV.U32 R225, RZ, RZ, R134 ;  /* 0x000000ffffe17224 */ /* 0x000fc600078e0086 */
[----:B------:R-:W-:Y:S01]  /*e570*/  HMMA.1688.F32.TF32 R216, R84, R44, R140 ;  /* 0x0000002c54d8723c */ /* 0x000fe2000008108c */
[----:B------:R-:W-:Y:S02]  /*e580*/  IMAD.MOV.U32 R150, RZ, RZ, R129 ;  /* 0x000000ffff967224 */ /* 0x000fe400078e0081 */
[----:B------:R-:W-:Y:S02]  /*e590*/  IMAD.MOV.U32 R151, RZ, RZ, R128 ;  /* 0x000000ffff977224 */ /* 0x000fe400078e0080 */
[----:B------:R-:W-:Y:S01]  /*e5a0*/  IMAD.MOV.U32 R148, RZ, RZ, R131 ;  /* 0x000000ffff947224 */ /* 0x000fe200078e0083 */
[----:B------:R-:W-:Y:S01]  /*e5b0*/  HMMA.1688.F32.TF32 R136, R88, R68, R108 ;  /* 0x000000445888723c */ /* 0x000fe2000008106c */
[----:B------:R-:W-:-:S05]  /*e5c0*/  IMAD.MOV.U32 R149, RZ, RZ, R130 ;  /* 0x000000ffff957224 */ /* 0x000fca00078e0082 */
[----:B------:R-:W-:Y:S01]  /*e5d0*/  HMMA.1688.F32.TF32 R124, R88, R80, R104 ;  /* 0x00000050587c723c */ /* 0x000fe20000081068 */
[----:B------:R-:W-:Y:S02]  /*e5e0*/  IMAD.MOV.U32 R244, RZ, RZ, R75 ;  /* 0x000000fffff47224 */ /* 0x000fe400078e004b */
[----:B------:R-:W-:Y:S02]  /*e5f0*/  IMAD.MOV.U32 R245, RZ, RZ, R82 ;  /* 0x000000fffff57224 */ /* 0x000fe400078e0052 */
[----:B------:R-:W-:Y:S02]  /*e600*/  IMAD.MOV.U32 R246, RZ, RZ, R83 ;  /* 0x000000fffff67224 */ /* 0x000fe400078e0053 */
[----:B------:R-:W-:Y:S02]  /*e610*/  IMAD.MOV.U32 R247, RZ, RZ, R78 ;  /* 0x000000fffff77224 */ /* 0x000fe400078e004e */
[----:B------:R-:W-:Y:S02]  /*e620*/  IMAD.MOV.U32 R248, RZ, RZ, R79 ;  /* 0x000000fffff87224 */ /* 0x000fe400078e004f */
[----:B--2---:R-:W-:-:S02]  /*e630*/  IMAD.MOV.U32 R23, RZ, RZ, R74 ;  /* 0x000000ffff177224 */ /* 0x004fc400078e004a */
[----:B---3--:R-:W-:Y:S02]  /*e640*/  IMAD.MOV.U32 R22, RZ, RZ, R71 ;  /* 0x000000ffff167224 */ /* 0x008fe400078e0047 */
[----:B----4-:R-:W-:Y:S02]  /*e650*/  IMAD.MOV.U32 R21, RZ, RZ, R70 ;  /* 0x000000ffff157224 */ /* 0x010fe400078e0046 */
[----:B------:R-:W-:Y:S02]  /*e660*/  IMAD.MOV.U32 R20, RZ, RZ, R67 ;  /* 0x000000ffff147224 */ /* 0x000fe400078e0043 */
[----:B------:R-:W2:Y:S04]  /*e670*/  LDL.LU R67, [R1+0xae0] ;  /* 0x000ae00001437983 */ /* 0x000ea80000300800 */
[----:B------:R-:W3:Y:S04]  /*e680*/  LDL.LU R70, [R1+0xadc] ;  /* 0x000adc0001467983 */ /* 0x000ee80000300800 */
[----:B------:R-:W3:Y:S04]  /*e690*/  LDL.LU R71, [R1+0xad8] ;  /* 0x000ad80001477983 */ /* 0x000ee80000300800 */
[----:B------:R-:W4:Y:S04]  /*e6a0*/  LDL.LU R74, [R1+0xad4] ;  /* 0x000ad400014a7983 */ /* 0x000f280000300800 */
[----:B------:R-:W4:Y:S04]  /*e6b0*/  LDL.LU R92, [R1+0x188] ;  /* 0x00018800015c7983 */ /* 0x000f280000300800 */
[----:B------:R-:W4:Y:S04]  /*e6c0*/  LDL.LU R93, [R1+0x18c] ;  /* 0x00018c00015d7983 */ /* 0x000f280000300800 */
[----:B------:R-:W4:Y:S04]  /*e6d0*/  LDL.LU R94, [R1+0x190] ;  /* 0x00019000015e7983 */ /* 0x000f280000300800 */
[----:B------:R-:W4:Y:S04]  /*e6e0*/  LDL.LU R95, [R1+0x194] ;  /* 0x00019400015f7983 */ /* 0x000f280000300800 */
[----:B------:R-:W4:Y:S04]  /*e6f0*/  LDL.LU.64 R24, [R1+0xc0] ;  /* 0x0000c00001187983 */ /* 0x000f280000300a00 */
        /* <DEDUP_REMOVED lines=15> */
[----:B------:R-:W4:Y:S04]  /*e7f0*/  LDL.LU R75, [R1+0xad0] ;  /* 0x000ad000014b7983 */ /* 0x000f280000300800 */
[----:B------:R-:W4:Y:S04]  /*e800*/  LDL.LU R82, [R1+0xacc] ;  /* 0x000acc0001527983 */ /* 0x000f280000300800 */
[----:B------:R-:W4:Y:S04]  /*e810*/  LDL.LU R83, [R1+0xac8] ;  /* 0x000ac80001537983 */ /* 0x000f280000300800 */
[----:B------:R-:W4:Y:S04]  /*e820*/  LDL.LU R78, [R1+0xac4] ;  /* 0x000ac400014e7983 */ /* 0x000f280000300800 */
[----:B------:R-:W4:Y:S01]  /*e830*/  LDL.LU R79, [R1+0xac0] ;  /* 0x000ac000014f7983 */ /* 0x000f220000300800 */
[C---:B------:R-:W-:Y:S06]  /*e840*/  HMMA.1688.F32.TF32 R120, R88.reuse, R76, R100 ;  /* 0x0000004c5878723c */ /* 0x040fec0000081064 */
[C---:B------:R-:W-:Y:S06]  /*e850*/  HMMA.1688.F32.TF32 R32, R88.reuse, R72, R32 ;  /* 0x000000485820723c */ /* 0x040fec0000081020 */
[C---:B------:R-:W-:Y:S06]  /*e860*/  HMMA.1688.F32.TF32 R180, R88.reuse, R64, R180 ;  /* 0x0000004058b4723c */ /* 0x040fec00000810b4 */
[C---:B------:R-:W-:Y:S06]  /*e870*/  HMMA.1688.F32.TF32 R184, R88.reuse, R40, R184 ;  /* 0x0000002858b8723c */ /* 0x040fec00000810b8 */
[C---:B------:R-:W-:Y:S06]  /*e880*/  HMMA.1688.F32.TF32 R188, R88.reuse, R44, R188 ;  /* 0x0000002c58bc723c */ /* 0x040fec00000810bc */
[----:B------:R-:W-:Y:S01]  /*e890*/  HMMA.1688.F32.TF32 R192, R88, R48, R192 ;  /* 0x0000003058c0723c */ /* 0x000fe200000810c0 */
[----:B------:R-:W-:Y:S04]  /*e8a0*/  LDS R88, [R4+UR7+0x1000] ;  /* 0x0010000704587984 */ /* 0x000fe80008000800 */
[----:B------:R-:W-:Y:S04]  /*e8b0*/  LDS R90, [R4+UR7+0x1800] ;  /* 0x00180007045a7984 */ /* 0x000fe80008000800 */
[----:B------:R-:W-:Y:S04]  /*e8c0*/  LDS R89, [R10+UR7+0x1000] ;  /* 0x001000070a597984 */ /* 0x000fe80008000800 */
[----:B------:R-:W1:Y:S01]  /*e8d0*/  LDS R91, [R10+UR7+0x1800] ;  /* 0x001800070a5b7984 */ /* 0x000e620008000800 */
[C---:B------:R-:W-:Y:S06]  /*e8e0*/  HMMA.1688.F32.TF32 R16, R116.reuse, R76, R16 ;  /* 0x0000004c7410723c */ /* 0x040fec0000081010 */
[C---:B------:R-:W-:Y:S06]  /*e8f0*/  HMMA.1688.F32.TF32 R204, R116.reuse, R80, R204 ;  /* 0x0000005074cc723c */ /* 0x040fec00000810cc */
[C---:B------:R-:W-:Y:S06]  /*e900*/  HMMA.1688.F32.TF32 R212, R116.reuse, R72, R212 ;  /* 0x0000004874d4723c */ /* 0x040fec00000810d4 */
[C---:B------:R-:W-:Y:S06]  /*e910*/  HMMA.1688.F32.TF32 R28, R116.reuse, R68, R28 ;  /* 0x00000044741c723c */ /* 0x040fec000008101c */
[C---:B------:R-:W-:Y:S06]  /*e920*/  HMMA.1688.F32.TF32 R36, R116.reuse, R64, R36 ;  /* 0x000000407424723c */ /* 0x040fec0000081024 */
[C---:B------:R-:W-:Y:S01]  /*e930*/  HMMA.1688.F32.TF32 R52, R116.reuse, R40, R52 ;  /* 0x000000287434723c */ /* 0x040fe20000081034 */
[----:B------:R-:W-:Y:S01]  /*e940*/  IMAD.MOV.U32 R249, RZ, RZ, R9 ;  /* 0x000000fffff97224 */ /* 0x000fe200078e0009 */
[----:B------:R-:W-:Y:S04]  /*e950*/  LDS R100, [R4+UR7+0x1080] ;  /* 0x0010800704647984 */ /* 0x000fe80008000800 */
[----:B------:R-:W-:Y:S01]  /*e960*/  HMMA.1688.F32.TF32 R116, R116, R48, R96 ;  /* 0x000000307474723c */ /* 0x000fe20000081060 */
[----:B------:R-:W-:Y:S04]  /*e970*/  LDS R96, [R2+UR7+0x180] ;  /* 0x0001800702607984 */ /* 0x000fe80008000800 */
[----:B------:R-:W-:Y:S04]  /*e980*/  LDS R98, [R2+UR7+0x980] ;  /* 0x0009800702627984 */ /* 0x000fe80008000800 */
[----:B------:R-:W-:Y:S04]  /*e990*/  LDS R97, [R11+UR7+0x180] ;  /* 0x000180070b617984 */ /* 0x000fe80008000800 */
[----:B------:R-:W-:Y:S01]  /*e9a0*/  LDS R99, [R11+UR7+0x980] ;  /* 0x000980070b637984 */ /* 0x000fe20008000800 */
[----:B------:R-:W-:Y:S01]  /*e9b0*/  HMMA.1688.F32.TF32 R196, R84, R76, R196 ;  /* 0x0000004c54c4723c */ /* 0x000fe200000810c4 */
[----:B------:R-:W-:-:S02]  /*e9c0*/  IMAD.MOV.U32 R250, RZ, RZ, R8 ;  /* 0x000000fffffa7224 */ /* 0x000fc400078e0008 */
[----:B------:R-:W-:Y:S01]  /*e9d0*/  IMAD.MOV.U32 R251, RZ, RZ, R7 ;  /* 0x000000fffffb7224 */ /* 0x000fe200078e0007 */
[----:B------:R-:W-:Y:S02]  /*e9e0*/  LDS R102, [R4+UR7+0x1880] ;  /* 0x0018800704667984 */ /* 0x000fe40008000800 */
[C---:B------:R-:W-:Y:S02]  /*e9f0*/  HMMA.1688.F32.TF32 R208, R84.reuse, R80, R208 ;  /* 0x0000005054d0723c */ /* 0x040fe400000810d0 */
[----:B------:R-:W-:Y:S04]  /*ea00*/  LDS R101, [R10+UR7+0x1080] ;  /* 0x001080070a657984 */ /* 0x000fe80008000800 */
[----:B------:R-:W-:Y:S01]  /*ea10*/  HMMA.1688.F32.TF32 R176, R84, R72, R176 ;  /* 0x0000004854b0723c */ /* 0x000fe200000810b0 */
[----:B------:R-:W-:Y:S04]  /*ea20*/  LDS R84, [R2+UR7+0x1000] ;  /* 0x0010000702547984 */ /* 0x000fe80008000800 */
[----:B------:R-:W-:Y:S04]  /*ea30*/  LDS R86, [R2+UR7+0x1800] ;  /* 0x0018000702567984 */ /* 0x000fe80008000800 */
[----:B------:R-:W-:Y:S04]  /*ea40*/  LDS R85, [R11+UR7+0x1000] ;  /* 0x001000070b557984 */ /* 0x000fe80008000800 */
[----:B------:R-:W2:Y:S01]  /*ea50*/  LDS R87, [R11+UR7+0x1800] ;  /* 0x001800070b577984 */ /* 0x000ea20008000800 */
[C---:B-1----:R-:W-:Y:S03]  /*ea60*/  HMMA.1688.F32.TF32 R236, R88.reuse, R42, R236 ;  /* 0x0000002a58ec723c */ /* 0x042fe600000810ec */
[----:B------:R-:W1:Y:S03]  /*ea70*/  LDS R103, [R10+UR7+0x1880] ;  /* 0x001880070a677984 */ /* 0x000e660008000800 */
[----:B------:R-:W-:Y:S06]  /*ea80*/  HMMA.1688.F32.TF32 R60, R88, R46, R60 ;  /* 0x0000002e583c723c */ /* 0x000fec000008103c */
[----:B--2---:R-:W-:Y:S06]  /*ea90*/  HMMA.1688.F32.TF32 R240, R84, R42, R240 ;  /* 0x0000002a54f0723c */ /* 0x004fec00000810f0 */
[C---:B------:R-:W-:Y:S06]  /*eaa0*/  HMMA.1688.F32.TF32 R232, R88.reuse, R66, R232 ;  /* 0x0000004258e8723c */ /* 0x040fec00000810e8 */
[-C--:B---3--:R-:W-:Y:S06]  /*eab0*/  HMMA.1688.F32.TF32 R228, R88, R70.reuse, R228 ;  /* 0x0000004658e4723c */ /* 0x088fec00000810e4 */
[----:B------:R-:W-:Y:S06]  /*eac0*/  HMMA.1688.F32.TF32 R148, R84, R70, R148 ;  /* 0x000000465494723c */ /* 0x000fec0000081094 */
[C---:B----4-:R-:W-:Y:S06]  /*ead0*/  HMMA.1688.F32.TF32 R24, R96.reuse, R76, R24 ;  /* 0x0000004c6018723c */ /* 0x050fec0000081018 */
[C---:B------:R-:W-:Y:S06]  /*eae0*/  HMMA.1688.F32.TF32 R152, R96.reuse, R80, R152 ;  /* 0x000000506098723c */ /* 0x040fec0000081098 */
[C---:B------:R-:W-:Y:S06]  /*eaf0*/  HMMA.1688.F32.TF32 R140, R96.reuse, R72, R140 ;  /* 0x00000048608c723c */ /* 0x040fec000008108c */
[C---:B------:R-:W-:Y:S06]  /*eb00*/  HMMA.1688.F32.TF32 R132, R96.reuse, R68, R132 ;  /* 0x000000446084723c */ /* 0x040fec0000081084 */
[C---:B------:R-:W-:Y:S06]  /*eb10*/  HMMA.1688.F32.TF32 R128, R96.reuse, R64, R128 ;  /* 0x000000406080723c */ /* 0x040fec0000081080 */
[----:B------:R-:W-:Y:S06]  /*eb20*/  HMMA.1688.F32.TF32 R108, R96, R40, R108 ;  /* 0x00000028606c723c */ /* 0x000fec000008106c */
[C---:B------:R-:W-:Y:S06]  /*eb30*/  HMMA.1688.F32.TF32 R12, R88.reuse, R74, R12 ;  /* 0x0000004a580c723c */ /* 0x040fec000008100c */
[----:B------:R-:W-:Y:S06]  /*eb40*/  HMMA.1688.F32.TF32 R20, R88, R82, R20 ;  /* 0x000000525814723c */ /* 0x000fec0000081014 */
[C---:B------:R-:W-:Y:S06]  /*eb50*/  HMMA.1688.F32.TF32 R104, R96.reuse, R44, R104 ;  /* 0x0000002c6068723c */ /* 0x040fec0000081068 */
[----:B------:R-:W-:Y:S01]  /*eb60*/  HMMA.1688.F32.TF32 R96, R96, R48, R56 ;  /* 0x000000306060723c */ /* 0x000fe20000081038 */
[----:B------:R-:W2:Y:S04]  /*eb70*/  LDL.LU.64 R58, [R1+0xab8] ;  /* 0x000ab800013a7983 */ /* 0x000ea80000300a00 */
[----:B------:R-:W2:Y:S01]  /*eb80*/  LDL.LU.64 R56, [R1+0xab0] ;  /* 0x000ab00001387983 */ /* 0x000ea20000300a00 */
[C---:B------:R-:W-:Y:S05]  /*eb90*/  HMMA.1688.F32.TF32 R92, R88.reuse, R78, R92 ;  /* 0x0000004e585c723c */ /* 0x040fea000008105c */
[----:B------:R-:W-:Y:S01]  /*eba0*/  STL.64 [R1+0x288], R20 ;  /* 0x0002881401007387 */ /* 0x000fe20000100a00 */
[----:B------:R-:W-:Y:S03]  /*ebb0*/  HMMA.1688.F32.TF32 R88, R88, R50, R172 ;  /* 0x000000325858723c */ /* 0x000fe600000810ac */
[----:B------:R3:W-:Y:S03]  /*ebc0*/  STL.64 [R1+0x290], R22 ;  /* 0x0002901601007387 */ /* 0x0007e60000100a00 */
[C---:B------:R-:W-:Y:S01]  /*ebd0*/  HMMA.1688.F32.TF32 R168, R84.reuse, R82, R168 ;  /* 0x0000005254a8723c */ /* 0x040fe200000810a8 */
[----:B---3--:R-:W3:Y:S04]  /*ebe0*/  LDL.LU.64 R22, [R1+0xaa8] ;  /* 0x000aa80001167983 */ /* 0x008ee80000300a00 */
[----:B------:R-:W3:Y:S04]  /*ebf0*/  LDL.LU.64 R20, [R1+0xaa0] ;  /* 0x000aa00001147983 */ /* 0x000ee80000300a00 */
[----:B------:R-:W-:Y:S04]  /*ec00*/  STL.64 [R1+0x278], R12 ;  /* 0x0002780c01007387 */ /* 0x000fe80000100a00 */
[----:B------:R4:W-:Y:S01]  /*ec10*/  STL.64 [R1+0x280], R14 ;  /* 0x0002800e01007387 */ /* 0x0009e20000100a00 */
[C---:B------:R-:W-:Y:S03]  /*ec20*/  HMMA.1688.F32.TF32 R164, R84.reuse, R74, R164 ;  /* 0x0000004a54a4723c */ /* 0x040fe600000810a4 */
[----:B----4-:R-:W4:Y:S04]  /*ec30*/  LDL.LU.64 R14, [R1+0xa98] ;  /* 0x000a9800010e7983 */ /* 0x010f280000300a00 */
[----:B------:R-:W4:Y:S04]  /*ec40*/  LDL.LU.64 R12, [R1+0xa90] ;  /* 0x000a9000010c7983 */ /* 0x000f280000300a00 */
[----:B------:R-:W-:Y:S04]  /*ec50*/  STL.64 [R1+0x268], R228 ;  /* 0x000268e401007387 */ /* 0x000fe80000100a00 */
[----:B------:R1:W-:Y:S01]  /*ec60*/  STL.64 [R1+0x270], R230 ;  /* 0x000270e601007387 */ /* 0x0003e20000100a00 */
[C---:B------:R-:W-:Y:S03]  /*ec70*/  HMMA.1688.F32.TF32 R224, R84.reuse, R66, R224 ;  /* 0x0000004254e0723c */ /* 0x040fe600000810e0 */
[----:B-1----:R-:W2:Y:S04]  /*ec80*/  LDL.LU.64 R230, [R1+0xa88] ;  /* 0x000a880001e67983 */ /* 0x002ea80000300a00 */
[----:B------:R-:W2:Y:S04]  /*ec90*/  LDL.LU.64 R228, [R1+0xa80] ;  /* 0x000a800001e47983 */ /* 0x000ea80000300a00 */
[----:B------:R-:W-:Y:S04]  /*eca0*/  STL.64 [R1+0x258], R232 ;  /* 0x000258e801007387 */ /* 0x000fe80000100a00 */
[----:B------:R1:W-:Y:S04]  /*ecb0*/  STL.64 [R1+0x260], R234 ;  /* 0x000260ea01007387 */ /* 0x0003e80000100a00 */
[----:B-1----:R-:W3:Y:S04]  /*ecc0*/  LDL.LU.64 R234, [R1+0xa78] ;  /* 0x000a780001ea7983 */ /* 0x002ee80000300a00 */
[----:B------:R-:W3:Y:S04]  /*ecd0*/  LDL.LU.64 R232, [R1+0xa70] ;  /* 0x000a700001e87983 */ /* 0x000ee80000300a00 */
[----:B------:R-:W-:Y:S04]  /*ece0*/  STL.64 [R1+0x248], R236 ;  /* 0x000248ec01007387 */ /* 0x000fe80000100a00 */
[----:B------:R1:W-:Y:S01]  /*ecf0*/  STL.64 [R1+0x250], R238 ;  /* 0x000250ee01007387 */ /* 0x0003e20000100a00 */
[----:B------:R-:W-:Y:S03]  /*ed00*/  HMMA.1688.F32.TF32 R244, R84, R46, R244 ;  /* 0x0000002e54f4723c */ /* 0x000fe600000810f4 */
[----:B-1----:R-:W4:Y:S04]  /*ed10*/  LDL.LU.64 R238, [R1+0xa68] ;  /* 0x000a680001ee7983 */ /* 0x002f280000300a00 */
[----:B------:R-:W4:Y:S04]  /*ed20*/  LDL.LU.64 R236, [R1+0xa60] ;  /* 0x000a600001ec7983 */ /* 0x000f280000300a00 */
[----:B------:R-:W-:Y:S04]  /*ed30*/  STL.64 [R1+0x238], R60 ;  /* 0x0002383c01007387 */ /* 0x000fe80000100a00 */
[----:B------:R1:W-:Y:S04]  /*ed40*/  STL.64 [R1+0x240], R62 ;  /* 0x0002403e01007387 */ /* 0x0003e80000100a00 */
[----:B-1----:R-:W2:Y:S04]  /*ed50*/  LDL.LU.64 R62, [R1+0xa58] ;  /* 0x000a5800013e7983 */ /* 0x002ea80000300a00 */
[----:B------:R-:W2:Y:S04]  /*ed60*/  LDL.LU.64 R60, [R1+0xa50] ;  /* 0x000a5000013c7983 */ /* 0x000ea80000300a00 */
[----:B------:R-:W3:Y:S04]  /*ed70*/  LDL.LU.64 R174, [R1+0xa48] ;  /* 0x000a480001ae7983 */ /* 0x000ee80000300a00 */
[----:B------:R-:W3:Y:S04]  /*ed80*/  LDL.LU.64 R172, [R1+0xa40] ;  /* 0x000a400001ac7983 */ /* 0x000ee80000300a00 */
[----:B------:R-:W-:Y:S04]  /*ed90*/  STL.64 [R1+0x218], R88 ;  /* 0x0002185801007387 */ /* 0x000fe80000100a00 */
[----:B------:R-:W-:Y:S04]  /*eda0*/  STL.64 [R1+0x220], R90 ;  /* 0x0002205a01007387 */ /* 0x000fe80000100a00 */
[----:B------:R-:W-:Y:S04]  /*edb0*/  STL.64 [R1+0x208], R168 ;  /* 0x000208a801007387 */ /* 0x000fe80000100a00 */
[----:B------:R1:W-:Y:S01]  /*edc0*/  STL.64 [R1+0x210], R170 ;  /* 0x000210aa01007387 */ /* 0x0003e20000100a00 */
[----:B------:R-:W-:-:S03]  /*edd0*/  IMAD.MOV.U32 R72, RZ, RZ, R243 ;  /* 0x000000ffff487224 */ /* 0x000fc600078e00f3 */
[----:B-1----:R-:W4:Y:S04]  /*ede0*/  LDL.LU.64 R170, [R1+0xa38] ;  /* 0x000a380001aa7983 */ /* 0x002f280000300a00 */
[----:B------:R-:W4:Y:S04]  /*edf0*/  LDL.LU.64 R168, [R1+0xa30] ;  /* 0x000a300001a87983 */ /* 0x000f280000300a00 */
[----:B------:R-:W-:Y:S04]  /*ee00*/  STL.64 [R1+0x1f8], R164 ;  /* 0x0001f8a401007387 */ /* 0x000fe80000100a00 */
[----:B------:R1:W-:Y:S01]  /*ee10*/  STL.64 [R1+0x200], R166 ;  /* 0x000200a601007387 */ /* 0x0003e20000100a00 */
[----:B------:R-:W-:Y:S01]  /*ee20*/  IMAD.MOV.U32 R73, RZ, RZ, R242 ;  /* 0x000000ffff497224 */ /* 0x000fe200078e00f2 */
[----:B------:R-:W-:-:S02]  /*ee30*/  MOV R80, R241 ;  /* 0x000000f100507202 */ /* 0x000fc40000000f00 */
[----:B-1----:R-:W2:Y:S04]  /*ee40*/  LDL.LU.64 R166, [R1+0xa28] ;  /* 0x000a280001a67983 */ /* 0x002ea80000300a00 */
[----:B------:R-:W2:Y:S04]  /*ee50*/  LDL.LU.64 R164, [R1+0xa20] ;  /* 0x000a200001a47983 */ /* 0x000ea80000300a00 */
[----:B------:R-:W-:Y:S04]  /*ee60*/  STL.64 [R1+0x1e8], R148 ;  /* 0x0001e89401007387 */ /* 0x000fe80000100a00 */
[----:B------:R1:W-:Y:S01]  /*ee70*/  STL.64 [R1+0x1f0], R150 ;  /* 0x0001f09601007387 */ /* 0x0003e20000100a00 */
[----:B------:R-:W-:-:S03]  /*ee80*/  IMAD.MOV.U32 R81, RZ, RZ, R240 ;  /* 0x000000ffff517224 */ /* 0x000fc600078e00f0 */
[----:B-1----:R-:W3:Y:S04]  /*ee90*/  LDL.LU.64 R150, [R1+0xa18] ;  /* 0x000a180001967983 */ /* 0x002ee80000300a00 */
[----:B------:R-:W3:Y:S04]  /*eea0*/  LDL.LU.64 R148, [R1+0xa10] ;  /* 0x000a100001947983 */ /* 0x000ee80000300a00 */
[----:B------:R-:W-:Y:S04]  /*eeb0*/  STL.64 [R1+0x1d8], R224 ;  /* 0x0001d8e001007387 */ /* 0x000fe80000100a00 */
[----:B------:R1:W-:Y:S04]  /*eec0*/  STL.64 [R1+0x1e0], R226 ;  /* 0x0001e0e201007387 */ /* 0x0003e80000100a00 */
[----:B-1----:R-:W4:Y:S04]  /*eed0*/  LDL.LU.64 R226, [R1+0xa08] ;  /* 0x000a080001e27983 */ /* 0x002f280000300a00 */
[----:B------:R-:W4:Y:S04]  /*eee0*/  LDL.LU.64 R224, [R1+0xa00] ;  /* 0x000a000001e07983 */ /* 0x000f280000300a00 */
[----:B------:R-:W2:Y:S04]  /*eef0*/  LDL.LU.64 R242, [R1+0x9f8] ;  /* 0x0009f80001f27983 */ /* 0x000ea80000300a00 */
[----:B------:R-:W2:Y:S04]  /*ef00*/  LDL.LU.64 R240, [R1+0x9f0] ;  /* 0x0009f00001f07983 */ /* 0x000ea80000300a00 */
[----:B------:R-:W-:Y:S04]  /*ef10*/  STL [R1+0x964], R72 ;  /* 0x0009644801007387 */ /* 0x000fe80000100800 */
[----:B------:R-:W-:Y:S04]  /*ef20*/  STL [R1+0x960], R73 ;  /* 0x0009604901007387 */ /* 0x000fe80000100800 */
[----:B------:R-:W-:Y:S04]  /*ef30*/  STL [R1+0x95c], R80 ;  /* 0x00095c5001007387 */ /* 0x000fe80000100800 */
[----:B------:R-:W-:Y:S04]  /*ef40*/  STL [R1+0x958], R81 ;  /* 0x0009585101007387 */ /* 0x000fe80000100800 */
[----:B------:R-:W-:Y:S04]  /*ef50*/  STL.64 [R1+0x1b8], R244 ;  /* 0x0001b8f401007387 */ /* 0x000fe80000100a00 */
[----:B------:R1:W-:Y:S04]  /*ef60*/  STL.64 [R1+0x1c0], R246 ;  /* 0x0001c0f601007387 */ /* 0x0003e80000100a00 */
[----:B-1----:R-:W4:Y:S04]  /*ef70*/  LDL.LU.64 R246, [R1+0x9e8] ;  /* 0x0009e80001f67983 */ /* 0x002f280000300a00 */
[----:B------:R-:W4:Y:S01]  /*ef80*/  LDL.LU.64 R244, [R1+0x9e0] ;  /* 0x0009e00001f47983 */ /* 0x000f220000300a00 */
[----:B------:R-:W-:-:S02]  /*ef90*/  IMAD.MOV.U32 R88, RZ, RZ, R6 ;  /* 0x000000ffff587224 */ /* 0x000fc400078e0006 */
[----:B------:R-:W-:Y:S02]  /*efa0*/  IMAD.MOV.U32 R89, RZ, RZ, R5 ;  /* 0x000000ffff597224 */ /* 0x000fe400078e0005 */
[----:B------:R-:W-:Y:S02]  /*efb0*/  IMAD.MOV.U32 R90, RZ, RZ, R3 ;  /* 0x000000ffff5a7224 */ /* 0x000fe400078e0003 */
[----:B------:R-:W-:-:S07]  /*efc0*/  IMAD.MOV.U32 R91, RZ, RZ, R0 ;  /* 0x000000ffff5b7224 */ /* 0x000fce00078e0000 */
[C---:B------:R-:W-:Y:S06]  /*efd0*/  HMMA.1688.F32.TF32 R88, R84.reuse, R78, R88 ;  /* 0x0000004e5458723c */ /* 0x040fec0000081058 */
[----:B------:R-:W-:Y:S01]  /*efe0*/  HMMA.1688.F32.TF32 R84, R84, R50, R248 ;  /* 0x000000325454723c */ /* 0x000fe200000810f8 */
[----:B------:R-:W4:Y:S04]  /*eff0*/  LDL.LU.64 R250, [R1+0x9d8] ;  /* 0x0009d80001fa7983 */ /* 0x000f280000300a00 */
[----:B------:R-:W4:-:S15]  /*f000*/  LDL.LU.64 R248, [R1+0x9d0] ;  /* 0x0009d00001f87983 */ /* 0x000f1e0000300a00 */
[----:B------:R-:W-:-:S04]  /*f010*/  NOP ;  /* 0x0000000000007918 */ /* 0x000fc80000000000 */
[----:B------:R-:W-:Y:S02]  /*f020*/  IMAD.MOV.U32 R81, RZ, RZ, R87 ;  /* 0x000000ffff517224 */ /* 0x000fe400078e0057 */
[----:B------:R-:W-:Y:S02]  /*f030*/  IMAD.MOV.U32 R80, RZ, RZ, R86 ;  /* 0x000000ffff507224 */ /* 0x000fe400078e0056 */
[----:B------:R-:W-:Y:S02]  /*f040*/  IMAD.MOV.U32 R72, RZ, RZ, R84 ;  /* 0x000000ffff487224 */ /* 0x000fe400078e0054 */
[----:B------:R-:W-:Y:S01]  /*f050*/  IMAD.MOV.U32 R73, RZ, RZ, R85 ;  /* 0x000000ffff497224 */ /* 0x000fe200078e0055 */
[----:B------:R-:W-:Y:S04]  /*f060*/  STL [R1+0x974], R81 ;  /* 0x0009745101007387 */ /* 0x000fe80000100800 */
[----:B------:R-:W-:Y:S04]  /*f070*/  STL [R1+0x970], R80 ;  /* 0x0009705001007387 */ /* 0x000fe80000100800 */
[----:B------:R-:W-:Y:S04]  /*f080*/  STL [R1+0x96c], R72 ;  /* 0x00096c4801007387 */ /* 0x000fe80000100800 */
[----:B------:R-:W-:Y:S01]  /*f090*/  STL [R1+0x968], R73 ;  /* 0x0009684901007387 */ /* 0x000fe20000100800 */
[C---:B---3--:R-:W-:Y:S06]  /*f0a0*/  HMMA.1688.F32.TF32 R148, R100.reuse, R66, R148 ;  /* 0x000000426494723c */ /* 0x048fec0000081094 */
[C---:B--2---:R-:W-:Y:S06]  /*f0b0*/  HMMA.1688.F32.TF32 R240, R100.reuse, R74, R240 ;  /* 0x0000004a64f0723c */ /* 0x044fec00000810f0 */
[C---:B----4-:R-:W-:Y:S06]  /*f0c0*/  HMMA.1688.F32.TF32 R224, R100.reuse, R70, R224 ;  /* 0x0000004664e0723c */ /* 0x050fec00000810e0 */
[----:B------:R-:W-:-:S12]  /*f0d0*/  HMMA.1688.F32.TF32 R244, R100, R82, R244 ;  /* 0x0000005264f4723c */ /* 0x000fd800000810f4 */
[----:B------:R-:W-:Y:S02]  /*f0e0*/  IMAD.MOV.U32 R64, RZ, RZ, R243 ;  /* 0x000000ffff407224 */ /* 0x000fe400078e00f3 */
[----:B------:R-:W-:Y:S02]  /*f0f0*/  IMAD.MOV.U32 R65, RZ, RZ, R242 ;  /* 0x000000ffff417224 */ /* 0x000fe400078e00f2 */
[----:B------:R-:W-:Y:S02]  /*f100*/  IMAD.MOV.U32 R68, RZ, RZ, R241 ;  /* 0x000000ffff447224 */ /* 0x000fe400078e00f1 */
[----:B------:R-:W-:-:S05]  /*f110*/  IMAD.MOV.U32 R69, RZ, RZ, R240 ;  /* 0x000000ffff457224 */ /* 0x000fca00078e00f0 */
[----:B------:R-:W-:Y:S04]  /*f120*/  STL.64 [R1+0x198], R244 ;  /* 0x000198f401007387 */ /* 0x000fe80000100a00 */
[----:B------:R-:W-:Y:S04]  /*f130*/  STL.64 [R1+0x1a0], R246 ;  /* 0x0001a0f601007387 */ /* 0x000fe80000100a00 */
[----:B------:R1:W-:Y:S04]  /*f140*/  STL [R1+0x984], R64 ;  /* 0x0009844001007387 */ /* 0x0003e80000100800 */
[----:B------:R2:W-:Y:S04]  /*f150*/  STL [R1+0x980], R65 ;  /* 0x0009804101007387 */ /* 0x0005e80000100800 */
[----:B------:R3:W-:Y:S01]  /*f160*/  STL [R1+0x97c], R68 ;  /* 0x00097c4401007387 */ /* 0x0007e20000100800 */
[----:B-1----:R-:W-:-:S03]  /*f170*/  IMAD.MOV.U32 R64, RZ, RZ, R148 ;  /* 0x000000ffff407224 */ /* 0x002fc600078e0094 */
[----:B------:R1:W-:Y:S01]  /*f180*/  STL [R1+0x978], R69 ;  /* 0x0009784501007387 */ /* 0x0003e20000100800 */
[----:B--2---:R-:W-:Y:S02]  /*f190*/  IMAD.MOV.U32 R65, RZ, RZ, R149 ;  /* 0x000000ffff417224 */ /* 0x004fe400078e0095 */
[----:B---3--:R-:W-:Y:S02]  /*f1a0*/  IMAD.MOV.U32 R68, RZ, RZ, R150 ;  /* 0x000000ffff447224 */ /* 0x008fe400078e0096 */
[----:B-1----:R-:W-:Y:S02]  /*f1b0*/  IMAD.MOV.U32 R69, RZ, RZ, R151 ;  /* 0x000000ffff457224 */ /* 0x002fe400078e0097 */
[----:B------:R-:W-:Y:S01]  /*f1c0*/  HMMA.1688.F32.TF32 R148, R100, R42, R164 ;  /* 0x0000002a6494723c */ /* 0x000fe200000810a4 */
[----:B------:R-:W-:Y:S02]  /*f1d0*/  IMAD.MOV.U32 R73, RZ, RZ, R227 ;  /* 0x000000ffff497224 */ /* 0x000fe400078e00e3 */
[----:B------:R-:W-:Y:S01]  /*f1e0*/  IMAD.MOV.U32 R72, RZ, RZ, R226 ;  /* 0x000000ffff487224 */ /* 0x000fe200078e00e2 */
[----:B------:R-:W-:Y:S01]  /*f1f0*/  LDS R227, [R10+UR7+0x1980] ;  /* 0x001980070ae37984 */ /* 0x000fe20008000800 */
[----:B------:R-:W-:-:S02]  /*f200*/  IMAD.MOV.U32 R81, RZ, RZ, R224 ;  /* 0x000000ffff517224 */ /* 0x000fc400078e00e0 */
[----:B------:R-:W-:Y:S01]  /*f210*/  IMAD.MOV.U32 R80, RZ, RZ, R225 ;  /* 0x000000ffff507224 */ /* 0x000fe200078e00e1 */
[----:B------:R1:W-:Y:S04]  /*f220*/  STL [R1+0x994], R73 ;  /* 0x0009944901007387 */ /* 0x0003e80000100800 */
[----:B------:R2:W-:Y:S04]  /*f230*/  STL [R1+0x990], R72 ;  /* 0x0009904801007387 */ /* 0x0005e80000100800 */
[----:B------:R3:W-:Y:S04]  /*f240*/  STL [R1+0x98c], R81 ;  /* 0x00098c5101007387 */ /* 0x0007e80000100800 */
[----:B------:R4:W-:Y:S04]  /*f250*/  STL [R1+0x988], R80 ;  /* 0x0009885001007387 */ /* 0x0009e80000100800 */
[----:B-1----:R-:W-:Y:S01]  /*f260*/  IMAD.MOV.U32 R73, RZ, RZ, R148 ;  /* 0x000000ffff497224 */ /* 0x002fe200078e0094 */
[----:B------:R-:W-:Y:S01]  /*f270*/  HMMA.1688.F32.TF32 R84, R100, R78, R248 ;  /* 0x0000004e6454723c */ /* 0x000fe200000810f8 */
[----:B--2---:R-:W-:Y:S01]  /*f280*/  IMAD.MOV.U32 R72, RZ, RZ, R149 ;  /* 0x000000ffff487224 */ /* 0x004fe200078e0095 */
[----:B------:R-:W-:Y:S01]  /*f290*/  LDS R148, [R2+UR7+0x1080] ;  /* 0x0010800702947984 */ /* 0x000fe20008000800 */
[----:B---3--:R-:W-:-:S02]  /*f2a0*/  IMAD.MOV.U32 R81, RZ, RZ, R150 ;  /* 0x000000ffff517224 */ /* 0x008fc400078e0096 */
[----:B----4-:R-:W-:Y:S01]  /*f2b0*/  IMAD.MOV.U32 R80, RZ, RZ, R151 ;  /* 0x000000ffff507224 */ /* 0x010fe200078e0097 */
[----:B------:R-:W-:Y:S04]  /*f2c0*/  LDS R150, [R2+UR7+0x1880] ;  /* 0x0018800702967984 */ /* 0x000fe80008000800 */
[----:B------:R-:W-:Y:S04]  /*f2d0*/  LDS R149, [R11+UR7+0x1080] ;  /* 0x001080070b957984 */ /* 0x000fe80008000800 */
[----:B------:R-:W1:Y:S01]  /*f2e0*/  LDS R151, [R11+UR7+0x1880] ;  /* 0x001880070b977984 */ /* 0x000e620008000800 */
[C---:B------:R-:W-:Y:S03]  /*f2f0*/  HMMA.1688.F32.TF32 R164, R100.reuse, R46, R168 ;  /* 0x0000002e64a4723c */ /* 0x040fe600000810a8 */
[----:B------:R-:W-:Y:S03]  /*f300*/  STL [R1+0x9a4], R69 ;  /* 0x0009a44501007387 */ /* 0x000fe60000100800 */
[----:B------:R-:W-:Y:S01]  /*f310*/  HMMA.1688.F32.TF32 R100, R100, R50, R172 ;  /* 0x000000326464723c */ /* 0x000fe200000810ac */
[----:B------:R-:W-:Y:S04]  /*f320*/  STL [R1+0x9a0], R68 ;  /* 0x0009a04401007387 */ /* 0x000fe80000100800 */
[----:B------:R-:W-:Y:S04]  /*f330*/  STL [R1+0x99c], R64 ;  /* 0x00099c4001007387 */ /* 0x000fe80000100800 */
[----:B------:R-:W-:Y:S04]  /*f340*/  STL [R1+0x998], R65 ;  /* 0x0009984101007387 */ /* 0x000fe80000100800 */
[----:B------:R2:W-:Y:S04]  /*f350*/  STL [R1+0x9b4], R80 ;  /* 0x0009b45001007387 */ /* 0x0005e80000100800 */
[----:B------:R3:W-:Y:S04]  /*f360*/  STL [R1+0x9b0], R81 ;  /* 0x0009b05101007387 */ /* 0x0007e80000100800 */
[----:B------:R4:W-:Y:S03]  /*f370*/  STL [R1+0x9ac], R73 ;  /* 0x0009ac4901007387 */ /* 0x0009e60000100800 */
[----:B--2---:R-:W-:Y:S01]  /*f380*/  IMAD.MOV.U32 R80, RZ, RZ, R100 ;  /* 0x000000ffff507224 */ /* 0x004fe200078e0064 */
[----:B------:R2:W-:Y:S01]  /*f390*/  STL [R1+0x9a8], R72 ;  /* 0x0009a84801007387 */ /* 0x0005e20000100800 */
[----:B---3--:R-:W-:-:S03]  /*f3a0*/  IMAD.MOV.U32 R81, RZ, RZ, R101 ;  /* 0x000000ffff517224 */ /* 0x008fc600078e0065 */
[----:B------:R-:W-:Y:S01]  /*f3b0*/  LDS R168, [R4+UR7+0x1100] ;  /* 0x0011000704a87984 */ /* 0x000fe20008000800 */
[----:B----4-:R-:W-:Y:S01]  /*f3c0*/  IMAD.MOV.U32 R73, RZ, RZ, R102 ;  /* 0x000000ffff497224 */ /* 0x010fe200078e0066 */
[----:B-1----:R-:W-:Y:S02]  /*f3d0*/  HMMA.1688.F32.TF32 R172, R148, R82, R236 ;  /* 0x0000005294ac723c */ /* 0x002fe400000810ec */
[----:B------:R-:W-:Y:S01]  /*f3e0*/  LDS R170, [R4+UR7+0x1900] ;  /* 0x0019000704aa7984 */ /* 0x000fe20008000800 */
[----:B--2---:R-:W-:-:S03]  /*f3f0*/  IMAD.MOV.U32 R72, RZ, RZ, R103 ;  /* 0x000000ffff487224 */ /* 0x004fc600078e0067 */
[----:B------:R-:W-:Y:S01]  /*f400*/  LDS R169, [R10+UR7+0x1100] ;  /* 0x001100070aa97984 */ /* 0x000fe20008000800 */
[C---:B------:R-:W-:Y:S03]  /*f410*/  HMMA.1688.F32.TF32 R100, R148.reuse, R78, R60 ;  /* 0x0000004e9464723c */ /* 0x040fe6000008103c */
[----:B------:R-:W1:Y:S03]  /*f420*/  LDS R171, [R10+UR7+0x1900] ;  /* 0x001900070aab7984 */ /* 0x000e660008000800 */
[C---:B------:R-:W-:Y:S01]  /*f430*/  HMMA.1688.F32.TF32 R60, R148.reuse, R74, R232 ;  /* 0x0000004a943c723c */ /* 0x040fe200000810e8 */
[----:B------:R-:W-:Y:S04]  /*f440*/  LDS R224, [R4+UR7+0x1180] ;  /* 0x0011800704e07984 */ /* 0x000fe80008000800 */
[----:B------:R-:W-:Y:S01]  /*f450*/  LDS R226, [R4+UR7+0x1980] ;  /* 0x0019800704e27984 */ /* 0x000fe20008000800 */
[----:B------:R-:W-:Y:S01]  /*f460*/  HMMA.1688.F32.TF32 R12, R148, R66, R12 ;  /* 0x00000042940c723c */ /* 0x000fe2000008100c */
[----:B------:R-:W-:-:S02]  /*f470*/  IMAD.MOV.U32 R65, RZ, RZ, R167 ;  /* 0x000000ffff417224 */ /* 0x000fc400078e00a7 */
[----:B------:R-:W-:Y:S01]  /*f480*/  IMAD.MOV.U32 R64, RZ, RZ, R166 ;  /* 0x000000ffff407224 */ /* 0x000fe200078e00a6 */
[----:B------:R-:W-:Y:S01]  /*f490*/  LDS R167, [R11+UR7+0x1900] ;  /* 0x001900070ba77984 */ /* 0x000fe20008000800 */
[----:B------:R-:W-:Y:S02]  /*f4a0*/  IMAD.MOV.U32 R69, RZ, RZ, R164 ;  /* 0x000000ffff457224 */ /* 0x000fe400078e00a4 */
[----:B------:R-:W-:Y:S01]  /*f4b0*/  IMAD.MOV.U32 R68, RZ, RZ, R165 ;  /* 0x000000ffff447224 */ /* 0x000fe200078e00a5 */
[----:B------:R2:W-:Y:S04]  /*f4c0*/  STL [R1+0x9c4], R65 ;  /* 0x0009c44101007387 */ /* 0x0005e80000100800 */
[----:B------:R3:W-:Y:S04]  /*f4d0*/  STL [R1+0x9c0], R64 ;  /* 0x0009c04001007387 */ /* 0x0007e80000100800 */
[----:B------:R-:W-:Y:S04]  /*f4e0*/  STL [R1+0x9bc], R69 ;  /* 0x0009bc4501007387 */ /* 0x000fe80000100800 */
[----:B------:R-:W-:Y:S01]  /*f4f0*/  STL [R1+0x9b8], R68 ;  /* 0x0009b84401007387 */ /* 0x000fe20000100800 */
[----:B--2---:R-:W-:-:S03]  /*f500*/  IMAD.MOV.U32 R65, RZ, RZ, R172 ;  /* 0x000000ffff417224 */ /* 0x004fc600078e00ac */
[----:B------:R2:W-:Y:S01]  /*f510*/  STL [R1+0x9cc], R80 ;  /* 0x0009cc5001007387 */ /* 0x0005e20000100800 */
[----:B---3--:R-:W-:Y:S02]  /*f520*/  IMAD.MOV.U32 R64, RZ, RZ, R173 ;  /* 0x000000ffff407224 */ /* 0x008fe400078e00ad */
[----:B------:R-:W-:Y:S01]  /*f530*/  IMAD.MOV.U32 R48, RZ, RZ, R60 ;  /* 0x000000ffff307224 */ /* 0x000fe200078e003c */
[----:B------:R3:W-:Y:S01]  /*f540*/  STL [R1+0x9c8], R81 ;  /* 0x0009c85101007387 */ /* 0x0007e20000100800 */
[----:B------:R-:W-:Y:S02]  /*f550*/  IMAD.MOV.U32 R45, RZ, RZ, R61 ;  /* 0x000000ffff2d7224 */ /* 0x000fe400078e003d */
[----:B------:R-:W-:Y:S01]  /*f560*/  IMAD.MOV.U32 R173, RZ, RZ, R13 ;  /* 0x000000ffffad7224 */ /* 0x000fe200078e000d */
[----:B-1----:R-:W-:Y:S01]  /*f570*/  HMMA.1688.F32.TF32 R28, R168, R70, R28 ;  /* 0x00000046a81c723c */ /* 0x002fe2000008101c */
[----:B------:R-:W-:Y:S01]  /*f580*/  IMAD.MOV.U32 R172, RZ, RZ, R14 ;  /* 0x000000ffffac7224 */ /* 0x000fe200078e000e */
[----:B------:R-:W-:Y:S01]  /*f590*/  LDS R164, [R2+UR7+0x1100] ;  /* 0x0011000702a47984 */ /* 0x000fe20008000800 */
[----:B--2---:R-:W-:-:S02]  /*f5a0*/  IMAD.MOV.U32 R80, RZ, RZ, R62 ;  /* 0x000000ffff507224 */ /* 0x004fc400078e003e */
[----:B------:R-:W-:Y:S01]  /*f5b0*/  IMAD.MOV.U32 R77, RZ, RZ, R15 ;  /* 0x000000ffff4d7224 */ /* 0x000fe200078e000f */
[----:B------:R-:W-:Y:S01]  /*f5c0*/  LDS R166, [R2+UR7+0x1900] ;  /* 0x0019000702a67984 */ /* 0x000fe20008000800 */
[----:B---3--:R-:W-:Y:S02]  /*f5d0*/  IMAD.MOV.U32 R81, RZ, RZ, R63 ;  /* 0x000000ffff517224 */ /* 0x008fe400078e003f */
[C---:B------:R-:W-:Y:S01]  /*f5e0*/  HMMA.1688.F32.TF32 R60, R148.reuse, R70, R228 ;  /* 0x00000046943c723c */ /* 0x040fe200000810e4 */
[----:B------:R-:W-:Y:S01]  /*f5f0*/  IMAD.MOV.U32 R76, RZ, RZ, R12 ;  /* 0x000000ffff4c7224 */ /* 0x000fe200078e000c */
[----:B------:R-:W1:Y:S04]  /*f600*/  LDS R165, [R11+UR7+0x1100] ;  /* 0x001100070ba57984 */ /* 0x000e680008000800 */
[----:B------:R-:W-:Y:S01]  /*f610*/  HMMA.1688.F32.TF32 R12, R148, R42, R20 ;  /* 0x0000002a940c723c */ /* 0x000fe20000081014 */
[----:B------:R-:W2:-:S15]  /*f620*/  LDS R225, [R10+UR7+0x1180] ;  /* 0x001180070ae17984 */ /* 0x000e9e0008000800 */
[----:B------:R-:W-:-:S02]  /*f630*/  NOP ;  /* 0x0000000000007918 */ /* 0x000fc40000000000 */
[----:B------:R-:W-:Y:S02]  /*f640*/  IMAD.MOV.U32 R44, RZ, RZ, R62 ;  /* 0x000000ffff2c7224 */ /* 0x000fe400078e003e */
[----:B------:R-:W-:Y:S02]  /*f650*/  IMAD.MOV.U32 R41, RZ, RZ, R63 ;  /* 0x000000ffff297224 */ /* 0x000fe400078e003f */
[----:B------:R-:W-:Y:S02]  /*f660*/  IMAD.MOV.U32 R40, RZ, RZ, R60 ;  /* 0x000000ffff287224 */ /* 0x000fe400078e003c */
[----:B------:R-:W-:Y:S02]  /*f670*/  IMAD.MOV.U32 R9, RZ, RZ, R61 ;  /* 0x000000ffff097224 */ /* 0x000fe400078e003d */
[----:B------:R-:W-:Y:S02]  /*f680*/  IMAD.MOV.U32 R63, RZ, RZ, R13 ;  /* 0x000000ffff3f7224 */ /* 0x000fe400078e000d */
[----:B------:R-:W-:-:S02]  /*f690*/  IMAD.MOV.U32 R62, RZ, RZ, R14 ;  /* 0x000000ffff3e7224 */ /* 0x000fc400078e000e */
        /* <DEDUP_REMOVED lines=14> */
[C---:B------:R-:W-:Y:S06]  /*f780*/  HMMA.1688.F32.TF32 R12, R168.reuse, R74, R212 ;  /* 0x0000004aa80c723c */ /* 0x040fec00000810d4 */
[C---:B------:R-:W-:Y:S06]  /*f790*/  HMMA.1688.F32.TF32 R244, R168.reuse, R50, R116 ;  /* 0x00000032a8f4723c */ /* 0x040fec0000081074 */
[C---:B------:R-:W-:Y:S01]  /*f7a0*/  HMMA.1688.F32.TF32 R204, R168.reuse, R82, R204 ;  /* 0x00000052a8cc723c */ /* 0x040fe200000810cc */
[----:B------:R-:W-:Y:S01]  /*f7b0*/  IMAD.MOV.U32 R69, RZ, RZ, R174 ;  /* 0x000000ffff457224 */ /* 0x000fe200078e00ae */
[----:B------:R-:W-:Y:S01]  /*f7c0*/  MOV R68, R175 ;  /* 0x000000af00447202 */ /* 0x000fe20000000f00 */
[----:B------:R-:W-:Y:S03]  /*f7d0*/  LDS R174, [R4+UR7+0x2880] ;  /* 0x0028800704ae7984 */ /* 0x000fe60008000800 */
[C---:B------:R-:W-:Y:S01]  /*f7e0*/  HMMA.1688.F32.TF32 R200, R168.reuse, R66, R36 ;  /* 0x00000042a8c8723c */ /* 0x040fe20000081024 */
[----:B------:R-:W-:Y:S04]  /*f7f0*/  LDS R175, [R10+UR7+0x2880] ;  /* 0x002880070aaf7984 */ /* 0x000fe80008000800 */
[----:B------:R-:W-:Y:S01]  /*f800*/  LDS R212, [R4+UR7+0x2100] ;  /* 0x0021000704d47984 */ /* 0x000fe20008000800 */
[C---:B------:R-:W-:Y:S03]  /*f810*/  HMMA.1688.F32.TF32 R36, R168.reuse, R42, R52 ;  /* 0x0000002aa824723c */ /* 0x040fe60000081034 */
[----:B------:R-:W-:Y:S03]  /*f820*/  LDS R214, [R4+UR7+0x2900] ;  /* 0x0029000704d67984 */ /* 0x000fe60008000800 */
[----:B------:R-:W-:Y:S01]  /*f830*/  HMMA.1688.F32.TF32 R148, R168, R78, R16 ;  /* 0x0000004ea894723c */ /* 0x000fe20000081010 */
[----:B------:R-:W-:Y:S04]  /*f840*/  LDS R213, [R10+UR7+0x2100] ;  /* 0x002100070ad57984 */ /* 0x000fe80008000800 */
[----:B------:R-:W-:Y:S02]  /*f850*/  LDS R215, [R10+UR7+0x2900] ;  /* 0x002900070ad77984 */ /* 0x000fe40008000800 */
[----:B------:R-:W-:-:S02]  /*f860*/  IMAD.MOV.U32 R19, RZ, RZ, R13 ;  /* 0x000000ffff137224 */ /* 0x000fc400078e000d */
[----:B------:R-:W-:Y:S01]  /*f870*/  IMAD.MOV.U32 R18, RZ, RZ, R14 ;  /* 0x000000ffff127224 */ /* 0x000fe200078e000e */
[----:B-1----:R-:W-:Y:S01]  /*f880*/  HMMA.1688.F32.TF32 R32, R164, R74, R32 ;  /* 0x0000004aa420723c */ /* 0x002fe20000081020 */
[----:B------:R-:W-:Y:S01]  /*f890*/  IMAD.MOV.U32 R17, RZ, RZ, R15 ;  /* 0x000000ffff117224 */ /* 0x000fe200078e000f */
[----:B------:R-:W-:Y:S01]  /*f8a0*/  STL.64 [R1+0xa0], R200 ;  /* 0x0000a0c801007387 */ /* 0x000fe20000100a00 */
[----:B------:R-:W-:Y:S02]  /*f8b0*/  IMAD.MOV.U32 R16, RZ, RZ, R12 ;  /* 0x000000ffff107224 */ /* 0x000fe400078e000c */
[----:B------:R-:W-:Y:S01]  /*f8c0*/  IMAD.MOV.U32 R15, RZ, RZ, R29 ;  /* 0x000000ffff0f7224 */ /* 0x000fe200078e001d */
[----:B--2---:R-:W-:Y:S01]  /*f8d0*/  HMMA.1688.F32.TF32 R240, R224, R70, R144 ;  /* 0x00000046e0f0723c */ /* 0x004fe20000081090 */
[----:B------:R-:W-:Y:S01]  /*f8e0*/  IMAD.MOV.U32 R14, RZ, RZ, R30 ;  /* 0x000000ffff0e7224 */ /* 0x000fe200078e001e */
[----:B------:R-:W-:Y:S01]  /*f8f0*/  LDS R116, [R4+UR7+0x2000] ;  /* 0x0020000704747984 */ /* 0x000fe20008000800 */
[----:B------:R-:W-:-:S02]  /*f900*/  IMAD.MOV.U32 R13, RZ, RZ, R31 ;  /* 0x000000ffff0d7224 */ /* 0x000fc400078e001f */
[----:B------:R-:W-:Y:S01]  /*f910*/  IMAD.MOV.U32 R12, RZ, RZ, R28 ;  /* 0x000000ffff0c7224 */ /* 0x000fe200078e001c */
[----:B------:R-:W-:Y:S01]  /*f920*/  STL.64 [R1+0xa8], R202 ;  /* 0x0000a8ca01007387 */ /* 0x000fe20000100a00 */
[----:B------:R-:W-:Y:S03]  /*f930*/  HMMA.1688.F32.TF32 R28, R168, R46, R112 ;  /* 0x0000002ea81c723c */ /* 0x000fe60000081070 */
[----:B------:R-:W-:Y:S04]  /*f940*/  STL.64 [R1+0x90], R36 ;  /* 0x0000902401007387 */ /* 0x000fe80000100a00 */
[----:B------:R1:W-:Y:S04]  /*f950*/  STL.64 [R1+0x98], R38 ;  /* 0x0000982601007387 */ /* 0x0003e80000100a00 */
[----:B------:R-:W-:Y:S04]  /*f960*/  STL.64 [R1+0x930], R246 ;  /* 0x000930f601007387 */ /* 0x000fe80000100a00 */
[----:B------:R-:W-:Y:S01]  /*f970*/  LDS R144, [R2+UR7+0x2000] ;  /* 0x0020000702907984 */ /* 0x000fe20008000800 */
[C---:B-1----:R-:W-:Y:S03]  /*f980*/  HMMA.1688.F32.TF32 R36, R164.reuse, R82, R124 ;  /* 0x00000052a424723c */ /* 0x042fe6000008107c */
[----:B------:R-:W-:Y:S04]  /*f990*/  LDS R146, [R2+UR7+0x2800] ;  /* 0x0028000702927984 */ /* 0x000fe80008000800 */
[----:B------:R-:W-:Y:S04]  /*f9a0*/  STL.64 [R1+0x80], R28 ;  /* 0x0000801c01007387 */ /* 0x000fe80000100a00 */
[----:B------:R1:W-:Y:S04]  /*f9b0*/  STL.64 [R1+0x88], R30 ;  /* 0x0000881e01007387 */ /* 0x0003e80000100a00 */
[----:B------:R-:W-:Y:S04]  /*f9c0*/  LDS R145, [R11+UR7+0x2000] ;  /* 0x002000070b917984 */ /* 0x000fe80008000800 */
[----:B------:R-:W-:Y:S01]  /*f9d0*/  LDS R147, [R11+UR7+0x2800] ;  /* 0x002800070b937984 */ /* 0x000fe20008000800 */
[C---:B-1----:R-:W-:Y:S03]  /*f9e0*/  HMMA.1688.F32.TF32 R28, R164.reuse, R70, R136 ;  /* 0x00000046a41c723c */ /* 0x042fe60000081088 */
[----:B------:R-:W-:Y:S04]  /*f9f0*/  STL.64 [R1+0x928], R244 ;  /* 0x000928f401007387 */ /* 0x000fe80000100a00 */
[----:B------:R-:W-:Y:S04]  /*fa00*/  STL.64 [R1+0x70], R36 ;  /* 0x0000702401007387 */ /* 0x000fe80000100a00 */
[----:B------:R1:W-:Y:S04]  /*fa10*/  STL.64 [R1+0x78], R38 ;  /* 0x0000782601007387 */ /* 0x0003e80000100a00 */
[----:B------:R-:W-:Y:S04]  /*fa20*/  STL.64 [R1+0x60], R32 ;  /* 0x0000602001007387 */ /* 0x000fe80000100a00 */
[----:B------:R2:W-:Y:S01]  /*fa30*/  STL.64 [R1+0x68], R34 ;  /* 0x0000682201007387 */ /* 0x0005e20000100a00 */
[C---:B-1----:R-:W-:Y:S03]  /*fa40*/  HMMA.1688.F32.TF32 R36, R164.reuse, R66, R180 ;  /* 0x00000042a424723c */ /* 0x042fe600000810b4 */
[----:B------:R-:W-:Y:S04]  /*fa50*/  LDS R200, [R2+UR7+0x2080] ;  /* 0x0020800702c87984 */ /* 0x000fe80008000800 */
[----:B------:R-:W-:Y:S01]  /*fa60*/  STL.64 [R1+0x50], R28 ;  /* 0x0000501c01007387 */ /* 0x000fe20000100a00 */
[----:B--2---:R-:W-:Y:S03]  /*fa70*/  HMMA.1688.F32.TF32 R32, R164, R42, R184 ;  /* 0x0000002aa420723c */ /* 0x004fe600000810b8 */
[----:B------:R1:W-:Y:S04]  /*fa80*/  STL.64 [R1+0x58], R30 ;  /* 0x0000581e01007387 */ /* 0x0003e80000100a00 */
[----:B------:R-:W-:Y:S01]  /*fa90*/  LDS R202, [R2+UR7+0x2880] ;  /* 0x0028800702ca7984 */ /* 0x000fe20008000800 */
[----:B------:R-:W-:Y:S03]  /*faa0*/  HMMA.1688.F32.TF32 R248, R224, R74, R176 ;  /* 0x0000004ae0f8723c */ /* 0x000fe600000810b0 */
[----:B------:R-:W-:Y:S03]  /*fab0*/  LDS R201, [R11+UR7+0x2080] ;  /* 0x002080070bc97984 */ /* 0x000fe60008000800 */
[----:B-1----:R-:W-:Y:S01]  /*fac0*/  HMMA.1688.F32.TF32 R28, R164, R46, R188 ;  /* 0x0000002ea41c723c */ /* 0x002fe200000810bc */
[----:B------:R-:W-:Y:S04]  /*fad0*/  LDS R203, [R11+UR7+0x2880] ;  /* 0x002880070bcb7984 */ /* 0x000fe80008000800 */
[----:B------:R-:W-:Y:S04]  /*fae0*/  STL.64 [R1+0x40], R36 ;  /* 0x0000402401007387 */ /* 0x000fe80000100a00 */
[----:B------:R-:W-:Y:S04]  /*faf0*/  STL.64 [R1+0x48], R38 ;  /* 0x0000482601007387 */ /* 0x000fe80000100a00 */
[----:B------:R-:W-:Y:S04]  /*fb00*/  STL.64 [R1+0x30], R32 ;  /* 0x0000302001007387 */ /* 0x000fe80000100a00 */
[----:B------:R-:W-:Y:S01]  /*fb10*/  STL.64 [R1+0x38], R34 ;  /* 0x0000382201007387 */ /* 0x000fe20000100a00 */
[----:B------:R-:W-:Y:S01]  /*fb20*/  IMAD.MOV.U32 R171, RZ, RZ, R9 ;  /* 0x000000ffffab7224 */ /* 0x000fe200078e0009 */
[----:B------:R-:W-:Y:S01]  /*fb30*/  LOP3.LUT R9, R252, 0x40, RZ, 0x3c, !PT ;  /* 0x00000040fc097812 */ /* 0x000fe200078e3cff */
[----:B------:R-:W-:Y:S01]  /*fb40*/  HMMA.1688.F32.TF32 R236, R224, R66, R156 ;  /* 0x00000042e0ec723c */ /* 0x000fe2000008109c */
[----:B------:R-:W-:Y:S03]  /*fb50*/  LDS R118, [R4+UR7+0x2800] ;  /* 0x0028000704767984 */ /* 0x000fe60008000800 */
[----:B------:R-:W-:Y:S01]  /*fb60*/  IMAD.MOV.U32 R8, RZ, RZ, R30 ;  /* 0x000000ffff087224 */ /* 0x000fe200078e001e */
[----:B------:R1:W-:Y:S01]  /*fb70*/  STL.64 [R1+0x20], R28 ;  /* 0x0000201c01007387 */ /* 0x0003e20000100a00 */
[----:B------:R-:W-:Y:S01]  /*fb80*/  MOV R7, R31 ;  /* 0x0000001f00077202 */ /* 0x000fe20000000f00 */
[----:B------:R-:W-:-:S02]  /*fb90*/  IMAD.MOV.U32 R187, RZ, RZ, R23 ;  /* 0x000000ffffbb7224 */ /* 0x000fc400078e0017 */
[----:B------:R-:W-:Y:S01]  /*fba0*/  IMAD.MOV.U32 R180, RZ, RZ, R22 ;  /* 0x000000ffffb47224 */ /* 0x000fe200078e0016 */
[----:B------:R-:W-:Y:S01]  /*fbb0*/  HMMA.1688.F32.TF32 R232, R224, R42, R160 ;  /* 0x0000002ae0e8723c */ /* 0x000fe200000810a0 */
[----:B------:R-:W-:Y:S04]  /*fbc0*/  LDS R52, [R2+UR7+0x1180] ;  /* 0x0011800702347984 */ /* 0x000fe80008000800 */
[----:B------:R-:W-:Y:S01]  /*fbd0*/  LDS R54, [R2+UR7+0x1980] ;  /* 0x0019800702367984 */ /* 0x000fe20008000800 */
[----:B-1----:R-:W-:Y:S01]  /*fbe0*/  HMMA.1688.F32.TF32 R28, R164, R50, R192 ;  /* 0x00000032a41c723c */ /* 0x002fe200000810c0 */
[----:B------:R-:W-:Y:S02]  /*fbf0*/  IMAD.MOV.U32 R181, RZ, RZ, R21 ;  /* 0x000000ffffb57224 */ /* 0x000fe400078e0015 */
[----:B------:R-:W-:Y:S01]  /*fc00*/  LDS R53, [R11+UR7+0x1180] ;  /* 0x001180070b357984 */ /* 0x000fe20008000800 */
[----:B------:R-:W-:-:S03]  /*fc10*/  IMAD.MOV.U32 R186, RZ, RZ, R20 ;  /* 0x000000ffffba7224 */ /* 0x000fc600078e0014 */
[----:B------:R-:W1:Y:S01]  /*fc20*/  LDSM.16.M88.4 R20, [R9+UR7+0x8000] ;  /* 0x008000070914783b */ /* 0x000e620008000200 */
[----:B------:R-:W-:Y:S02]  /*fc30*/  IMAD.MOV.U32 R127, RZ, RZ, R173 ;  /* 0x000000ffff7f7224 */ /* 0x000fe400078e00ad */
[----:B------:R-:W-:Y:S01]  /*fc40*/  IMAD.MOV.U32 R168, RZ, RZ, R172 ;  /* 0x000000ffffa87224 */ /* 0x000fe200078e00ac */
[----:B------:R-:W-:Y:S04]  /*fc50*/  LDS R173, [R10+UR7+0x2080] ;  /* 0x002080070aad7984 */ /* 0x000fe80008000800 */
[----:B------:R-:W2:Y:S01]  /*fc60*/  LDS R172, [R4+UR7+0x2080] ;  /* 0x0020800704ac7984 */ /* 0x000ea20008000800 */
[C---:B------:R-:W-:Y:S06]  /*fc70*/  HMMA.1688.F32.TF32 R228, R224.reuse, R46, R216 ;  /* 0x0000002ee0e4723c */ /* 0x040fec00000810d8 */
[----:B------:R-:W-:Y:S01]  /*fc80*/  HMMA.1688.F32.TF32 R196, R224, R78, R196 ;  /* 0x0000004ee0c4723c */ /* 0x000fe200000810c4 */
[----:B------:R-:W-:Y:S01]  /*fc90*/  STL.64 [R1+0x8e0], R250 ;  /* 0x0008e0fa01007387 */ /* 0x000fe20000100a00 */
[----:B------:R-:W-:-:S02]  /*fca0*/  IMAD.MOV.U32 R247, RZ, RZ, R28 ;  /* 0x000000fffff77224 */ /* 0x000fc400078e001c */
[----:B------:R-:W-:Y:S02]  /*fcb0*/  IMAD.MOV.U32 R246, RZ, RZ, R29 ;  /* 0x000000fffff67224 */ /* 0x000fe400078e001d */
[----:B------:R-:W-:Y:S01]  /*fcc0*/  HMMA.1688.F32.TF32 R120, R164, R78, R120 ;  /* 0x0000004ea478723c */ /* 0x000fe20000081078 */
[----:B------:R-:W-:Y:S01]  /*fcd0*/  IMAD.MOV.U32 R245, RZ, RZ, R30 ;  /* 0x000000fffff57224 */ /* 0x000fe200078e001e */
[----:B------:R-:W3:Y:S01]  /*fce0*/  LDS R55, [R11+UR7+0x1980] ;  /* 0x001980070b377984 */ /* 0x000ee20008000800 */
[----:B------:R-:W-:-:S03]  /*fcf0*/  IMAD.MOV.U32 R244, RZ, RZ, R31 ;  /* 0x000000fffff47224 */ /* 0x000fc600078e001f */
[C---:B------:R-:W-:Y:S01]  /*fd00*/  HMMA.1688.F32.TF32 R28, R224.reuse, R82, R208 ;  /* 0x00000052e01c723c */ /* 0x040fe200000810d0 */
[----:B------:R-:W-:Y:S01]  /*fd10*/  IMAD.MOV.U32 R183, RZ, RZ, R58 ;  /* 0x000000ffffb77224 */ /* 0x000fe200078e003a */
[----:B------:R-:W-:Y:S04]  /*fd20*/  LDS R216, [R2+UR7+0x2100] ;  /* 0x0021000702d87984 */ /* 0x000fe80008000800 */
[----:B------:R-:W-:Y:S01]  /*fd30*/  HMMA.1688.F32.TF32 R224, R224, R50, R220 ;  /* 0x00000032e0e0723c */ /* 0x000fe200000810dc */
[----:B------:R-:W-:Y:S04]  /*fd40*/  STL.64 [R1+0x8d8], R248 ;  /* 0x0008d8f801007387 */ /* 0x000fe80000100a00 */
[----:B------:R-:W-:Y:S01]  /*fd50*/  STL.64 [R1+0x8f0], R242 ;  /* 0x0008f0f201007387 */ /* 0x000fe20000100a00 */
[----:B------:R-:W-:-:S03]  /*fd60*/  IMAD.MOV.U32 R136, RZ, RZ, R57 ;  /* 0x000000ffff887224 */ /* 0x000fc600078e0039 */
[----:B------:R-:W-:Y:S01]  /*fd70*/  STL.64 [R1+0x8e8], R240 ;  /* 0x0008e8f001007387 */ /* 0x000fe20000100a00 */
[----:B------:R-:W-:-:S03]  /*fd80*/  IMAD.MOV.U32 R137, RZ, RZ, R56 ;  /* 0x000000ffff897224 */ /* 0x000fc600078e0038 */
[----:B------:R-:W-:Y:S01]  /*fd90*/  STL.64 [R1+0x900], R238 ;  /* 0x000900ee01007387 */ /* 0x000fe20000100a00 */
[----:B-1----:R-:W-:Y:S03]  /*fda0*/  HMMA.1688.F32.TF32 R56, R144, R20, R88 ;  /* 0x000000149038723c */ /* 0x002fe60000081058 */
[----:B------:R-:W-:Y:S01]  /*fdb0*/  STL.64 [R1+0x8f8], R236 ;  /* 0x0008f8ec01007387 */ /* 0x000fe20000100a00 */
[----:B------:R-:W-:-:S03]  /*fdc0*/  IMAD.MOV.U32 R6, RZ, RZ, R28 ;  /* 0x000000ffff067224 */ /* 0x000fc600078e001c */
[----:B------:R-:W-:Y:S01]  /*fdd0*/  STL.64 [R1+0x910], R234 ;  /* 0x000910ea01007387 */ /* 0x000fe20000100a00 */
[----:B------:R-:W-:-:S03]  /*fde0*/  IMAD.MOV.U32 R5, RZ, RZ, R29 ;  /* 0x000000ffff057224 */ /* 0x000fc600078e001d */
[----:B------:R-:W-:Y:S01]  /*fdf0*/  STL.64 [R1+0x908], R232 ;  /* 0x000908e801007387 */ /* 0x000fe20000100a00 */
[----:B------:R-:W-:-:S03]  /*fe00*/  IMAD.MOV.U32 R139, RZ, RZ, R63 ;  /* 0x000000ffff8b7224 */ /* 0x000fc600078e003f */
[----:B------:R-:W-:Y:S01]  /*fe10*/  STL.64 [R1+0x920], R230 ;  /* 0x000920e601007387 */ /* 0x000fe20000100a00 */
[----:B------:R-:W-:Y:S02]  /*fe20*/  IMAD.MOV.U32 R124, RZ, RZ, R62 ;  /* 0x000000ffff7c7224 */ /* 0x000fe400078e003e */
[----:B------:R-:W-:Y:S01]  /*fe30*/  IMAD.MOV.U32 R125, RZ, RZ, R61 ;  /* 0x000000ffff7d7224 */ /* 0x000fe200078e003d */
[----:B------:R-:W-:Y:S01]  /*fe40*/  STL.64 [R1+0x918], R228 ;  /* 0x000918e401007387 */ /* 0x000fe20000100a00 */
[----:B------:R-:W-:Y:S02]  /*fe50*/  IMAD.MOV.U32 R138, RZ, RZ, R60 ;  /* 0x000000ffff8a7224 */ /* 0x000fe400078e003c */
[----:B--2---:R-:W-:Y:S01]  /*fe60*/  HMMA.1688.F32.TF32 R60, R172, R20, R84 ;  /* 0x00000014ac3c723c */ /* 0x004fe20000081054 */
[----:B------:R-:W-:Y:S01]  /*fe70*/  STL.64 [R1+0x940], R226 ;  /* 0x000940e201007387 */ /* 0x000fe20000100a00 */
[----:B------:R-:W-:-:S03]  /*fe80*/  IMAD.MOV.U32 R188, RZ, RZ, R14 ;  /* 0x000000ffffbc7224 */ /* 0x000fc600078e000e */
[----:B------:R-:W-:Y:S01]  /*fe90*/  STL.64 [R1+0x938], R224 ;  /* 0x000938e001007387 */ /* 0x000fe20000100a00 */
[----:B------:R-:W-:-:S03]  /*fea0*/  IMAD.MOV.U32 R194, RZ, RZ, R12 ;  /* 0x000000ffffc27224 */ /* 0x000fc600078e000c */
[----:B------:R-:W-:Y:S04]  /*feb0*/  STL [R1+0x724], R252 ;  /* 0x000724fc01007387 */ /* 0x000fe80000100800 */
[----:B------:R-:W-:Y:S04]  /*fec0*/  STL.64 [R1+0x950], R6 ;  /* 0x0009500601007387 */ /* 0x000fe80000100a00 */
[----:B------:R-:W-:Y:S04]  /*fed0*/  LDS R12, [R4+UR7+0x2180] ;  /* 0x00218007040c7984 */ /* 0x000fe80008000800 */
[----:B------:R-:W-:Y:S04]  /*fee0*/  LDS R14, [R4+UR7+0x2980] ;  /* 0x00298007040e7984 */ /* 0x000fe80008000800 */
[----:B------:R1:W-:Y:S04]  /*fef0*/  STL.64 [R1+0x948], R4 ;  /* 0x0009480401007387 */ /* 0x0003e80000100a00 */
[----:B------:R-:W-:Y:S04]  /*ff00*/  LDS R218, [R2+UR7+0x2900] ;  /* 0x0029000702da7984 */ /* 0x000fe80008000800 */
[----:B------:R-:W-:Y:S01]  /*ff10*/  LDS R217, [R11+UR7+0x2100] ;  /* 0x002100070bd97984 */ /* 0x000fe20008000800 */
[----:B-1----:R-:W-:Y:S03]  /*ff20*/  HMMA.1688.F32.TF32 R4, R200, R20, R100 ;  /* 0x00000014c804723c */ /* 0x002fe60000081064 */
[----:B------:R-:W1:Y:S04]  /*ff30*/  LDS R219, [R11+UR7+0x2900] ;  /* 0x002900070bdb7984 */ /* 0x000e680008000800 */
[----:B------:R-:W-:Y:S04]  /*ff40*/  STL [R1+0x890], R56 ;  /* 0x0008903801007387 */ /* 0x000fe80000100800 */
[----:B------:R-:W-:Y:S04]  /*ff50*/  STL [R1+0x88c], R57 ;  /* 0x00088c3901007387 */ /* 0x000fe80000100800 */
[----:B------:R-:W-:Y:S04]  /*ff60*/  STL [R1+0x888], R58 ;  /* 0x0008883a01007387 */ /* 0x000fe80000100800 */
[----:B------:R-:W-:Y:S04]  /*ff70*/  STL [R1+0x884], R59 ;  /* 0x0008843b01007387 */ /* 0x000fe80000100800 */
[----:B------:R-:W-:Y:S04]  /*ff80*/  STL [R1+0x8a0], R60 ;  /* 0x0008a03c01007387 */ /* 0x000fe80000100800 */
[----:B------:R-:W-:Y:S04]  /*ff90*/  STL [R1+0x89c], R61 ;  /* 0x00089c3d01007387 */ /* 0x000fe80000100800 */
[----:B------:R-:W-:Y:S04]  /*ffa0*/  STL [R1+0x898], R62 ;  /* 0x0008983e01007387 */ /* 0x000fe80000100800 */
[----:B------:R-:W-:Y:S04]  /*ffb0*/  STL [R1+0x894], R63 ;  /* 0x0008943f01007387 */ /* 0x000fe80000100800 */
[----:B------:R-:W-:Y:S04]  /*ffc0*/  STL.64 [R1+0x228], R4 ;  /* 0x0002280401007387 */ /* 0x000fe80000100a00 */
[----:B------:R2:W-:Y:S01]  /*ffd0*/  STL.64 [R1+0x230], R6 ;  /* 0x0002300601007387 */ /* 0x0005e20000100a00 */
[----:B------:R-:W-:-:S02]  /*ffe0*/  IMAD.MOV.U32 R195, RZ, RZ, R15 ;  /* 0x000000ffffc37224 */ /* 0x000fc400078e000f */
[----:B------:R-:W-:Y:S01]  /*fff0*/  IMAD.MOV.U32 R189, RZ, RZ, R13 ;  /* 0x000000ffffbd7224 */ /* 0x000fe200078e000d */
[----:B------:R-:W-:Y:S04]  /*10000*/  LDS R15, [R10+UR7+0x2980] ;  /* 0x002980070a0f7984 */ /* 0x000fe80008000800 */
[----:B------:R-:W4:Y:S01]  /*10010*/  LDS R13, [R10+UR7+0x2180] ;  /* 0x002180070a0d7984 */ /* 0x000f220008000800 */
[----:B--2---:R-:W-:Y:S01]  /*10020*/  HMMA.1688.F32.TF32 R4, R212, R20, R148 ;  /* 0x00000014d404723c */ /* 0x004fe20000081094 */
[----:B------:R-:W-:Y:S02]  /*10030*/  IMAD.MOV.U32 R191, RZ, RZ, R19 ;  /* 0x000000ffffbf7224 */ /* 0x000fe400078e0013 */
[----:B------:R-:W-:Y:S01]  /*10040*/  LDS R117, [R10+UR7+0x2000] ;  /* 0x002000070a757984 */ /* 0x000fe20008000800 */
[----:B------:R-:W-:-:S02]  /*10050*/  IMAD.MOV.U32 R184, RZ, RZ, R18 ;  /* 0x000000ffffb87224 */ /* 0x000fc400078e0012 */
[----:B------:R-:W-:Y:S01]  /*10060*/  IMAD.MOV.U32 R185, RZ, RZ, R17 ;  /* 0x000000ffffb97224 */ /* 0x000fe200078e0011 */
[----:B------:R-:W-:Y:S01]  /*10070*/  LDS R18, [R2+UR7+0x2980] ;  /* 0x0029800702127984 */ /* 0x000fe20008000800 */
[----:B------:R-:W-:-:S03]  /*10080*/  IMAD.MOV.U32 R190, RZ, RZ, R16 ;  /* 0x000000ffffbe7224 */ /* 0x000fc600078e0010 */
[----:B------:R-:W-:Y:S04]  /*10090*/  LDS R16, [R2+UR7+0x2180] ;  /* 0x0021800702107984 */ /* 0x000fe80008000800 */
[----:B------:R-:W-:Y:S04]  /*100a0*/  LDS R17, [R11+UR7+0x2180] ;  /* 0x002180070b117984 */ /* 0x000fe80008000800 */
[----:B------:R-:W2:Y:S01]  /*100b0*/  LDS R19, [R11+UR7+0x2980] ;  /* 0x002980070b137984 */ /* 0x000ea20008000800 */
[----:B------:R-:W-:Y:S02]  /*100c0*/  IMAD.MOV.U32 R169, RZ, RZ, R77 ;  /* 0x000000ffffa97224 */ /* 0x000fe400078e004d */
[----:B------:R-:W-:Y:S01]  /*100d0*/  IMAD.MOV.U32 R126, RZ, RZ, R76 ;  /* 0x000000ffff7e7224 */ /* 0x000fe200078e004c */
[----:B------:R-:W2:Y:S01]  /*100e0*/  LDS R119, [R10+UR7+0x2800] ;  /* 0x002800070a777984 */ /* 0x000ea20008000800 */
[----:B------:R-:W-:-:S02]  /*100f0*/  IMAD.MOV.U32 R56, RZ, RZ, R4 ;  /* 0x000000ffff387224 */ /* 0x000fc400078e0004 */
[----:B------:R-:W-:Y:S02]  /*10100*/  IMAD.MOV.U32 R57, RZ, RZ, R5 ;  /* 0x000000ffff397224 */ /* 0x000fe400078e0005 */
[----:B------:R-:W-:Y:S02]  /*10110*/  IMAD.MOV.U32 R182, RZ, RZ, R49 ;  /* 0x000000ffffb67224 */ /* 0x000fe400078e0031 */
[----:B------:R-:W-:Y:S02]  /*10120*/  IMAD.MOV.U32 R176, RZ, RZ, R65 ;  /* 0x000000ffffb07224 */ /* 0x000fe400078e0041 */
[----:B------:R-:W-:Y:S02]  /*10130*/  IMAD.MOV.U32 R177, RZ, RZ, R64 ;  /* 0x000000ffffb17224 */ /* 0x000fe400078e0040 */
[----:B------:R-:W-:Y:S02]  /*10140*/  IMAD.MOV.U32 R178, RZ, RZ, R69 ;  /* 0x000000ffffb27224 */ /* 0x000fe400078e0045 */
[----:B------:R-:W-:-:S02]  /*10150*/  IMAD.MOV.U32 R179, RZ, RZ, R68 ;  /* 0x000000ffffb37224 */ /* 0x000fc400078e0044 */
[----:B------:R-:W-:Y:S01]  /*10160*/  IMAD.MOV.U32 R170, RZ, RZ, R40 ;  /* 0x000000ffffaa7224 */ /* 0x000fe200078e0028 */
[----:B---3--:R-:W-:Y:S01]  /*10170*/  HMMA.1688.F32.TF32 R36, R52, R66, R128 ;  /* 0x000000423424723c */ /* 0x008fe20000081080 */
[----:B------:R-:W-:Y:S02]  /*10180*/  IMAD.MOV.U32 R58, RZ, RZ, R6 ;  /* 0x000000ffff3a7224 */ /* 0x000fe400078e0006 */
[----:B------:R-:W-:Y:S02]  /*10190*/  IMAD.MOV.U32 R112, RZ, RZ, R44 ;  /* 0x000000ffff707224 */ /* 0x000fe400078e002c */
[----:B------:R-:W-:Y:S01]  /*101a0*/  IMAD.MOV.U32 R113, RZ, RZ, R41 ;  /* 0x000000ffff717224 */ /* 0x000fe200078e0029 */
[----:B------:R-:W-:Y:S01]  /*101b0*/  MOV R115, R45 ;  /* 0x0000002d00737202 */ /* 0x000fe20000000f00 */
[----:B------:R-:W-:Y:S02]  /*101c0*/  IMAD.MOV.U32 R59, RZ, RZ, R7 ;  /* 0x000000ffff3b7224 */ /* 0x000fe400078e0007 */
[----:B------:R-:W-:Y:S01]  /*101d0*/  IMAD.MOV.U32 R114, RZ, RZ, R48 ;  /* 0x000000ffff727224 */ /* 0x000fe200078e0030 */
[----:B-1----:R-:W-:Y:S01]  /*101e0*/  HMMA.1688.F32.TF32 R4, R216, R20, R120 ;  /* 0x00000014d804723c */ /* 0x002fe20000081078 */
[----:B------:R-:W-:Y:S01]  /*101f0*/  IMAD.MOV.U32 R237, RZ, RZ, R183 ;  /* 0x000000ffffed7224 */ /* 0x000fe200078e00b7 */
[----:B------:R-:W-:Y:S04]  /*10200*/  STL [R1+0x8b0], R59 ;  /* 0x0008b03b01007387 */ /* 0x000fe80000100800 */
[----:B------:R-:W-:Y:S04]  /*10210*/  STL [R1+0x8ac], R58 ;  /* 0x0008ac3a01007387 */ /* 0x000fe80000100800 */
[----:B------:R-:W-:Y:S04]  /*10220*/  STL [R1+0x8a8], R56 ;  /* 0x0008a83801007387 */ /* 0x000fe80000100800 */
[----:B------:R-:W-:Y:S01]  /*10230*/  STL [R1+0x8a4], R57 ;  /* 0x0008a43901007387 */ /* 0x000fe20000100800 */
[----:B------:R-:W-:Y:S01]  /*10240*/  HMMA.1688.F32.TF32 R76, R52, R78, R24 ;  /* 0x0000004e344c723c */ /* 0x000fe20000081018 */
[----:B------:R-:W-:-:S02]  /*10250*/  IMAD.MOV.U32 R234, RZ, RZ, R73 ;  /* 0x000000ffffea7224 */ /* 0x000fc400078e0049 */
[----:B------:R-:W-:Y:S01]  /*10260*/  IMAD.MOV.U32 R235, RZ, RZ, R72 ;  /* 0x000000ffffeb7224 */ /* 0x000fe200078e0048 */
[----:B------:R-:W-:Y:S04]  /*10270*/  LDSM.16.M88.4 R84, [R9+UR7+0xb000] ;  /* 0x00b000070954783b */ /* 0x000fe80008000200 */
[----:B------:R-:W-:Y:S04]  /*10280*/  STL.64 [R1+0x298], R4 ;  /* 0x0002980401007387 */ /* 0x000fe80000100a00 */
[----:B------:R4:W-:Y:S01]  /*10290*/  STL.64 [R1+0x2a0], R6 ;  /* 0x0002a00601007387 */ /* 0x0009e20000100a00 */
[----:B------:R-:W-:-:S02]  /*102a0*/  IMAD.MOV.U32 R3, RZ, RZ, R30 ;  /* 0x000000ffff037224 */ /* 0x000fc400078e001e */
[----:B------:R-:W-:Y:S01]  /*102b0*/  IMAD.MOV.U32 R0, RZ, RZ, R31 ;  /* 0x000000ffff007224 */ /* 0x000fe200078e001f */
[----:B------:R-:W-:Y:S01]  /*102c0*/  HMMA.1688.F32.TF32 R32, R52, R70, R132 ;  /* 0x000000463420723c */ /* 0x000fe20000081084 */
[----:B------:R-:W-:Y:S01]  /*102d0*/  IMAD.MOV.U32 R240, RZ, RZ, R186 ;  /* 0x000000fffff07224 */ /* 0x000fe200078e00ba */
[----:B------:R-:W-:Y:S04]  /*102e0*/  LDSM.16.M88.4 R88, [R9+UR7+0xb800] ;  /* 0x00b800070958783b */ /* 0x000fe80008000200 */
[----:B----4-:R-:W-:-:S15]  /*102f0*/  HMMA.1688.F32.TF32 R4, R12, R20, R196 ;  /* 0x000000140c04723c */ /* 0x010fde00000810c4 */
[----:B------:R-:W-:-:S08]  /*10300*/  NOP ;  /* 0x0000000000007918 */ /* 0x000fd00000000000 */
[----:B------:R-:W-:Y:S04]  /*10310*/  STL.64 [R1+0x2a8], R4 ;  /* 0x0002a80401007387 */ /* 0x000fe80000100a00 */
[----:B------:R2:W-:Y:S02]  /*10320*/  STL.64 [R1+0x2b0], R6 ;  /* 0x0002b00601007387 */ /* 0x0005e40000100a00 */
[----:B--2---:R-:W-:Y:S01]  /*10330*/  HMMA.1688.F32.TF32 R4, R16, R20, R76 ;  /* 0x000000141004723c */ /* 0x004fe2000008104c */
[----:B------:R-:W-:Y:S01]  /*10340*/  IMAD.MOV.U32 R236, RZ, RZ, R182 ;  /* 0x000000ffffec7224 */ /* 0x000fe200078e00b6 */
[----:B------:R-:W-:Y:S01]  /*10350*/  LDSM.16.M88.4 R76, [R9+UR7+0xa000] ;  /* 0x00a00007094c783b */ /* 0x000fe20008000200 */
[----:B------:R-:W-:Y:S02]  /*10360*/  IMAD.MOV.U32 R182, RZ, RZ, R80 ;  /* 0x000000ffffb67224 */ /* 0x000fe400078e0050 */
[----:B------:R-:W-:-:S15]  /*10370*/  IMAD.MOV.U32 R183, RZ, RZ, R81 ;  /* 0x000000ffffb77224 */ /* 0x000fde00078e0051 */
[----:B------:R-:W-:-:S03]  /*10380*/  NOP ;  /* 0x0000000000007918 */ /* 0x000fc60000000000 */
[----:B------:R1:W-:Y:S04]  /*10390*/  STL.64 [R1+0x2b8], R4 ;  /* 0x0002b80401007387 */ /* 0x0003e80000100a00 */
[----:B------:R2:W-:Y:S04]  /*103a0*/  STL.64 [R1+0x2c0], R6 ;  /* 0x0002c00601007387 */ /* 0x0005e80000100a00 */
[----:B------:R-:W3:Y:S04]  /*103b0*/  LDL.LU R80, [R1+0x9cc] ;  /* 0x0009cc0001507983 */ /* 0x000ee80000300800 */
[----:B------:R-:W4:Y:S04]  /*103c0*/  LDL.LU R81, [R1+0x9c8] ;  /* 0x0009c80001517983 */ /* 0x000f280000300800 */
[----:B------:R-:W2:Y:S04]  /*103d0*/  LDL.LU R65, [R1+0x9c4] ;  /* 0x0009c40001417983 */ /* 0x000ea80000300800 */
[----:B------:R-:W2:Y:S04]  /*103e0*/  LDL.LU R64, [R1+0x9c0] ;  /* 0x0009c00001407983 */ /* 0x000ea80000300800 */
[----:B------:R-:W2:Y:S04]  /*103f0*/  LDL.LU R69, [R1+0x9bc] ;  /* 0x0009bc0001457983 */ /* 0x000ea80000300800 */
[----:B------:R-:W2:Y:S01]  /*10400*/  LDL.LU R68, [R1+0x9b8] ;  /* 0x0009b80001447983 */ /* 0x000ea20000300800 */
[----:B---3--:R-:W-:-:S03]  /*10410*/  IMAD.MOV.U32 R232, RZ, RZ, R80 ;  /* 0x000000ffffe87224 */ /* 0x008fc600078e0050 */
[----:B------:R-:W3:Y:S01]  /*10420*/  LDL.LU R80, [R1+0x9b4] ;  /* 0x0009b40001507983 */ /* 0x000ee20000300800 */
[----:B----4-:R-:W-:-:S03]  /*10430*/  IMAD.MOV.U32 R233, RZ, RZ, R81 ;  /* 0x000000ffffe97224 */ /* 0x010fc600078e0051 */
[----:B------:R-:W4:Y:S04]  /*10440*/  LDL.LU R81, [R1+0x9b0] ;  /* 0x0009b00001517983 */ /* 0x000f280000300800 */
[----:B------:R-:W4:Y:S04]  /*10450*/  LDL.LU R73, [R1+0x9ac] ;  /* 0x0009ac0001497983 */ /* 0x000f280000300800 */
[----:B------:R-:W4:Y:S01]  /*10460*/  LDL.LU R72, [R1+0x9a8] ;  /* 0x0009a80001487983 */ /* 0x000f220000300800 */
[----:B------:R-:W-:Y:S02]  /*10470*/  IMAD.MOV.U32 R208, RZ, RZ, R190 ;  /* 0x000000ffffd07224 */ /* 0x000fe400078e00be */
[----:B------:R-:W-:-:S02]  /*10480*/  IMAD.MOV.U32 R209, RZ, RZ, R191 ;  /* 0x000000ffffd17224 */ /* 0x000fc400078e00bf */
[----:B------:R-:W-:Y:S02]  /*10490*/  IMAD.MOV.U32 R190, RZ, RZ, R168 ;  /* 0x000000ffffbe7224 */ /* 0x000fe400078e00a8 */
[----:B------:R-:W-:Y:S02]  /*104a0*/  IMAD.MOV.U32 R210, RZ, RZ, R184 ;  /* 0x000000ffffd27224 */ /* 0x000fe400078e00b8 */
[----:B------:R-:W-:Y:S02]  /*104b0*/  IMAD.MOV.U32 R191, RZ, RZ, R169 ;  /* 0x000000ffffbf7224 */ /* 0x000fe400078e00a9 */
[----:B--2---:R-:W-:Y:S02]  /*104c0*/  IMAD.MOV.U32 R168, RZ, RZ, R69 ;  /* 0x000000ffffa87224 */ /* 0x004fe400078e0045 */
[----:B------:R-:W-:Y:S01]  /*104d0*/  IMAD.MOV.U32 R211, RZ, RZ, R185 ;  /* 0x000000ffffd37224 */ /* 0x000fe200078e00b9 */
[----:B------:R-:W2:Y:S01]  /*104e0*/  LDL.LU R69, [R1+0x9a4] ;  /* 0x0009a40001457983 */ /* 0x000ea20000300800 */
[----:B------:R-:W-:Y:S01]  /*104f0*/  IMAD.MOV.U32 R184, RZ, RZ, R170 ;  /* 0x000000ffffb87224 */ /* 0x000fe200078e00aa */
[----:B------:R-:W-:Y:S01]  /*10500*/  MOV R185, R171 ;  /* 0x000000ab00b97202 */ /* 0x000fe20000000f00 */
[----:B------:R-:W-:-:S02]  /*10510*/  IMAD.MOV.U32 R169, RZ, RZ, R68 ;  /* 0x000000ffffa97224 */ /* 0x000fc400078e0044 */
[----:B------:R-:W2:Y:S01]  /*10520*/  LDL.LU R68, [R1+0x9a0] ;  /* 0x0009a00001447983 */ /* 0x000ea20000300800 */
[----:B------:R-:W-:Y:S02]  /*10530*/  IMAD.MOV.U32 R170, RZ, RZ, R64 ;  /* 0x000000ffffaa7224 */ /* 0x000fe400078e0040 */
[----:B------:R-:W-:Y:S01]  /*10540*/  IMAD.MOV.U32 R171, RZ, RZ, R65 ;  /* 0x000000ffffab7224 */ /* 0x000fe200078e0041 */
[----:B------:R-:W2:Y:S04]  /*10550*/  LDL.LU R64, [R1+0x99c] ;  /* 0x00099c0001407983 */ /* 0x000ea80000300800 */
[----:B------:R-:W2:Y:S01]  /*10560*/  LDL.LU R65, [R1+0x998] ;  /* 0x0009980001417983 */ /* 0x000ea20000300800 */
[----:B---3--:R-:W-:Y:S02]  /*10570*/  IMAD.MOV.U32 R167, RZ, RZ, R80 ;  /* 0x000000ffffa77224 */ /* 0x008fe400078e0050 */
[----:B----4-:R-:W-:-:S02]  /*10580*/  IMAD.MOV.U32 R166, RZ, RZ, R81 ;  /* 0x000000ffffa67224 */ /* 0x010fc400078e0051 */
[----:B------:R-:W-:Y:S02]  /*10590*/  IMAD.MOV.U32 R164, RZ, RZ, R73 ;  /* 0x000000ffffa47224 */ /* 0x000fe400078e0049 */
[----:B------:R-:W3:Y:S01]  /*105a0*/  LDL.LU R73, [R1+0x994] ;  /* 0x0009940001497983 */ /* 0x000ee20000300800 */
[----:B------:R-:W-:-:S03]  /*105b0*/  IMAD.MOV.U32 R165, RZ, RZ, R72 ;  /* 0x000000ffffa57224 */ /* 0x000fc600078e0048 */
[----:B------:R-:W4:Y:S04]  /*105c0*/  LDL.LU R72, [R1+0x990] ;  /* 0x0009900001487983 */ /* 0x000f280000300800 */
[----:B------:R-:W4:Y:S04]  /*105d0*/  LDL.LU R81, [R1+0x98c] ;  /* 0x00098c0001517983 */ /* 0x000f280000300800 */
[----:B------:R-:W4:Y:S01]  /*105e0*/  LDL.LU R80, [R1+0x988] ;  /* 0x0009880001507983 */ /* 0x000f220000300800 */
[----:B--2---:R-:W-:Y:S02]  /*105f0*/  IMAD.MOV.U32 R163, RZ, RZ, R69 ;  /* 0x000000ffffa37224 */ /* 0x004fe400078e0045 */
[----:B------:R-:W-:-:S02]  /*10600*/  IMAD.MOV.U32 R162, RZ, RZ, R68 ;  /* 0x000000ffffa27224 */ /* 0x000fc400078e0044 */
[----:B------:R-:W-:Y:S02]  /*10610*/  IMAD.MOV.U32 R160, RZ, RZ, R64 ;  /* 0x000000ffffa07224 */ /* 0x000fe400078e0040 */
[----:B------:R-:W2:Y:S01]  /*10620*/  LDL.LU R64, [R1+0x984] ;  /* 0x0009840001407983 */ /* 0x000ea20000300800 */
[----:B------:R-:W-:-:S03]  /*10630*/  IMAD.MOV.U32 R161, RZ, RZ, R65 ;  /* 0x000000ffffa17224 */ /* 0x000fc600078e0041 */
[----:B------:R-:W2:Y:S04]  /*10640*/  LDL.LU R65, [R1+0x980] ;  /* 0x0009800001417983 */ /* 0x000ea80000300800 */
        /* <DEDUP_REMOVED lines=8> */
[----:B------:R-:W2:Y:S04]  /*106d0*/  LDL.LU R72, [R1+0x96c] ;  /* 0x00096c0001487983 */ /* 0x000ea80000300800 */
[----:B------:R-:W2:Y:S04]  /*106e0*/  LDL.LU R73, [R1+0x968] ;  /* 0x0009680001497983 */ /* 0x000ea80000300800 */
[----:B------:R-:W2:Y:S04]  /*106f0*/  LDL.LU R220, [R1+0x198] ;  /* 0x0001980001dc7983 */ /* 0x000ea80000300800 */
[----:B------:R-:W2:Y:S04]  /*10700*/  LDL.LU R221, [R1+0x19c] ;  /* 0x00019c0001dd7983 */ /* 0x000ea80000300800 */
[----:B------:R-:W2:Y:S04]  /*10710*/  LDL.LU R222, [R1+0x1a0] ;  /* 0x0001a00001de7983 */ /* 0x000ea80000300800 */
[----:B------:R-:W2:Y:S01]  /*10720*/  LDL.LU R223, [R1+0x1a4] ;  /* 0x0001a40001df7983 */ /* 0x000ea20000300800 */
        /* <DEDUP_REMOVED lines=16> */
[----:B------:R-:W-:Y:S01]  /*10830*/  HMMA.1688.F32.TF32 R40, R52, R42, R108 ;  /* 0x0000002a3428723c */ /* 0x000fe2000008106c */
[----:B------:R-:W-:-:S05]  /*10840*/  IMAD.MOV.U32 R181, RZ, RZ, R115 ;  /* 0x000000ffffb57224 */ /* 0x000fca00078e0073 */
[C---:B------:R-:W-:Y:S06]  /*10850*/  HMMA.1688.F32.TF32 R48, R52.reuse, R50, R96 ;  /* 0x000000323430723c */ /* 0x040fec0000081060 */
[----:B------:R-:W-:Y:S06]  /*10860*/  HMMA.1688.F32.TF32 R44, R52, R46, R104 ;  /* 0x0000002e342c723c */ /* 0x000fec0000081068 */
[----:B------:R-:W-:Y:S01]  /*10870*/  HMMA.1688.F32.TF32 R52, R116, R20, R92 ;  /* 0x000000147434723c */ /* 0x000fe2000008105c */
[----:B---3--:R-:W-:Y:S01]  /*10880*/  MOV R227, R81 ;  /* 0x0000005100e37202 */ /* 0x008fe20000000f00 */
[----:B----4-:R-:W-:-:S02]  /*10890*/  IMAD.MOV.U32 R226, RZ, RZ, R80 ;  /* 0x000000ffffe27224 */ /* 0x010fc400078e0050 */
[----:B--2---:R-:W-:Y:S02]  /*108a0*/  IMAD.MOV.U32 R224, RZ, RZ, R72 ;  /* 0x000000ffffe07224 */ /* 0x004fe400078e0048 */
[----:B------:R-:W2:Y:S01]  /*108b0*/  LDL.LU R72, [R1+0x964] ;  /* 0x0009640001487983 */ /* 0x000ea20000300800 */
[----:B------:R-:W-:-:S03]  /*108c0*/  IMAD.MOV.U32 R225, RZ, RZ, R73 ;  /* 0x000000ffffe17224 */ /* 0x000fc600078e0049 */
[----:B------:R-:W3:Y:S04]  /*108d0*/  LDL.LU R73, [R1+0x960] ;  /* 0x0009600001497983 */ /* 0x000ee80000300800 */
[----:B------:R-:W4:Y:S04]  /*108e0*/  LDL.LU R80, [R1+0x95c] ;  /* 0x00095c0001507983 */ /* 0x000f280000300800 */
[----:B------:R-:W4:Y:S04]  /*108f0*/  LDL.LU R81, [R1+0x958] ;  /* 0x0009580001517983 */ /* 0x000f280000300800 */
[----:B-1----:R-:W4:Y:S04]  /*10900*/  LDL.LU R4, [R1+0x1b8] ;  /* 0x0001b80001047983 */ /* 0x002f280000300800 */
[----:B------:R-:W4:Y:S04]  /*10910*/  LDL.LU R5, [R1+0x1bc] ;  /* 0x0001bc0001057983 */ /* 0x000f280000300800 */
        /* <DEDUP_REMOVED lines=45> */
[----:B------:R-:W4:Y:S01]  /*10bf0*/  LDL.LU R135, [R1+0x214] ;  /* 0x0002140001877983 */ /* 0x000f220000300800 */
[----:B------:R-:W-:-:S02]  /*10c00*/  IMAD.MOV.U32 R238, RZ, RZ, R136 ;  /* 0x000000ffffee7224 */ /* 0x000fc400078e0088 */
[----:B------:R-:W-:Y:S02]  /*10c10*/  IMAD.MOV.U32 R239, RZ, RZ, R137 ;  /* 0x000000ffffef7224 */ /* 0x000fe400078e0089 */
[----:B------:R-:W-:Y:S02]  /*10c20*/  IMAD.MOV.U32 R192, RZ, RZ, R138 ;  /* 0x000000ffffc07224 */ /* 0x000fe400078e008a */
[----:B------:R-:W-:Y:S02]  /*10c30*/  IMAD.MOV.U32 R193, RZ, RZ, R139 ;  /* 0x000000ffffc17224 */ /* 0x000fe400078e008b */
[----:B------:R-:W-:Y:S02]  /*10c40*/  IMAD.MOV.U32 R228, RZ, RZ, R69 ;  /* 0x000000ffffe47224 */ /* 0x000fe400078e0045 */
[----:B------:R-:W-:Y:S02]  /*10c50*/  IMAD.MOV.U32 R229, RZ, RZ, R68 ;  /* 0x000000ffffe57224 */ /* 0x000fe400078e0044 */
[----:B------:R-:W-:Y:S01]  /*10c60*/  IMAD.MOV.U32 R230, RZ, RZ, R65 ;  /* 0x000000ffffe67224 */ /* 0x000fe200078e0041 */
[----:B------:R-:W-:Y:S01]  /*10c70*/  LDSM.16.M88.4 R68, [R9+UR7+0x9000] ;  /* 0x009000070944783b */ /* 0x000fe20008000200 */
[----:B------:R-:W-:-:S03]  /*10c80*/  IMAD.MOV.U32 R231, RZ, RZ, R64 ;  /* 0x000000ffffe77224 */ /* 0x000fc600078e0040 */
[----:B------:R-:W1:Y:S01]  /*10c90*/  LDSM.16.M88.4 R64, [R9+UR7+0x8800] ;  /* 0x008800070940783b */ /* 0x000e620008000200 */
[----:B--2---:R-:W-:Y:S02]  /*10ca0*/  IMAD.MOV.U32 R139, RZ, RZ, R72 ;  /* 0x000000ffff8b7224 */ /* 0x004fe400078e0048 */
[----:B---3--:R-:W-:Y:S02]  /*10cb0*/  IMAD.MOV.U32 R138, RZ, RZ, R73 ;  /* 0x000000ffff8a7224 */ /* 0x008fe400078e0049 */
[----:B------:R-:W2:Y:S01]  /*10cc0*/  LDSM.16.M88.4 R72, [R9+UR7+0x9800] ;  /* 0x009800070948783b */ /* 0x000ea20008000200 */
[----:B----4-:R-:W-:Y:S02]  /*10cd0*/  IMAD.MOV.U32 R137, RZ, RZ, R80 ;  /* 0x000000ffff897224 */ /* 0x010fe400078e0050 */
[----:B------:R-:W-:Y:S02]  /*10ce0*/  IMAD.MOV.U32 R136, RZ, RZ, R81 ;  /* 0x000000ffff887224 */ /* 0x000fe400078e0051 */
[----:B------:R-:W3:Y:S04]  /*10cf0*/  LDSM.16.M88.4 R80, [R9+UR7+0xa800] ;  /* 0x00a800070950783b */ /* 0x000ee80008000200 */
[----:B-1----:R1:W-:Y:S04]  /*10d00*/  STL [R1+0x8b8], R66 ;  /* 0x0008b84201007387 */ /* 0x0023e80000100800 */
[----:B------:R4:W-:Y:S04]  /*10d10*/  STL [R1+0x8b4], R67 ;  /* 0x0008b44301007387 */ /* 0x0009e80000100800 */
[----:B------:R4:W-:Y:S04]  /*10d20*/  STL [R1+0x8c0], R70 ;  /* 0x0008c04601007387 */ /* 0x0009e80000100800 */
[----:B------:R4:W-:Y:S01]  /*10d30*/  STL [R1+0x8bc], R71 ;  /* 0x0008bc4701007387 */ /* 0x0009e20000100800 */
[----:B------:R-:W-:Y:S03]  /*10d40*/  HMMA.1688.F32.TF32 R148, R172, R64, R220 ;  /* 0x00000040ac94723c */ /* 0x000fe600000810dc */
[----:B--2---:R2:W-:Y:S04]  /*10d50*/  STL [R1+0x8c8], R74 ;  /* 0x0008c84a01007387 */ /* 0x0045e80000100800 */
[----:B------:R2:W-:Y:S04]  /*10d60*/  STL [R1+0x8c4], R75 ;  /* 0x0008c44b01007387 */ /* 0x0005e80000100800 */
[----:B------:R2:W-:Y:S01]  /*10d70*/  STL [R1+0x8d0], R78 ;  /* 0x0008d04e01007387 */ /* 0x0005e20000100800 */
[----:B---3--:R-:W-:Y:S03]  /*10d80*/  HMMA.1688.F32.TF32 R136, R144, R80, R136 ;  /* 0x000000509088723c */ /* 0x008fe60000081088 */
[----:B------:R3:W-:Y:S01]  /*10d90*/  STL [R1+0x8cc], R79 ;  /* 0x0008cc4f01007387 */ /* 0x0007e20000100800 */
[----:B------:R-:W-:-:S02]  /*10da0*/  IMAD.MOV.U32 R223, RZ, RZ, R244 ;  /* 0x000000ffffdf7224 */ /* 0x000fc400078e00f4 */
[----:B------:R-:W-:Y:S02]  /*10db0*/  IMAD.MOV.U32 R222, RZ, RZ, R245 ;  /* 0x000000ffffde7224 */ /* 0x000fe400078e00f5 */
[----:B------:R-:W-:Y:S02]  /*10dc0*/  IMAD.MOV.U32 R221, RZ, RZ, R246 ;  /* 0x000000ffffdd7224 */ /* 0x000fe400078e00f6 */
[----:B------:R-:W-:Y:S01]  /*10dd0*/  IMAD.MOV.U32 R220, RZ, RZ, R247 ;  /* 0x000000ffffdc7224 */ /* 0x000fe200078e00f7 */
[----:B------:R-:W-:Y:S06]  /*10de0*/  HMMA.1688.F32.TF32 R124, R144, R68, R124 ;  /* 0x00000044907c723c */ /* 0x000fec000008107c */
[C---:B------:R-:W-:Y:S06]  /*10df0*/  HMMA.1688.F32.TF32 R112, R116.reuse, R84, R112 ;  /* 0x000000547470723c */ /* 0x040fec0000081070 */
[C---:B------:R-:W-:Y:S06]  /*10e00*/  HMMA.1688.F32.TF32 R108, R116.reuse, R80, R108 ;  /* 0x00000050746c723c */ /* 0x040fec000008106c */
[C---:B------:R-:W-:Y:S06]  /*10e10*/  HMMA.1688.F32.TF32 R100, R116.reuse, R72, R60 ;  /* 0x000000487464723c */ /* 0x040fec000008103c */
[C---:B------:R-:W-:Y:S06]  /*10e20*/  HMMA.1688.F32.TF32 R96, R116.reuse, R68, R96 ;  /* 0x000000447460723c */ /* 0x040fec0000081060 */
[C---:B------:R-:W-:Y:S06]  /*10e30*/  HMMA.1688.F32.TF32 R92, R116.reuse, R64, R92 ;  /* 0x00000040745c723c */ /* 0x040fec000008105c */
[C---:B------:R-:W-:Y:S06]  /*10e40*/  HMMA.1688.F32.TF32 R104, R116.reuse, R76, R104 ;  /* 0x0000004c7468723c */ /* 0x040fec0000081068 */
[----:B------:R-:W-:Y:S06]  /*10e50*/  HMMA.1688.F32.TF32 R116, R116, R88, R128 ;  /* 0x000000587474723c */ /* 0x000fec0000081080 */
[C---:B------:R-:W-:Y:S06]  /*10e60*/  HMMA.1688.F32.TF32 R128, R144.reuse, R72, R140 ;  /* 0x000000489080723c */ /* 0x040fec000008108c */
[----:B------:R-:W-:Y:S06]  /*10e70*/  HMMA.1688.F32.TF32 R140, R144, R84, R4 ;  /* 0x00000054908c723c */ /* 0x000fec0000081004 */
[----:B------:R-:W-:Y:S06]  /*10e80*/  HMMA.1688.F32.TF32 R4, R212, R72, R248 ;  /* 0x00000048d404723c */ /* 0x000fec00000810f8 */
[C---:B------:R-:W-:Y:S06]  /*10e90*/  HMMA.1688.F32.TF32 R120, R144.reuse, R64, R132 ;  /* 0x000000409078723c */ /* 0x040fec0000081084 */
[C---:B------:R-:W-:Y:S06]  /*10ea0*/  HMMA.1688.F32.TF32 R132, R144.reuse, R76, R152 ;  /* 0x0000004c9084723c */ /* 0x040fec0000081098 */
[----:B------:R-:W-:Y:S06]  /*10eb0*/  HMMA.1688.F32.TF32 R144, R144, R88, R224 ;  /* 0x000000589090723c */ /* 0x000fec00000810e0 */
[----:B------:R-:W-:-:S02]  /*10ec0*/  IMAD.MOV.U32 R60, RZ, RZ, R4 ;  /* 0x000000ffff3c7224 */ /* 0x000fc400078e0004 */
[----:B------:R-:W-:Y:S01]  /*10ed0*/  IMAD.MOV.U32 R61, RZ, RZ, R5 ;  /* 0x000000ffff3d7224 */ /* 0x000fe200078e0005 */
[----:B------:R-:W2:Y:S01]  /*10ee0*/  LDL.LU R4, [R1+0xa0] ;  /* 0x0000a00001047983 */ /* 0x000ea20000300800 */
[----:B------:R-:W-:Y:S02]  /*10ef0*/  IMAD.MOV.U32 R62, RZ, RZ, R6 ;  /* 0x000000ffff3e7224 */ /* 0x000fe400078e0006 */
[----:B------:R-:W-:Y:S01]  /*10f00*/  IMAD.MOV.U32 R63, RZ, RZ, R7 ;  /* 0x000000ffff3f7224 */ /* 0x000fe200078e0007 */
[----:B------:R-:W2:Y:S04]  /*10f10*/  LDL.LU R5, [R1+0xa4] ;  /* 0x0000a40001057983 */ /* 0x000ea80000300800 */
[----:B------:R-:W2:Y:S04]  /*10f20*/  LDL.LU R6, [R1+0xa8] ;  /* 0x0000a80001067983 */ /* 0x000ea80000300800 */
[----:B------:R-:W2:Y:S04]  /*10f30*/  LDL.LU R7, [R1+0xac] ;  /* 0x0000ac0001077983 */ /* 0x000ea80000300800 */
[----:B------:R-:W3:Y:S04]  /*10f40*/  LDL.LU R224, [R1+0x90] ;  /* 0x0000900001e07983 */ /* 0x000ee80000300800 */
[----:B------:R-:W3:Y:S04]  /*10f50*/  LDL.LU R225, [R1+0x94] ;  /* 0x0000940001e17983 */ /* 0x000ee80000300800 */
[----:B------:R-:W3:Y:S04]  /*10f60*/  LDL.LU R226, [R1+0x98] ;  /* 0x0000980001e27983 */ /* 0x000ee80000300800 */
[----:B------:R-:W3:Y:S04]  /*10f70*/  LDL.LU R227, [R1+0x9c] ;  /* 0x00009c0001e37983 */ /* 0x000ee80000300800 */
[----:B------:R-:W4:Y:S04]  /*10f80*/  LDL.LU R244, [R1+0x80] ;  /* 0x0000800001f47983 */ /* 0x000f280000300800 */
[----:B------:R-:W4:Y:S04]  /*10f90*/  LDL.LU R245, [R1+0x84] ;  /* 0x0000840001f57983 */ /* 0x000f280000300800 */
[----:B------:R-:W4:Y:S04]  /*10fa0*/  LDL.LU R246, [R1+0x88] ;  /* 0x0000880001f67983 */ /* 0x000f280000300800 */
[----:B------:R-:W4:Y:S01]  /*10fb0*/  LDL.LU R247, [R1+0x8c] ;  /* 0x00008c0001f77983 */ /* 0x000f220000300800 */
[C---:B------:R-:W-:Y:S03]  /*10fc0*/  HMMA.1688.F32.TF32 R176, R200.reuse, R64, R176 ;  /* 0x00000040c8b0723c */ /* 0x040fe600000810b0 */
[----:B------:R-:W4:Y:S03]  /*10fd0*/  LDL.LU R248, [R1+0x30] ;  /* 0x0000300001f87983 */ /* 0x000f260000300800 */
[C---:B------:R-:W-:Y:S01]  /*10fe0*/  HMMA.1688.F32.TF32 R180, R200.reuse, R68, R180 ;  /* 0x00000044c8b4723c */ /* 0x040fe200000810b4 */
[----:B------:R-:W4:Y:S04]  /*10ff0*/  LDL.LU R249, [R1+0x34] ;  /* 0x0000340001f97983 */ /* 0x000f280000300800 */
[----:B------:R-:W4:Y:S01]  /*11000*/  LDL.LU R250, [R1+0x38] ;  /* 0x0000380001fa7983 */ /* 0x000f220000300800 */
[C---:B------:R-:W-:Y:S03]  /*11010*/  HMMA.1688.F32.TF32 R184, R200.reuse, R72, R184 ;  /* 0x00000048c8b8723c */ /* 0x040fe600000810b8 */
[----:B------:R-:W4:Y:S03]  /*11020*/  LDL.LU R251, [R1+0x3c] ;  /* 0x00003c0001fb7983 */ /* 0x000f260000300800 */
[C---:B------:R-:W-:Y:S06]  /*11030*/  HMMA.1688.F32.TF32 R188, R200.reuse, R76, R188 ;  /* 0x0000004cc8bc723c */ /* 0x040fec00000810bc */
[C---:B------:R-:W-:Y:S06]  /*11040*/  HMMA.1688.F32.TF32 R192, R200.reuse, R80, R192 ;  /* 0x00000050c8c0723c */ /* 0x040fec00000810c0 */
[C---:B------:R-:W-:Y:S06]  /*11050*/  HMMA.1688.F32.TF32 R196, R200.reuse, R84, R236 ;  /* 0x00000054c8c4723c */ /* 0x040fec00000810ec */
[----:B------:R-:W-:Y:S01]  /*11060*/  HMMA.1688.F32.TF32 R200, R200, R88, R240 ;  /* 0x00000058c8c8723c */ /* 0x000fe200000810f0 */
[----:B------:R-:W4:Y:S04]  /*11070*/  LDL.LU R240, [R1+0x40] ;  /* 0x0000400001f07983 */ /* 0x000f280000300800 */
[----:B------:R-:W4:Y:S01]  /*11080*/  LDL.LU R241, [R1+0x44] ;  /* 0x0000440001f17983 */ /* 0x000f220000300800 */
[C---:B------:R-:W-:Y:S03]  /*11090*/  HMMA.1688.F32.TF32 R152, R172.reuse, R68, R228 ;  /* 0x00000044ac98723c */ /* 0x040fe600000810e4 */
[----:B------:R-:W4:Y:S03]  /*110a0*/  LDL.LU R242, [R1+0x48] ;  /* 0x0000480001f27983 */ /* 0x000f260000300800 */
[C---:B------:R-:W-:Y:S01]  /*110b0*/  HMMA.1688.F32.TF32 R156, R172.reuse, R72, R156 ;  /* 0x00000048ac9c723c */ /* 0x040fe2000008109c */
[----:B------:R-:W4:Y:S05]  /*110c0*/  LDL.LU R243, [R1+0x4c] ;  /* 0x00004c0001f37983 */ /* 0x000f2a0000300800 */
[C---:B------:R-:W-:Y:S06]  /*110d0*/  HMMA.1688.F32.TF32 R160, R172.reuse, R76, R160 ;  /* 0x0000004caca0723c */ /* 0x040fec00000810a0 */
[C---:B------:R-:W-:Y:S06]  /*110e0*/  HMMA.1688.F32.TF32 R164, R172.reuse, R80, R164 ;  /* 0x00000050aca4723c */ /* 0x040fec00000810a4 */
[C---:B------:R-:W-:Y:S06]  /*110f0*/  HMMA.1688.F32.TF32 R168, R172.reuse, R84, R168 ;  /* 0x00000054aca8723c */ /* 0x040fec00000810a8 */
[----:B------:R-:W-:Y:S01]  /*11100*/  HMMA.1688.F32.TF32 R172, R172, R88, R232 ;  /* 0x00000058acac723c */ /* 0x000fe200000810e8 */
        /* <DEDUP_REMOVED lines=12> */
[C---:B--2---:R-:W-:Y:S06]  /*111d0*/  HMMA.1688.F32.TF32 R4, R212.reuse, R76, R4 ;  /* 0x0000004cd404723c */ /* 0x044fec0000081004 */
[C---:B---3--:R-:W-:Y:S06]  /*111e0*/  HMMA.1688.F32.TF32 R224, R212.reuse, R80, R224 ;  /* 0x00000050d4e0723c */ /* 0x048fec00000810e0 */
[----:B----4-:R-:W-:-:S12]  /*111f0*/  HMMA.1688.F32.TF32 R244, R212, R84, R244 ;  /* 0x00000054d4f4723c */ /* 0x010fd800000810f4 */
[----:B------:R-:W-:Y:S02]  /*11200*/  IMAD.MOV.U32 R56, RZ, RZ, R6 ;  /* 0x000000ffff387224 */ /* 0x000fe400078e0006 */
[----:B------:R-:W-:Y:S02]  /*11210*/  IMAD.MOV.U32 R57, RZ, RZ, R7 ;  /* 0x000000ffff397224 */ /* 0x000fe400078e0007 */
[----:B------:R-:W-:Y:S01]  /*11220*/  IMAD.MOV.U32 R59, RZ, RZ, R4 ;  /* 0x000000ffff3b7224 */ /* 0x000fe200078e0004 */
[----:B------:R-:W2:Y:S01]  /*11230*/  LDL.LU.64 R6, [R1+0x950] ;  /* 0x0009500001067983 */ /* 0x000ea20000300a00 */
[----:B------:R-:W-:Y:S02]  /*11240*/  IMAD.MOV.U32 R58, RZ, RZ, R5 ;  /* 0x000000ffff3a7224 */ /* 0x000fe400078e0005 */
[----:B-1----:R-:W-:Y:S01]  /*11250*/  IMAD.MOV.U32 R66, RZ, RZ, R226 ;  /* 0x000000ffff427224 */ /* 0x002fe200078e00e2 */
[----:B------:R-:W3:Y:S01]  /*11260*/  LDL.LU.64 R4, [R1+0x948] ;  /* 0x0009480001047983 */ /* 0x000ee20000300a00 */
[----:B------:R-:W-:-:S02]  /*11270*/  IMAD.MOV.U32 R67, RZ, RZ, R227 ;  /* 0x000000ffff437224 */ /* 0x000fc400078e00e3 */
[----:B------:R-:W-:Y:S01]  /*11280*/  IMAD.MOV.U32 R70, RZ, RZ, R224 ;  /* 0x000000ffff467224 */ /* 0x000fe200078e00e0 */
[----:B------:R-:W4:Y:S01]  /*11290*/  LDL.LU.64 R226, [R1+0x940] ;  /* 0x0009400001e27983 */ /* 0x000f220000300a00 */
[----:B------:R-:W-:-:S03]  /*112a0*/  IMAD.MOV.U32 R71, RZ, RZ, R225 ;  /* 0x000000ffff477224 */ /* 0x000fc600078e00e1 */
[----:B------:R-:W4:Y:S01]  /*112b0*/  LDL.LU.64 R224, [R1+0x938] ;  /* 0x0009380001e07983 */ /* 0x000f220000300a00 */
[----:B------:R-:W-:Y:S02]  /*112c0*/  IMAD.MOV.U32 R74, RZ, RZ, R246 ;  /* 0x000000ffff4a7224 */ /* 0x000fe400078e00f6 */
[----:B------:R-:W-:Y:S02]  /*112d0*/  IMAD.MOV.U32 R75, RZ, RZ, R247 ;  /* 0x000000ffff4b7224 */ /* 0x000fe400078e00f7 */
[----:B------:R-:W-:Y:S01]  /*112e0*/  IMAD.MOV.U32 R78, RZ, RZ, R244 ;  /* 0x000000ffff4e7224 */ /* 0x000fe200078e00f4 */
[----:B------:R-:W2:Y:S01]  /*112f0*/  LDL.LU.64 R246, [R1+0x930] ;  /* 0x0009300001f67983 */ /* 0x000ea20000300a00 */
[----:B------:R-:W-:-:S03]  /*11300*/  IMAD.MOV.U32 R79, RZ, RZ, R245 ;  /* 0x000000ffff4f7224 */ /* 0x000fc600078e00f5 */
[----:B------:R-:W2:Y:S01]  /*11310*/  LDL.LU.64 R244, [R1+0x928] ;  /* 0x0009280001f47983 */ /* 0x000ea20000300a00 */
[C---:B------:R-:W-:Y:S06]  /*11320*/  HMMA.1688.F32.TF32 R204, R212.reuse, R64, R204 ;  /* 0x00000040d4cc723c */ /* 0x040fec00000810cc */
[----:B------:R-:W-:Y:S06]  /*11330*/  HMMA.1688.F32.TF32 R208, R212, R68, R208 ;  /* 0x00000044d4d0723c */ /* 0x000fec00000810d0 */
[C---:B------:R-:W-:Y:S06]  /*11340*/  HMMA.1688.F32.TF32 R248, R216.reuse, R80, R248 ;  /* 0x00000050d8f8723c */ /* 0x040fec00000810f8 */
[C---:B------:R-:W-:Y:S06]  /*11350*/  HMMA.1688.F32.TF32 R240, R216.reuse, R76, R240 ;  /* 0x0000004cd8f0723c */ /* 0x040fec00000810f0 */
[C---:B------:R-:W-:Y:S06]  /*11360*/  HMMA.1688.F32.TF32 R232, R216.reuse, R68, R232 ;  /* 0x00000044d8e8723c */ /* 0x040fec00000810e8 */
[C---:B------:R-:W-:Y:S06]  /*11370*/  HMMA.1688.F32.TF32 R228, R216.reuse, R64, R228 ;  /* 0x00000040d8e4723c */ /* 0x040fec00000810e4 */
[----:B------:R-:W-:Y:S06]  /*11380*/  HMMA.1688.F32.TF32 R236, R216, R72, R236 ;  /* 0x00000048d8ec723c */ /* 0x000fec00000810ec */
[----:B--2---:R-:W-:Y:S01]  /*11390*/  HMMA.1688.F32.TF32 R244, R212, R88, R244 ;  /* 0x00000058d4f4723c */ /* 0x004fe200000810f4 */
[----:B------:R-:W2:Y:S04]  /*113a0*/  LDL.LU R212, [R1+0x20] ;  /* 0x0000200001d47983 */ /* 0x000ea80000300800 */
[----:B------:R-:W2:-:S15]  /*113b0*/  LDL.LU R213, [R1+0x24] ;  /* 0x0000240001d57983 */ /* 0x000e9e0000300800 */
[----:B------:R-:W-:-:S03]  /*113c0*/  NOP ;  /* 0x0000000000007918 */ /* 0x000fc60000000000 */
[----:B------:R-:W-:Y:S04]  /*113d0*/  STL [R1+0x880], R244 ;  /* 0x000880f401007387 */ /* 0x000fe80000100800 */
[----:B------:R-:W-:Y:S04]  /*113e0*/  STL [R1+0x87c], R245 ;  /* 0x00087cf501007387 */ /* 0x000fe80000100800 */
[----:B------:R-:W-:Y:S04]  /*113f0*/  STL [R1+0x878], R246 ;  /* 0x000878f601007387 */ /* 0x000fe80000100800 */
[----:B------:R-:W-:Y:S04]  /*11400*/  STL [R1+0x874], R247 ;  /* 0x000874f701007387 */ /* 0x000fe80000100800 */
[----:B------:R-:W-:Y:S04]  /*11410*/  STL.64 [R1+0xc0], R228 ;  /* 0x0000c0e401007387 */ /* 0x000fe80000100a00 */
[----:B------:R1:W-:Y:S04]  /*11420*/  STL.64 [R1+0xc8], R230 ;  /* 0x0000c8e601007387 */ /* 0x0003e80000100a00 */
[----:B-1----:R-:W4:Y:S04]  /*11430*/  LDL.LU.64 R230, [R1+0x920] ;  /* 0x0009200001e67983 */ /* 0x002f280000300a00 */
[----:B------:R-:W4:Y:S04]  /*11440*/  LDL.LU.64 R228, [R1+0x918] ;  /* 0x0009180001e47983 */ /* 0x000f280000300a00 */
        /* <DEDUP_REMOVED lines=15> */
[----:B------:R-:W4:Y:S01]  /*11540*/  LDL.LU.64 R248, [R1+0x8d8] ;  /* 0x0008d80001f87983 */ /* 0x000f220000300a00 */
[----:B------:R-:W-:-:S02]  /*11550*/  IMAD.MOV.U32 R214, RZ, RZ, R8 ;  /* 0x000000ffffd67224 */ /* 0x000fc400078e0008 */
[----:B------:R-:W-:Y:S01]  /*11560*/  IMAD.MOV.U32 R215, RZ, RZ, R7 ;  /* 0x000000ffffd77224 */ /* 0x000fe200078e0007 */
[----:B------:R-:W-:Y:S01]  /*11570*/  MOV R247, R0 ;  /* 0x0000000000f77202 */ /* 0x000fe20000000f00 */
[----:B------:R-:W-:Y:S02]  /*11580*/  IMAD.MOV.U32 R244, RZ, RZ, R6 ;  /* 0x000000fffff47224 */ /* 0x000fe400078e0006 */
[----:B---3--:R-:W-:Y:S02]  /*11590*/  IMAD.MOV.U32 R245, RZ, RZ, R5 ;  /* 0x000000fffff57224 */ /* 0x008fe400078e0005 */
[----:B------:R-:W-:-:S07]  /*115a0*/  IMAD.MOV.U32 R246, RZ, RZ, R3 ;  /* 0x000000fffff67224 */ /* 0x000fce00078e0003 */
[----:B------:R-:W-:Y:S06]  /*115b0*/  HMMA.1688.F32.TF32 R244, R12, R64, R244 ;  /* 0x000000400cf4723c */ /* 0x000fec00000810f4 */
[----:B--2---:R-:W-:-:S15]  /*115c0*/  HMMA.1688.F32.TF32 R212, R216, R84, R212 ;  /* 0x00000054d8d4723c */ /* 0x004fde00000810d4 */
[----:B------:R-:W-:-:S08]  /*115d0*/  NOP ;  /* 0x0000000000007918 */ /* 0x000fd00000000000 */
[----:B------:R-:W-:Y:S04]  /*115e0*/  STL.64 [R1+0x70], R212 ;  /* 0x000070d401007387 */ /* 0x000fe80000100a00 */
[----:B------:R1:W-:Y:S02]  /*115f0*/  STL.64 [R1+0x78], R214 ;  /* 0x000078d601007387 */ /* 0x0003e40000100a00 */
[----:B-1----:R-:W-:Y:S02]  /*11600*/  HMMA.1688.F32.TF32 R212, R216, R88, R220 ;  /* 0x00000058d8d4723c */ /* 0x002fe400000810dc */
[----:B------:R-:W-:Y:S04]  /*11610*/  LDS R220, [R4+UR7+0x3000] ;  /* 0x0030000704dc7984 */ /* 0x000fe80008000800 */
[----:B------:R-:W-:Y:S04]  /*11620*/  LDS R222, [R4+UR7+0x3800] ;  /* 0x0038000704de7984 */ /* 0x000fe80008000800 */
[----:B------:R-:W-:Y:S04]  /*11630*/  LDS R221, [R10+UR7+0x3000] ;  /* 0x003000070add7984 */ /* 0x000fe80008000800 */
[----:B------:R-:W1:Y:S01]  /*11640*/  LDS R223, [R10+UR7+0x3800] ;  /* 0x003800070adf7984 */ /* 0x000e620008000800 */
[C---:B----4-:R-:W-:Y:S03]  /*11650*/  HMMA.1688.F32.TF32 R228, R12.reuse, R84, R228 ;  /* 0x000000540ce4723c */ /* 0x050fe600000810e4 */
[----:B------:R-:W-:Y:S04]  /*11660*/  LDS R216, [R4+UR7+0x3080] ;  /* 0x0030800704d87984 */ /* 0x000fe80008000800 */
[----:B------:R-:W-:Y:S04]  /*11670*/  LDS R218, [R4+UR7+0x3880] ;  /* 0x0038800704da7984 */ /* 0x000fe80008000800 */
[----:B------:R-:W-:Y:S04]  /*11680*/  STL.64 [R1], R212 ;  /* 0x000000d401007387 */ /* 0x000fe80000100a00 */
[----:B------:R-:W-:Y:S04]  /*11690*/  STL.64 [R1+0x8], R214 ;  /* 0x000008d601007387 */ /* 0x000fe80000100a00 */
[----:B------:R-:W-:Y:S04]  /*116a0*/  STL.64 [R1+0x60], R244 ;  /* 0x000060f401007387 */ /* 0x000fe80000100a00 */
[----:B------:R-:W-:Y:S01]  /*116b0*/  STL [R1+0x68], R246 ;  /* 0x000068f601007387 */ /* 0x000fe20000100800 */
[C---:B------:R-:W-:Y:S03]  /*116c0*/  HMMA.1688.F32.TF32 R232, R12.reuse, R80, R232 ;  /* 0x000000500ce8723c */ /* 0x040fe600000810e8 */
[----:B------:R-:W-:Y:S03]  /*116d0*/  LDS R212, [R2+UR7+0x3000] ;  /* 0x0030000702d47984 */ /* 0x000fe60008000800 */
[C---:B------:R-:W-:Y:S06]  /*116e0*/  HMMA.1688.F32.TF32 R236, R12.reuse, R76, R236 ;  /* 0x0000004c0cec723c */ /* 0x040fec00000810ec */
[C---:B------:R-:W-:Y:S06]  /*116f0*/  HMMA.1688.F32.TF32 R240, R12.reuse, R72, R240 ;  /* 0x000000480cf0723c */ /* 0x040fec00000810f0 */
[C---:B------:R-:W-:Y:S01]  /*11700*/  HMMA.1688.F32.TF32 R248, R12.reuse, R68, R248 ;  /* 0x000000440cf8723c */ /* 0x040fe200000810f8 */
[----:B------:R-:W-:Y:S04]  /*11710*/  LDS R214, [R2+UR7+0x3800] ;  /* 0x0038000702d67984 */ /* 0x000fe80008000800 */
[----:B------:R-:W-:Y:S04]  /*11720*/  LDS R213, [R11+UR7+0x3000] ;  /* 0x003000070bd57984 */ /* 0x000fe80008000800 */
[----:B------:R-:W2:Y:S04]  /*11730*/  LDS R215, [R11+UR7+0x3800] ;  /* 0x003800070bd77984 */ /* 0x000ea80008000800 */
[----:B------:R-:W-:Y:S04]  /*11740*/  LDS R217, [R10+UR7+0x3080] ;  /* 0x003080070ad97984 */ /* 0x000fe80008000800 */
[----:B------:R-:W3:Y:S06]  /*11750*/  LDS R219, [R10+UR7+0x3880] ;  /* 0x003880070adb7984 */ /* 0x000eec0008000800 */
[----:B------:R-:W-:Y:S04]  /*11760*/  STL.64 [R1+0x50], R248 ;  /* 0x000050f801007387 */ /* 0x000fe80000100a00 */
[----:B------:R4:W-:Y:S02]  /*11770*/  STL.64 [R1+0x58], R250 ;  /* 0x000058fa01007387 */ /* 0x0009e40000100a00 */
[----:B----4-:R-:W-:Y:S06]  /*11780*/  HMMA.1688.F32.TF32 R248, R12, R88, R224 ;  /* 0x000000580cf8723c */ /* 0x010fec00000810e0 */
[C---:B------:R-:W-:Y:S06]  /*11790*/  HMMA.1688.F32.TF32 R224, R16.reuse, R64, R24 ;  /* 0x0000004010e0723c */ /* 0x040fec0000081018 */
[C---:B------:R-:W-:Y:S06]  /*117a0*/  HMMA.1688.F32.TF32 R24, R16.reuse, R68, R28 ;  /* 0x000000441018723c */ /* 0x040fec000008101c */
[----:B------:R-:W-:Y:S01]  /*117b0*/  HMMA.1688.F32.TF32 R12, R16, R72, R32 ;  /* 0x00000048100c723c */ /* 0x000fe20000081020 */
[----:B------:R-:W-:Y:S04]  /*117c0*/  STL [R1+0x4c], R243 ;  /* 0x00004cf301007387 */ /* 0x000fe80000100800 */
[----:B------:R-:W-:Y:S04]  /*117d0*/  STL.64 [R1+0x30], R236 ;  /* 0x000030ec01007387 */ /* 0x000fe80000100a00 */
[----:B------:R-:W-:Y:S04]  /*117e0*/  STL.64 [R1+0x38], R238 ;  /* 0x000038ee01007387 */ /* 0x000fe80000100a00 */
[----:B------:R-:W-:Y:S04]  /*117f0*/  STL.64 [R1+0x110], R224 ;  /* 0x000110e001007387 */ /* 0x000fe80000100a00 */
[----:B------:R-:W-:Y:S04]  /*11800*/  STL.64 [R1+0x118], R226 ;  /* 0x000118e201007387 */ /* 0x000fe80000100a00 */
[----:B------:R-:W-:Y:S03]  /*11810*/  STL.64 [R1+0x130], R24 ;  /* 0x0001301801007387 */ /* 0x000fe60000100a00 */
[----:B------:R-:W-:Y:S01]  /*11820*/  IMAD.MOV.U32 R0, RZ, RZ, R14 ;  /* 0x000000ffff007224 */ /* 0x000fe200078e000e */
[----:B------:R-:W-:Y:S01]  /*11830*/  STL.64 [R1+0x138], R26 ;  /* 0x0001381a01007387 */ /* 0x000fe20000100a00 */
[----:B------:R-:W-:-:S03]  /*11840*/  IMAD.MOV.U32 R3, RZ, RZ, R15 ;  /* 0x000000ffff037224 */ /* 0x000fc600078e000f */
[----:B------:R4:W-:Y:S02]  /*11850*/  STL.64 [R1+0x140], R12 ;  /* 0x0001400c01007387 */ /* 0x0009e40000100a00 */
[----:B----4-:R-:W-:-:S15]  /*11860*/  HMMA.1688.F32.TF32 R12, R16, R76, R36 ;  /* 0x0000004c100c723c */ /* 0x010fde0000081024 */
[----:B------:R-:W-:-:S09]  /*11870*/  NOP ;  /* 0x0000000000007918 */ /* 0x000fd20000000000 */
[----:B------:R-:W-:Y:S02]  /*11880*/  IMAD.MOV.U32 R8, RZ, RZ, R12 ;  /* 0x000000ffff087224 */ /* 0x000fe400078e000c */
[----:B------:R-:W-:Y:S02]  /*11890*/  IMAD.MOV.U32 R252, RZ, RZ, R13 ;  /* 0x000000fffffc7224 */ /* 0x000fe400078e000d */
[----:B------:R-:W-:Y:S02]  /*118a0*/  IMAD.MOV.U32 R77, RZ, RZ, R14 ;  /* 0x000000ffff4d7224 */ /* 0x000fe400078e000e */
[----:B------:R-:W-:Y:S02]  /*118b0*/  IMAD.MOV.U32 R76, RZ, RZ, R15 ;  /* 0x000000ffff4c7224 */ /* 0x000fe400078e000f */
[----:B------:R-:W-:Y:S01]  /*118c0*/  HMMA.1688.F32.TF32 R12, R16, R80, R40 ;  /* 0x00000050100c723c */ /* 0x000fe20000081028 */
[----:B------:R-:W-:Y:S02]  /*118d0*/  IMAD.MOV.U32 R32, RZ, RZ, R78 ;  /* 0x000000ffff207224 */ /* 0x000fe400078e004e */
[----:B------:R-:W4:-:S15]  /*118e0*/  LDL.LU R78, [R1+0x8d0] ;  /* 0x0008d000014e7983 */ /* 0x000f1e0000300800 */
[----:B------:R-:W-:-:S06]  /*118f0*/  NOP ;  /* 0x0000000000007918 */ /* 0x000fcc0000000000 */
[----:B------:R-:W-:Y:S02]  /*11900*/  IMAD.MOV.U32 R73, RZ, RZ, R12 ;  /* 0x000000ffff497224 */ /* 0x000fe400078e000c */
[----:B------:R-:W-:Y:S02]  /*11910*/  IMAD.MOV.U32 R72, RZ, RZ, R13 ;  /* 0x000000ffff487224 */ /* 0x000fe400078e000d */
[----:B------:R-:W-:Y:S02]  /*11920*/  IMAD.MOV.U32 R69, RZ, RZ, R14 ;  /* 0x000000ffff457224 */ /* 0x000fe400078e000e */
[----:B------:R-:W-:Y:S02]  /*11930*/  IMAD.MOV.U32 R68, RZ, RZ, R15 ;  /* 0x000000ffff447224 */ /* 0x000fe400078e000f */
[----:B-1----:R-:W-:Y:S01]  /*11940*/  HMMA.1688.F32.TF32 R12, R220, R22, R52 ;  /* 0x00000016dc0c723c */ /* 0x002fe20000081034 */
[----:B------:R-:W-:Y:S02]  /*11950*/  IMAD.MOV.U32 R33, RZ, RZ, R79 ;  /* 0x000000ffff217224 */ /* 0x000fe400078e004f */
[----:B------:R-:W-:-:S02]  /*11960*/  IMAD.MOV.U32 R34, RZ, RZ, R74 ;  /* 0x000000ffff227224 */ /* 0x000fc400078e004a */
[----:B------:R-:W-:Y:S02]  /*11970*/  IMAD.MOV.U32 R35, RZ, RZ, R75 ;  /* 0x000000ffff237224 */ /* 0x000fe400078e004b */
[----:B------:R-:W-:Y:S02]  /*11980*/  IMAD.MOV.U32 R52, RZ, RZ, R70 ;  /* 0x000000ffff347224 */ /* 0x000fe400078e0046 */
[----:B------:R-:W-:Y:S02]  /*11990*/  IMAD.MOV.U32 R53, RZ, RZ, R71 ;  /* 0x000000ffff357224 */ /* 0x000fe400078e0047 */
[----:B------:R-:W-:Y:S02]  /*119a0*/  IMAD.MOV.U32 R54, RZ, RZ, R66 ;  /* 0x000000ffff367224 */ /* 0x000fe400078e0042 */
[----:B------:R-:W-:Y:S02]  /*119b0*/  IMAD.MOV.U32 R55, RZ, RZ, R67 ;  /* 0x000000ffff377224 */ /* 0x000fe400078e0043 */
[----:B------:R-:W-:-:S08]  /*119c0*/  IMAD.MOV.U32 R36, RZ, RZ, R59 ;  /* 0x000000ffff247224 */ /* 0x000fd000078e003b */
[----:B------:R-:W-:Y:S04]  /*119d0*/  STL.64 [R1+0x158], R12 ;  /* 0x0001580c01007387 */ /* 0x000fe80000100a00 */
[----:B------:R-:W-:Y:S04]  /*119e0*/  STL.64 [R1+0x160], R14 ;  /* 0x0001600e01007387 */ /* 0x000fe80000100a00 */
[----:B------:R-:W4:Y:S04]  /*119f0*/  LDL.LU R79, [R1+0x8cc] ;  /* 0x0008cc00014f7983 */ /* 0x000f280000300800 */
[----:B------:R-:W3:Y:S04]  /*11a00*/  LDL.LU R74, [R1+0x8c8] ;  /* 0x0008c800014a7983 */ /* 0x000ee80000300800 */
[----:B------:R-:W3:Y:S04]  /*11a10*/  LDL.LU R75, [R1+0x8c4] ;  /* 0x0008c400014b7983 */ /* 0x000ee80000300800 */
[----:B------:R-:W4:Y:S01]  /*11a20*/  LDL.LU R70, [R1+0x8c0] ;  /* 0x0008c00001467983 */ /* 0x000f220000300800 */
[----:B------:R-:W-:-:S03]  /*11a30*/  IMAD.MOV.U32 R37, RZ, RZ, R58 ;  /* 0x000000ffff257224 */ /* 0x000fc600078e003a */
[----:B------:R-:W4:Y:S01]  /*11a40*/  LDL.LU R71, [R1+0x8bc] ;  /* 0x0008bc0001477983 */ /* 0x000f220000300800 */
[----:B------:R-:W-:-:S03]  /*11a50*/  IMAD.MOV.U32 R38, RZ, RZ, R56 ;  /* 0x000000ffff267224 */ /* 0x000fc600078e0038 */
[----:B------:R-:W3:Y:S01]  /*11a60*/  LDL.LU R66, [R1+0x8b8] ;  /* 0x0008b80001427983 */ /* 0x000ee20000300800 */
[----:B------:R-:W-:-:S03]  /*11a70*/  MOV R39, R57 ;  /* 0x0000003900277202 */ /* 0x000fc60000000f00 */
[----:B------:R-:W3:Y:S04]  /*11a80*/  LDL.LU R67, [R1+0x8b4] ;  /* 0x0008b40001437983 */ /* 0x000ee80000300800 */
[----:B------:R-:W4:Y:S04]  /*11a90*/  LDL.LU R59, [R1+0x8b0] ;  /* 0x0008b000013b7983 */ /* 0x000f280000300800 */
[----:B------:R-:W4:Y:S04]  /*11aa0*/  LDL.LU R58, [R1+0x8ac] ;  /* 0x0008ac00013a7983 */ /* 0x000f280000300800 */
[----:B------:R-:W4:Y:S04]  /*11ab0*/  LDL.LU R56, [R1+0x8a8] ;  /* 0x0008a80001387983 */ /* 0x000f280000300800 */
[----:B------:R-:W4:Y:S01]  /*11ac0*/  LDL.LU R57, [R1+0x8a4] ;  /* 0x0008a40001397983 */ /* 0x000f220000300800 */
[----:B------:R-:W-:-:S02]  /*11ad0*/  IMAD.MOV.U32 R28, RZ, RZ, R60 ;  /* 0x000000ffff1c7224 */ /* 0x000fc400078e003c */
[----:B------:R-:W-:Y:S01]  /*11ae0*/  IMAD.MOV.U32 R244, RZ, RZ, R247 ;  /* 0x000000fffff47224 */ /* 0x000fe200078e00f7 */
[----:B------:R-:W4:Y:S01]  /*11af0*/  LDL.LU R60, [R1+0x8a0] ;  /* 0x0008a000013c7983 */ /* 0x000f220000300800 */
[----:B------:R-:W-:Y:S02]  /*11b00*/  IMAD.MOV.U32 R29, RZ, RZ, R61 ;  /* 0x000000ffff1d7224 */ /* 0x000fe400078e003d */
[----:B------:R-:W-:Y:S01]  /*11b10*/  IMAD.MOV.U32 R245, RZ, RZ, R240 ;  /* 0x000000fffff57224 */ /* 0x000fe200078e00f0 */
[----:B------:R-:W4:Y:S01]  /*11b20*/  LDL.LU R61, [R1+0x89c] ;  /* 0x00089c00013d7983 */ /* 0x000f220000300800 */
[----:B------:R-:W-:Y:S02]  /*11b30*/  IMAD.MOV.U32 R246, RZ, RZ, R241 ;  /* 0x000000fffff67224 */ /* 0x000fe400078e00f1 */
[----:B------:R-:W-:Y:S02]  /*11b40*/  IMAD.MOV.U32 R247, RZ, RZ, R242 ;  /* 0x000000fffff77224 */ /* 0x000fe400078e00f2 */
[----:B------:R-:W-:-:S02]  /*11b50*/  IMAD.MOV.U32 R30, RZ, RZ, R62 ;  /* 0x000000ffff1e7224 */ /* 0x000fc400078e003e */
[----:B------:R-:W-:Y:S01]  /*11b60*/  IMAD.MOV.U32 R31, RZ, RZ, R63 ;  /* 0x000000ffff1f7224 */ /* 0x000fe200078e003f */
[----:B------:R-:W4:Y:S04]  /*11b70*/  LDL.LU R62, [R1+0x898] ;  /* 0x00089800013e7983 */ /* 0x000f280000300800 */
[----:B------:R-:W4:Y:S01]  /*11b80*/  LDL.LU R63, [R1+0x894] ;  /* 0x00089400013f7983 */ /* 0x000f220000300800 */
[----:B------:R-:W-:Y:S02]  /*11b90*/  IMAD.MOV.U32 R2, RZ, RZ, R232 ;  /* 0x000000ffff027224 */ /* 0x000fe400078e00e8 */
[----:B------:R-:W-:Y:S02]  /*11ba0*/  IMAD.MOV.U32 R5, RZ, RZ, R233 ;  /* 0x000000ffff057224 */ /* 0x000fe400078e00e9 */
[----:B------:R-:W-:-:S02]  /*11bb0*/  IMAD.MOV.U32 R6, RZ, RZ, R234 ;  /* 0x000000ffff067224 */ /* 0x000fc400078e00ea */
[----:B------:R-:W-:Y:S02]  /*11bc0*/  IMAD.MOV.U32 R20, RZ, RZ, R235 ;  /* 0x000000ffff147224 */ /* 0x000fe400078e00eb */
[----:B------:R-:W-:Y:S02]  /*11bd0*/  IMAD.MOV.U32 R21, RZ, RZ, R228 ;  /* 0x000000ffff157224 */ /* 0x000fe400078e00e4 */
[----:B------:R-:W-:Y:S02]  /*11be0*/  IMAD.MOV.U32 R11, RZ, RZ, R229 ;  /* 0x000000ffff0b7224 */ /* 0x000fe400078e00e5 */
[----:B------:R-:W-:Y:S02]  /*11bf0*/  IMAD.MOV.U32 R9, RZ, RZ, R230 ;  /* 0x000000ffff097224 */ /* 0x000fe400078e00e6 */
[----:B------:R-:W-:Y:S01]  /*11c00*/  IMAD.MOV.U32 R7, RZ, RZ, R231 ;  /* 0x000000ffff077224 */ /* 0x000fe200078e00e7 */
[C---:B------:R-:W-:Y:S06]  /*11c10*/  HMMA.1688.F32.TF32 R224, R220.reuse, R82, R108 ;  /* 0x00000052dce0723c */ /* 0x040fec000008106c */
[C---:B------:R-:W-:Y:S06]  /*11c20*/  HMMA.1688.F32.TF32 R112, R220.reuse, R86, R112 ;  /* 0x00000056dc70723c */ /* 0x040fec0000081070 */
[----:B------:R-:W-:Y:S01]  /*11c30*/  HMMA.1688.F32.TF32 R116, R220, R90, R116 ;  /* 0x0000005adc74723c */ /* 0x000fe20000081074 */
[C---:B------:R-:W-:Y:S01]  /*11c40*/  LOP3.LUT R81, R4.reuse, 0x40, RZ, 0x3c, !PT ;  /* 0x0000004004517812 */ /* 0x040fe200078e3cff */
[----:B------:R-:W-:Y:S01]  /*11c50*/  LDS R13, [R10+UR7+0x3180] ;  /* 0x003180070a0d7984 */ /* 0x000fe20008000800 */
[----:B------:R-:W-:-:S03]  /*11c60*/  LOP3.LUT R41, R4, 0x60, RZ, 0x3c, !PT ;  /* 0x0000006004297812 */ /* 0x000fc600078e3cff */
[C---:B------:R-:W-:Y:S01]  /*11c70*/  HMMA.1688.F32.TF32 R44, R16.reuse, R84, R44 ;  /* 0x00000054102c723c */ /* 0x040fe2000008102c */
[----:B------:R-:W-:Y:S04]  /*11c80*/  LDS R24, [R81+UR7+0x3100] ;  /* 0x0031000751187984 */ /* 0x000fe80008000800 */
[----:B------:R-:W-:Y:S01]  /*11c90*/  LDS R26, [R81+UR7+0x3900] ;  /* 0x00390007511a7984 */ /* 0x000fe20008000800 */
[----:B------:R-:W-:Y:S03]  /*11ca0*/  HMMA.1688.F32.TF32 R48, R16, R88, R48 ;  /* 0x000000581030723c */ /* 0x000fe60000081030 */
[----:B------:R-:W-:Y:S04]  /*11cb0*/  LDS R16, [R81+UR7+0x3080] ;  /* 0x0030800751107984 */ /* 0x000fe80008000800 */
[----:B------:R-:W-:Y:S04]  /*11cc0*/  LDS R18, [R81+UR7+0x3880] ;  /* 0x0038800751127984 */ /* 0x000fe80008000800 */
[----:B------:R-:W-:Y:S04]  /*11cd0*/  LDS R17, [R41+UR7+0x3080] ;  /* 0x0030800729117984 */ /* 0x000fe80008000800 */
[----:B------:R-:W1:Y:S01]  /*11ce0*/  LDS R19, [R41+UR7+0x3880] ;  /* 0x0038800729137984 */ /* 0x000e620008000800 */
[C---:B--2---:R-:W-:Y:S03]  /*11cf0*/  HMMA.1688.F32.TF32 R136, R212.reuse, R82, R136 ;  /* 0x00000052d488723c */ /* 0x044fe60000081088 */
[----:B------:R-:W-:Y:S03]  /*11d00*/  LDS R25, [R41+UR7+0x3100] ;  /* 0x0031000729197984 */ /* 0x000fe60008000800 */
[C---:B------:R-:W-:Y:S01]  /*11d10*/  HMMA.1688.F32.TF32 R140, R212.reuse, R86, R140 ;  /* 0x00000056d48c723c */ /* 0x040fe2000008108c */
[----:B------:R-:W-:Y:S04]  /*11d20*/  LDS R27, [R41+UR7+0x3900] ;  /* 0x00390007291b7984 */ /* 0x000fe80008000800 */
[----:B------:R-:W-:Y:S01]  /*11d30*/  LDS R15, [R10+UR7+0x3980] ;  /* 0x003980070a0f7984 */ /* 0x000fe20008000800 */
[----:B------:R-:W-:Y:S03]  /*11d40*/  HMMA.1688.F32.TF32 R144, R212, R90, R144 ;  /* 0x0000005ad490723c */ /* 0x000fe60000081090 */
[----:B------:R-:W-:Y:S04]  /*11d50*/  LDS R12, [R4+UR7+0x3180] ;  /* 0x00318007040c7984 */ /* 0x000fe80008000800 */
[----:B------:R-:W-:Y:S01]  /*11d60*/  LDS R14, [R4+UR7+0x3980] ;  /* 0x00398007040e7984 */ /* 0x000fe20008000800 */
[----:B---3--:R-:W-:Y:S07]  /*11d70*/  HMMA.1688.F32.TF32 R240, R220, R66, R92 ;  /* 0x00000042dcf0723c */ /* 0x008fee000008105c */
[----:B----4-:R-:W-:-:S02]  /*11d80*/  IMAD.MOV.U32 R95, RZ, RZ, R59 ;  /* 0x000000ffff5f7224 */ /* 0x010fc400078e003b */
[----:B------:R-:W-:Y:S02]  /*11d90*/  IMAD.MOV.U32 R94, RZ, RZ, R58 ;  /* 0x000000ffff5e7224 */ /* 0x000fe400078e003a */
[----:B------:R-:W-:Y:S02]  /*11da0*/  IMAD.MOV.U32 R92, RZ, RZ, R56 ;  /* 0x000000ffff5c7224 */ /* 0x000fe400078e0038 */
[----:B------:R-:W2:Y:S01]  /*11db0*/  LDL.LU R56, [R1+0x890] ;  /* 0x0008900001387983 */ /* 0x000ea20000300800 */
[----:B------:R-:W-:-:S03]  /*11dc0*/  IMAD.MOV.U32 R93, RZ, RZ, R57 ;  /* 0x000000ffff5d7224 */ /* 0x000fc600078e0039 */
[----:B------:R-:W2:Y:S04]  /*11dd0*/  LDL.LU R57, [R1+0x88c] ;  /* 0x00088c0001397983 */ /* 0x000ea80000300800 */
[----:B------:R-:W2:Y:S04]  /*11de0*/  LDL.LU R58, [R1+0x888] ;  /* 0x00088800013a7983 */ /* 0x000ea80000300800 */
[----:B------:R-:W2:Y:S04]  /*11df0*/  LDL.LU R59, [R1+0x884] ;  /* 0x00088400013b7983 */ /* 0x000ea80000300800 */
[----:B------:R3:W-:Y:S04]  /*11e00*/  STL [R1+0x734], R240 ;  /* 0x000734f001007387 */ /* 0x0007e80000100800 */
[----:B------:R4:W-:Y:S04]  /*11e10*/  STL [R1+0x730], R241 ;  /* 0x000730f101007387 */ /* 0x0009e80000100800 */
[----:B------:R1:W-:Y:S04]  /*11e20*/  STL [R1+0x72c], R242 ;  /* 0x00072cf201007387 */ /* 0x0003e80000100800 */
[----:B------:R1:W-:Y:S04]  /*11e30*/  STL [R1+0x728], R243 ;  /* 0x000728f301007387 */ /* 0x0003e80000100800 */
[----:B---3--:R-:W3:Y:S04]  /*11e40*/  LDL.LU R240, [R1+0x228] ;  /* 0x0002280001f07983 */ /* 0x008ee80000300800 */
[----:B----4-:R-:W3:Y:S04]  /*11e50*/  LDL.LU R241, [R1+0x22c] ;  /* 0x00022c0001f17983 */ /* 0x010ee80000300800 */
[----:B-1----:R-:W3:Y:S04]  /*11e60*/  LDL.LU R242, [R1+0x230] ;  /* 0x0002300001f27983 */ /* 0x002ee80000300800 */
[----:B------:R-:W3:Y:S01]  /*11e70*/  LDL.LU R243, [R1+0x234] ;  /* 0x0002340001f37983 */ /* 0x000ee20000300800 */
[C---:B------:R-:W-:Y:S03]  /*11e80*/  HMMA.1688.F32.TF32 R236, R220.reuse, R70, R96 ;  /* 0x00000046dcec723c */ /* 0x040fe60000081060 */
[----:B------:R-:W-:Y:S03]  /*11e90*/  LDS R96, [R4+UR7+0x3100] ;  /* 0x0031000704607984 */ /* 0x000fe60008000800 */
[C---:B------:R-:W-:Y:S01]  /*11ea0*/  HMMA.1688.F32.TF32 R232, R220.reuse, R74, R100 ;  /* 0x0000004adce8723c */ /* 0x040fe20000081064 */
[----:B------:R-:W-:Y:S04]  /*11eb0*/  LDS R98, [R4+UR7+0x3900] ;  /* 0x0039000704627984 */ /* 0x000fe80008000800 */
[----:B------:R-:W-:Y:S01]  /*11ec0*/  LDS R97, [R10+UR7+0x3100] ;  /* 0x003100070a617984 */ /* 0x000fe20008000800 */
[----:B------:R-:W-:Y:S03]  /*11ed0*/  HMMA.1688.F32.TF32 R228, R220, R78, R104 ;  /* 0x0000004edce4723c */ /* 0x000fe60000081068 */
[----:B------:R-:W1:Y:S03]  /*11ee0*/  LDS R99, [R10+UR7+0x3900] ;  /* 0x003900070a637984 */ /* 0x000e660008000800 */
[C---:B------:R-:W-:Y:S05]  /*11ef0*/  HMMA.1688.F32.TF32 R120, R212.reuse, R66, R120 ;  /* 0x00000042d478723c */ /* 0x040fea0000081078 */
[----:B------:R-:W-:Y:S04]  /*11f00*/  STL [R1+0x744], R236 ;  /* 0x000744ec01007387 */ /* 0x000fe80000100800 */
[----:B------:R-:W-:Y:S04]  /*11f10*/  STL [R1+0x740], R237 ;  /* 0x000740ed01007387 */ /* 0x000fe80000100800 */
[----:B------:R-:W-:Y:S04]  /*11f20*/  STL [R1+0x73c], R238 ;  /* 0x00073cee01007387 */ /* 0x000fe80000100800 */
[----:B------:R-:W-:Y:S04]  /*11f30*/  STL [R1+0x738], R239 ;  /* 0x000738ef01007387 */ /* 0x000fe80000100800 */
[----:B------:R-:W-:Y:S04]  /*11f40*/  STL [R1+0x754], R232 ;  /* 0x000754e801007387 */ /* 0x000fe80000100800 */
[----:B------:R-:W-:Y:S01]  /*11f50*/  STL [R1+0x750], R233 ;  /* 0x000750e901007387 */ /* 0x000fe20000100800 */
[C---:B------:R-:W-:Y:S03]  /*11f60*/  HMMA.1688.F32.TF32 R124, R212.reuse, R70, R124 ;  /* 0x00000046d47c723c */ /* 0x040fe6000008107c */
        /* <DEDUP_REMOVED lines=9> */
[----:B------:R-:W-:Y:S03]  /*12000*/  HMMA.1688.F32.TF32 R132, R212, R78, R132 ;  /* 0x0000004ed484723c */ /* 0x000fe60000081084 */
        /* <DEDUP_REMOVED lines=9> */
[----:B------:R-:W-:Y:S01]  /*120a0*/  STL [R1+0x788], R119 ;  /* 0x0007887701007387 */ /* 0x000fe20000100800 */
[C---:B------:R-:W-:Y:S06]  /*120b0*/  HMMA.1688.F32.TF32 R60, R216.reuse, R22, R60 ;  /* 0x00000016d83c723c */ /* 0x040fec000008103c */
[C---:B------:R-:W-:Y:S06]  /*120c0*/  HMMA.1688.F32.TF32 R148, R216.reuse, R66, R148 ;  /* 0x00000042d894723c */ /* 0x040fec0000081094 */
[C---:B------:R-:W-:Y:S06]  /*120d0*/  HMMA.1688.F32.TF32 R152, R216.reuse, R70, R152 ;  /* 0x00000046d898723c */ /* 0x040fec0000081098 */
[----:B------:R-:W-:Y:S06]  /*120e0*/  HMMA.1688.F32.TF32 R156, R216, R74, R156 ;  /* 0x0000004ad89c723c */ /* 0x000fec000008109c */
[----:B------:R-:W-:Y:S06]  /*120f0*/  HMMA.1688.F32.TF32 R100, R16, R66, R176 ;  /* 0x000000421064723c */ /* 0x000fec00000810b0 */
[----:B--2---:R-:W-:-:S15]  /*12100*/  HMMA.1688.F32.TF32 R56, R212, R22, R56 ;  /* 0x00000016d438723c */ /* 0x004fde0000081038 */
[----:B------:R-:W-:-:S08]  /*12110*/  NOP ;  /* 0x0000000000007918 */ /* 0x000fd00000000000 */
[----:B------:R-:W-:Y:S04]  /*12120*/  STL [R1+0x7a4], R56 ;  /* 0x0007a43801007387 */ /* 0x000fe80000100800 */
[----:B------:R-:W-:Y:S04]  /*12130*/  STL [R1+0x7a0], R57 ;  /* 0x0007a03901007387 */ /* 0x000fe80000100800 */
[----:B------:R-:W-:Y:S04]  /*12140*/  STL [R1+0x79c], R58 ;  /* 0x00079c3a01007387 */ /* 0x000fe80000100800 */
[----:B------:R3:W-:Y:S04]  /*12150*/  STL [R1+0x798], R59 ;  /* 0x0007983b01007387 */ /* 0x0007e80000100800 */
        /* <DEDUP_REMOVED lines=18> */
[C---:B---3--:R-:W-:Y:S03]  /*12280*/  HMMA.1688.F32.TF32 R56, R16.reuse, R22, R240 ;  /* 0x000000161038723c */ /* 0x048fe600000810f0 */
        /* <DEDUP_REMOVED lines=23> */
[C---:B--2---:R-:W-:Y:S03]  /*12400*/  HMMA.1688.F32.TF32 R60, R16.reuse, R70, R180 ;  /* 0x00000046103c723c */ /* 0x044fe600000810b4 */
[----:B------:R-:W-:Y:S04]  /*12410*/  STL [R1+0x854], R157 ;  /* 0x0008549d01007387 */ /* 0x000fe80000100800 */
[----:B------:R-:W-:Y:S04]  /*12420*/  STL [R1+0x84c], R158 ;  /* 0x00084c9e01007387 */ /* 0x000fe80000100800 */
[----:B------:R-:W-:Y:S04]  /*12430*/  STL [R1+0x848], R159 ;  /* 0x0008489f01007387 */ /* 0x000fe80000100800 */
[----:B------:R-:W-:Y:S04]  /*12440*/  STL.64 [R1+0x1f8], R56 ;  /* 0x0001f83801007387 */ /* 0x000fe80000100a00 */
[----:B------:R2:W-:Y:S02]  /*12450*/  STL.64 [R1+0x200], R58 ;  /* 0x0002003a01007387 */ /* 0x0005e40000100a00 */
[C---:B--2---:R-:W-:Y:S02]  /*12460*/  HMMA.1688.F32.TF32 R56, R16.reuse, R74, R184 ;  /* 0x0000004a1038723c */ /* 0x044fe400000810b8 */
[----:B------:R-:W-:Y:S04]  /*12470*/  STL.64 [R1+0x1e8], R100 ;  /* 0x0001e86401007387 */ /* 0x000fe80000100a00 */
[----:B------:R2:W-:Y:S04]  /*12480*/  STL.64 [R1+0x1f0], R102 ;  /* 0x0001f06601007387 */ /* 0x0005e80000100a00 */
[----:B------:R-:W-:Y:S04]  /*12490*/  STL.64 [R1+0x1d8], R60 ;  /* 0x0001d83c01007387 */ /* 0x000fe80000100a00 */
[----:B------:R3:W-:Y:S01]  /*124a0*/  STL.64 [R1+0x1e0], R62 ;  /* 0x0001e03e01007387 */ /* 0x0007e20000100a00 */
[C---:B--2---:R-:W-:Y:S08]  /*124b0*/  HMMA.1688.F32.TF32 R100, R16.reuse, R78, R188 ;  /* 0x0000004e1064723c */ /* 0x044ff000000810bc */
[----:B------:R-:W-:Y:S01]  /*124c0*/  STL.64 [R1+0x1c8], R56 ;  /* 0x0001c83801007387 */ /* 0x000fe20000100a00 */
[C---:B---3--:R-:W-:Y:S03]  /*124d0*/  HMMA.1688.F32.TF32 R60, R16.reuse, R82, R192 ;  /* 0x00000052103c723c */ /* 0x048fe600000810c0 */
[----:B------:R2:W-:Y:S03]  /*124e0*/  STL.64 [R1+0x1d0], R58 ;  /* 0x0001d03a01007387 */ /* 0x0005e60000100a00 */
[C---:B--2---:R-:W-:Y:S08]  /*124f0*/  HMMA.1688.F32.TF32 R56, R16.reuse, R86, R196 ;  /* 0x000000561038723c */ /* 0x044ff000000810c4 */
[----:B------:R-:W-:Y:S04]  /*12500*/  STL.64 [R1+0x1b8], R100 ;  /* 0x0001b86401007387 */ /* 0x000fe80000100a00 */
[----:B------:R-:W-:Y:S05]  /*12510*/  STL.64 [R1+0x1c0], R102 ;  /* 0x0001c06601007387 */ /* 0x000fea0000100a00 */
[----:B------:R-:W-:Y:S04]  /*12520*/  STL.64 [R1+0x1a8], R60 ;  /* 0x0001a83c01007387 */ /* 0x000fe80000100a00 */
[----:B------:R-:W-:Y:S04]  /*12530*/  STL.64 [R1+0x1b0], R62 ;  /* 0x0001b03e01007387 */ /* 0x000fe80000100a00 */
[----:B------:R2:W-:Y:S04]  /*12540*/  STL.64 [R1+0x198], R56 ;  /* 0x0001983801007387 */ /* 0x0005e80000100a00 */
[----:B------:R3:W-:Y:S04]  /*12550*/  STL.64 [R1+0x1a0], R58 ;  /* 0x0001a03a01007387 */ /* 0x0007e80000100a00 */
[----:B------:R-:W4:Y:S04]  /*12560*/  LDL R64, [R1+0x500] ;  /* 0x0005000001407983 */ /* 0x000f280000100800 */
        /* <DEDUP_REMOVED lines=8> */
[----:B--2---:R-:W2:Y:S04]  /*125f0*/  LDL.LU R56, [R1+0x70] ;  /* 0x0000700001387983 */ /* 0x004ea80000300800 */
[----:B------:R-:W2:Y:S04]  /*12600*/  LDL.LU R57, [R1+0x74] ;  /* 0x0000740001397983 */ /* 0x000ea80000300800 */
[----:B---3--:R-:W2:Y:S04]  /*12610*/  LDL.LU R58, [R1+0x78] ;  /* 0x00007800013a7983 */ /* 0x008ea80000300800 */
        /* <DEDUP_REMOVED lines=9> */
[----:B------:R-:W-:Y:S03]  /*126b0*/  HMMA.1688.F32.TF32 R200, R16, R90, R200 ;  /* 0x0000005a10c8723c */ /* 0x000fe600000810c8 */
[----:B------:R-:W2:Y:S03]  /*126c0*/  LDL.LU R100, [R1+0x298] ;  /* 0x0002980001647983 */ /* 0x000ea60000300800 */
[C---:B-1----:R-:W-:Y:S01]  /*126d0*/  HMMA.1688.F32.TF32 R16, R96.reuse, R22, R92 ;  /* 0x000000166010723c */ /* 0x042fe2000008105c */
[----:B------:R-:W2:Y:S04]  /*126e0*/  LDL.LU R101, [R1+0x29c] ;  /* 0x00029c0001657983 */ /* 0x000ea80000300800 */
[----:B------:R-:W2:Y:S01]  /*126f0*/  LDL.LU R102, [R1+0x2a0] ;  /* 0x0002a00001667983 */ /* 0x000ea20000300800 */
[----:B------:R-:W-:Y:S03]  /*12700*/  HMMA.1688.F32.TF32 R92, R96, R86, R32 ;  /* 0x00000056605c723c */ /* 0x000fe60000081020 */
[----:B------:R-:W2:Y:S04]  /*12710*/  LDL.LU R103, [R1+0x2a4] ;  /* 0x0002a40001677983 */ /* 0x000ea80000300800 */
        /* <DEDUP_REMOVED lines=12> */
[----:B------:R-:W2:Y:S04]  /*127e0*/  LDL.LU R116, [R1] ;  /* 0x0000000001747983 */ /* 0x000ea80000300800 */
[----:B------:R-:W2:Y:S04]  /*127f0*/  LDL.LU R117, [R1+0x4] ;  /* 0x0000040001757983 */ /* 0x000ea80000300800 */
        /* <DEDUP_REMOVED lines=18> */
[----:B------:R-:W2:Y:S01]  /*12920*/  LDL.LU R65, [R1+0x2d8] ;  /* 0x0002d80001417983 */ /* 0x000ea20000300800 */
[C---:B---3--:R-:W-:Y:S07]  /*12930*/  HMMA.1688.F32.TF32 R108, R24.reuse, R74, R240 ;  /* 0x0000004a186c723c */ /* 0x048fee00000810f0 */
[----:B------:R-:W-:Y:S01]  /*12940*/  IMAD.MOV.U32 R243, RZ, RZ, R7 ;  /* 0x000000fffff37224 */ /* 0x000fe200078e0007 */
[----:B----4-:R-:W-:Y:S07]  /*12950*/  HMMA.1688.F32.TF32 R104, R24, R66, R236 ;  /* 0x000000421868723c */ /* 0x010fee00000810ec */
[----:B------:R-:W-:-:S02]  /*12960*/  IMAD.MOV.U32 R236, RZ, RZ, R2 ;  /* 0x000000ffffec7224 */ /* 0x000fc400078e0002 */
[----:B------:R-:W3:Y:S01]  /*12970*/  LDL.LU R2, [R1+0x870] ;  /* 0x0008700001027983 */ /* 0x000ee20000300800 */
[----:B------:R-:W-:Y:S02]  /*12980*/  IMAD.MOV.U32 R237, RZ, RZ, R5 ;  /* 0x000000ffffed7224 */ /* 0x000fe400078e0005 */
[----:B------:R-:W-:Y:S01]  /*12990*/  IMAD.MOV.U32 R238, RZ, RZ, R6 ;  /* 0x000000ffffee7224 */ /* 0x000fe200078e0006 */
[----:B------:R-:W4:Y:S01]  /*129a0*/  LDL.LU R5, [R1+0x86c] ;  /* 0x00086c0001057983 */ /* 0x000f220000300800 */
[----:B------:R-:W-:-:S03]  /*129b0*/  IMAD.MOV.U32 R239, RZ, RZ, R20 ;  /* 0x000000ffffef7224 */ /* 0x000fc600078e0014 */
[----:B------:R-:W3:Y:S04]  /*129c0*/  LDL.LU R6, [R1+0x868] ;  /* 0x0008680001067983 */ /* 0x000ee80000300800 */
[----:B------:R-:W4:Y:S04]  /*129d0*/  LDL R20, [R1+0x4e8] ;  /* 0x0004e80001147983 */ /* 0x000f280000100800 */
[----:B------:R-:W3:Y:S01]  /*129e0*/  LDL R7, [R1+0x4ec] ;  /* 0x0004ec0001077983 */ /* 0x000ee20000100800 */
[----:B------:R-:W-:Y:S02]  /*129f0*/  IMAD.MOV.U32 R240, RZ, RZ, R21 ;  /* 0x000000fffff07224 */ /* 0x000fe400078e0015 */
[----:B------:R-:W-:Y:S01]  /*12a00*/  IMAD.MOV.U32 R241, RZ, RZ, R11 ;  /* 0x000000fffff17224 */ /* 0x000fe200078e000b */
[----:B------:R-:W3:Y:S01]  /*12a10*/  LDL R42, [R1+0x4e4] ;  /* 0x0004e400012a7983 */ /* 0x000ee20000100800 */
[----:B------:R-:W-:Y:S01]  /*12a20*/  IMAD.MOV.U32 R242, RZ, RZ, R9 ;  /* 0x000000fffff27224 */ /* 0x000fe200078e0009 */
[----:B------:R-:W-:Y:S02]  /*12a30*/  HMMA.1688.F32.TF32 R160, R216, R78, R160 ;  /* 0x0000004ed8a0723c */ /* 0x000fe400000810a0 */
[----:B------:R-:W3:Y:S04]  /*12a40*/  LDL R40, [R1+0x538] ;  /* 0x0005380001287983 */ /* 0x000ee80000100800 */
[----:B------:R-:W-:Y:S06]  /*12a50*/  HMMA.1688.F32.TF32 R60, R12, R86, R240 ;  /* 0x000000560c3c723c */ /* 0x000fec00000810f0 */
[C---:B------:R-:W-:Y:S06]  /*12a60*/  HMMA.1688.F32.TF32 R164, R216.reuse, R82, R164 ;  /* 0x00000052d8a4723c */ /* 0x040fec00000810a4 */
[C---:B------:R-:W-:Y:S06]  /*12a70*/  HMMA.1688.F32.TF32 R168, R216.reuse, R86, R168 ;  /* 0x00000056d8a8723c */ /* 0x040fec00000810a8 */
[----:B------:R-:W-:Y:S06]  /*12a80*/  HMMA.1688.F32.TF32 R172, R216, R90, R172 ;  /* 0x0000005ad8ac723c */ /* 0x000fec00000810ac */
[----:B------:R-:W-:Y:S06]  /*12a90*/  HMMA.1688.F32.TF32 R212, R96, R70, R208 ;  /* 0x0000004660d4723c */ /* 0x000fec00000810d0 */
[C---:B--2---:R-:W-:Y:S06]  /*12aa0*/  HMMA.1688.F32.TF32 R100, R24.reuse, R22, R100 ;  /* 0x000000161864723c */ /* 0x044fec0000081064 */
[C---:B------:R-:W-:Y:S06]  /*12ab0*/  HMMA.1688.F32.TF32 R32, R24.reuse, R70, R32 ;  /* 0x000000461820723c */ /* 0x040fec0000081020 */
[C---:B------:R-:W-:Y:S06]  /*12ac0*/  HMMA.1688.F32.TF32 R180, R24.reuse, R78, R124 ;  /* 0x0000004e18b4723c */ /* 0x040fec000008107c */
[C---:B------:R-:W-:Y:S06]  /*12ad0*/  HMMA.1688.F32.TF32 R184, R24.reuse, R82, R120 ;  /* 0x0000005218b8723c */ /* 0x040fec0000081078 */
[C---:B------:R-:W-:Y:S01]  /*12ae0*/  HMMA.1688.F32.TF32 R188, R24.reuse, R86, R56 ;  /* 0x0000005618bc723c */ /* 0x040fe20000081038 */
[----:B------:R-:W2:Y:S05]  /*12af0*/  LDL R56, [R1+0x4f0] ;  /* 0x0004f00001387983 */ /* 0x000eaa0000100800 */
[----:B------:R-:W-:Y:S06]  /*12b00*/  HMMA.1688.F32.TF32 R192, R24, R90, R116 ;  /* 0x0000005a18c0723c */ /* 0x000fec0000081074 */
[C---:B------:R-:W-:Y:S06]  /*12b10*/  HMMA.1688.F32.TF32 R196, R12.reuse, R22, R220 ;  /* 0x000000160cc4723c */ /* 0x040fec00000810dc */
[C---:B------:R-:W-:Y:S06]  /*12b20*/  HMMA.1688.F32.TF32 R208, R12.reuse, R66, R112 ;  /* 0x000000420cd0723c */ /* 0x040fec0000081070 */
[C---:B------:R-:W-:Y:S06]  /*12b30*/  HMMA.1688.F32.TF32 R176, R12.reuse, R70, R224 ;  /* 0x000000460cb0723c */ /* 0x040fec00000810e0 */
[C---:B------:R-:W-:Y:S06]  /*12b40*/  HMMA.1688.F32.TF32 R24, R12.reuse, R74, R228 ;  /* 0x0000004a0c18723c */ /* 0x040fec00000810e4 */
[C---:B------:R-:W-:Y:S06]  /*12b50*/  HMMA.1688.F32.TF32 R220, R12.reuse, R82, R236 ;  /* 0x000000520cdc723c */ /* 0x040fec00000810ec */
[C---:B------:R-:W-:Y:S06]  /*12b60*/  HMMA.1688.F32.TF32 R216, R12.reuse, R78, R232 ;  /* 0x0000004e0cd8723c */ /* 0x040fec00000810e8 */
[----:B------:R-:W-:Y:S01]  /*12b70*/  HMMA.1688.F32.TF32 R12, R12, R90, R248 ;  /* 0x0000005a0c0c723c */ /* 0x000fe200000810f8 */
[----:B------:R1:W-:Y:S04]  /*12b80*/  STL.64 [R1+0x20], R60 ;  /* 0x0000203c01007387 */ /* 0x0003e80000100a00 */
[----:B------:R1:W-:Y:S04]  /*12b90*/  STL.64 [R1+0x28], R62 ;  /* 0x0000283e01007387 */ /* 0x0003e80000100a00 */
[----:B------:R-:W2:Y:S04]  /*12ba0*/  LDL R80, [R1+0x578] ;  /* 0x0005780001507983 */ /* 0x000ea80000100800 */
[----:B-1----:R-:W2:Y:S04]  /*12bb0*/  LDL R60, [R1+0x534] ;  /* 0x00053400013c7983 */ /* 0x002ea80000100800 */
[----:B------:R-:W2:Y:S04]  /*12bc0*/  LDL R62, [R1+0x540] ;  /* 0x00054000013e7983 */ /* 0x000ea80000100800 */
[----:B------:R-:W2:Y:S04]  /*12bd0*/  LDL R59, [R1+0x53c] ;  /* 0x00053c00013b7983 */ /* 0x000ea80000100800 */
[----:B------:R-:W-:Y:S04]  /*12be0*/  STL.64 [R1+0x10], R12 ;  /* 0x0000100c01007387 */ /* 0x000fe80000100a00 */
[----:B------:R-:W-:Y:S01]  /*12bf0*/  STL.64 [R1+0x18], R14 ;  /* 0x0000180e01007387 */ /* 0x000fe20000100a00 */
[----:B----4-:R-:W-:Y:S01]  /*12c00*/  IADD3 R20, P5, R5, R20, RZ ;  /* 0x0000001405147210 */ /* 0x010fe20007fbe0ff */
[----:B------:R-:W1:Y:S04]  /*12c10*/  S2R R43, SR_TID.X ;  /* 0x00000000002b7919 */ /* 0x000e680000002100 */
[----:B---3--:R-:W-:Y:S01]  /*12c20*/  IMAD.X R21, R6, 0x1, R7, P5 ;  /* 0x0000000106157824 */ /* 0x008fe200028e0607 */
[----:B------:R-:W-:Y:S01]  /*12c30*/  ISETP.GT.AND P1, PT, R2, RZ, PT ;  /* 0x000000ff0200720c */ /* 0x000fe20003f24270 */
[----:B------:R-:W3:Y:S01]  /*12c40*/  LDL R7, [R1+0x574] ;  /* 0x0005740001077983 */ /* 0x000ee20000100800 */
[----:B------:R-:W-:Y:S01]  /*12c50*/  VIADD R9, R64, 0xfffffffe ;  /* 0xfffffffe40097836 */ /* 0x000fe20000000000 */
[----:B------:R-:W-:-:S02]  /*12c60*/  ISETP.GT.AND P2, PT, R2, 0x4, PT ;  /* 0x000000040200780c */ /* 0x000fc40003f44270 */
[----:B------:R-:W-:Y:S01]  /*12c70*/  LDS R12, [R81+UR7+0x3180] ;  /* 0x00318007510c7984 */ /* 0x000fe20008000800 */
[----:B------:R-:W-:Y:S01]  /*12c80*/  SEL R10, RZ, 0x4, !P1 ;  /* 0x00000004ff0a7807 */ /* 0x000fe20004800000 */
[----:B------:R-:W-:Y:S01]  /*12c90*/  UIADD3 UR5, UR5, 0x1, URZ ;  /* 0x0000000105057890 */ /* 0x000fe2000fffe03f */
[----:B------:R-:W-:Y:S01]  /*12ca0*/  ISETP.GE.AND P0, PT, R65, R9, PT ;  /* 0x000000094100720c */ /* 0x000fe20003f06270 */
[----:B------:R4:W-:Y:S04]  /*12cb0*/  LDS R14, [R81+UR7+0x3980] ;  /* 0x00398007510e7984 */ /* 0x0009e80008000800 */
[----:B------:R-:W-:Y:S04]  /*12cc0*/  LDS R13, [R41+UR7+0x3180] ;  /* 0x00318007290d7984 */ /* 0x000fe80008000800 */
[----:B------:R2:W3:Y:S01]  /*12cd0*/  LDS R15, [R41+UR7+0x3980] ;  /* 0x00398007290f7984 */ /* 0x0004e20008000800 */
[----:B------:R-:W-:Y:S01]  /*12ce0*/  ISETP.GT.AND P1, PT, R2, 0x8, PT ;  /* 0x000000080200780c */ /* 0x000fe20003f24270 */
[----:B------:R-:W-:Y:S01]  /*12cf0*/  UISETP.GT.AND UP0, UPT, UR5, 0x1, UPT ;  /* 0x000000010500788c */ /* 0x000fe2000bf04270 */
[----:B------:R-:W-:Y:S01]  /*12d00*/  SEL R10, R10, RZ, !P0 ;  /* 0x000000ff0a0a7207 */ /* 0x000fe20004000000 */
[----:B------:R-:W3:Y:S01]  /*12d10*/  LDL R61, [R1+0x580] ;  /* 0x00058000013d7983 */ /* 0x000ee20000100800 */
[----:B------:R-:W-:-:S02]  /*12d20*/  SEL R9, RZ, 0x4, !P2 ;  /* 0x00000004ff097807 */ /* 0x000fc40005000000 */
[----:B------:R-:W-:Y:S01]  /*12d30*/  SEL R11, RZ, 0x4, !P1 ;  /* 0x00000004ff0b7807 */ /* 0x000fe20004800000 */
[----:B------:R-:W-:Y:S01]  /*12d40*/  USEL UR5, UR5, URZ, !UP0 ;  /* 0x0000003f05057287 */ /* 0x000fe2000c000000 */
[----:B------:R-:W-:Y:S01]  /*12d50*/  ISETP.NE.U32.AND P1, PT, R10, RZ, PT ;  /* 0x000000ff0a00720c */ /* 0x000fe20003f25070 */
[----:B------:R-:W3:Y:S01]  /*12d60*/  LDL R58, [R1+0x57c] ;  /* 0x00057c00013a7983 */ /* 0x000ee20000100800 */
[----:B------:R-:W-:Y:S02]  /*12d70*/  SEL R9, R9, RZ, !P0 ;  /* 0x000000ff09097207 */ /* 0x000fe40004000000 */
[----:B------:R-:W-:Y:S01]  /*12d80*/  IADD3 R10, P2, R5, R42, RZ ;  /* 0x0000002a050a7210 */ /* 0x000fe20007f5e0ff */
[----:B------:R-:W3:Y:S01]  /*12d90*/  LDL R57, [R1+0x5b8] ;  /* 0x0005b80001397983 */ /* 0x000ee20000100800 */
[----:B-1----:R-:W-:Y:S01]  /*12da0*/  LOP3.LUT R42, R43, 0x3f, RZ, 0xc0, !PT ;  /* 0x0000003f2b2a7812 */ /* 0x002fe200078ec0ff */
[----:B------:R-:W-:Y:S01]  /*12db0*/  ULEA UR8, UR5, UR4, 0xe ;  /* 0x0000000405087291 */ /* 0x000fe2000f8e703f */
[----:B------:R-:W-:Y:S01]  /*12dc0*/  ISETP.NE.U32.AND P3, PT, R9, RZ, PT ;  /* 0x000000ff0900720c */ /* 0x000fe20003f65070 */
[----:B------:R-:W3:Y:S01]  /*12dd0*/  LDL R63, [R1+0x5c0] ;  /* 0x0005c000013f7983 */ /* 0x000ee20000100800 */
[----:B------:R-:W-:Y:S01]  /*12de0*/  SEL R9, R11, RZ, !P0 ;  /* 0x000000ff0b097207 */ /* 0x000fe20004000000 */
[----:B------:R-:W-:Y:S01]  /*12df0*/  IMAD.SHL.U32 R43, R42, 0x4, RZ ;  /* 0x000000042a2b7824 */ /* 0x000fe200078e00ff */
[C---:B------:R-:W-:Y:S01]  /*12e00*/  ISETP.GT.AND P5, PT, R2.reuse, 0xc, PT ;  /* 0x0000000c0200780c */ /* 0x040fe20003fa4270 */
[----:B----4-:R-:W4:Y:S01]  /*12e10*/  LDL R81, [R1+0x600] ;  /* 0x0006000001517983 */ /* 0x010f220000100800 */
[----:B------:R-:W-:Y:S01]  /*12e20*/  ISETP.NE.U32.AND P4, PT, R9, RZ, PT ;  /* 0x000000ff0900720c */ /* 0x000fe20003f85070 */
[----:B------:R-:W-:Y:S01]  /*12e30*/  VIADD R9, R43, UR8 ;  /* 0x000000082b097c36 */ /* 0x000fe20008000000 */
[----:B------:R-:W-:Y:S01]  /*12e40*/  BAR.SYNC.DEFER_BLOCKING 0x0 ;  /* 0x0000000000007b1d */ /* 0x000fe20000010000 */
[----:B------:R-:W-:Y:S01]  /*12e50*/  ISETP.GT.AND P6, PT, R2, 0x10, PT ;  /* 0x000000100200780c */ /* 0x000fe20003fc4270 */
[----:B--2---:R-:W-:-:S04]  /*12e60*/  IMAD.X R11, R6, 0x1, R56, P2 ;  /* 0x00000001060b7824 */ /* 0x004fc800010e0638 */
[----:B------:R-:W2:Y:S04]  /*12e70*/  LDL R56, [R1+0x5b4] ;  /* 0x0005b40001387983 */ /* 0x000ea80000100800 */
[----:B------:R-:W-:Y:S01]  /*12e80*/  @!PT LDS RZ, [RZ] ;  /* 0x00000000fffff984 */ /* 0x000fe20000000800 */
[----:B------:R-:W-:Y:S01]  /*12e90*/  @!PT LDS RZ, [RZ] ;  /* 0x00000000fffff984 */ /* 0x000fe20000000800 */
[----:B------:R-:W-:Y:S01]  /*12ea0*/  @!PT LDS RZ, [RZ] ;  /* 0x00000000fffff984 */ /* 0x000fe20000000800 */
[----:B------:R1:W-:Y:S04]  /*12eb0*/  LDGSTS.E [R9], desc[UR28][R20.64], P1 ;  /* 0x0000000014097fae */ /* 0x0003e8000892185c */
[----:B------:R1:W-:Y:S01]  /*12ec0*/  LDGSTS.E [R9+0x100], desc[UR28][R10.64], P1 ;  /* 0x001000000a097fae */ /* 0x0003e2000892185c */
[----:B------:R-:W-:Y:S02]  /*12ed0*/  IADD3 R40, P1, R5, R40, RZ ;  /* 0x0000002805287210 */ /* 0x000fe40007f3e0ff */
[----:B-1----:R-:W-:-:S02]  /*12ee0*/  SEL R20, RZ, 0x4, !P5 ;  /* 0x00000004ff147807 */ /* 0x002fc40006800000 */
[----:B------:R-:W-:Y:S02]  /*12ef0*/  SEL R21, RZ, 0x4, !P6 ;  /* 0x00000004ff157807 */ /* 0x000fe40007000000 */
[----:B------:R-:W-:Y:S02]  /*12f00*/  SEL R20, R20, RZ, !P0 ;  /* 0x000000ff14147207 */ /* 0x000fe40004000000 */
[----:B------:R-:W-:Y:S02]  /*12f10*/  SEL R11, R21, RZ, !P0 ;  /* 0x000000ff150b7207 */ /* 0x000fe40004000000 */
[----:B------:R-:W-:Y:S02]  /*12f20*/  IADD3 R10, P6, R5, R62, RZ ;  /* 0x0000003e050a7210 */ /* 0x000fe40007fde0ff */
[----:B------:R-:W4:Y:S01]  /*12f30*/  LDL R62, [R1+0x5f8] ;  /* 0x0005f800013e7983 */ /* 0x000f220000100800 */
[----:B------:R-:W-:Y:S01]  /*12f40*/  IMAD.X R41, R6, 0x1, R60, P1 ;  /* 0x0000000106297824 */ /* 0x000fe200008e063c */
[----:B------:R-:W-:-:S02]  /*12f50*/  ISETP.NE.U32.AND P1, PT, R20, RZ, PT ;  /* 0x000000ff1400720c */ /* 0x000fc40003f25070 */
[----:B------:R-:W4:Y:S01]  /*12f60*/  LDL R60, [R1+0x5bc] ;  /* 0x0005bc00013c7983 */ /* 0x000f220000100800 */
[----:B------:R-:W-:Y:S02]  /*12f70*/  IADD3 R20, P5, R5, R80, RZ ;  /* 0x0000005005147210 */ /* 0x000fe40007fbe0ff */
[----:B------:R-:W-:Y:S01]  /*12f80*/  ISETP.NE.U32.AND P2, PT, R11, RZ, PT ;  /* 0x000000ff0b00720c */ /* 0x000fe20003f45070 */
[----:B------:R1:W-:Y:S04]  /*12f90*/  LDGSTS.E [R9+0x800], desc[UR28][R40.64], P3 ;  /* 0x0080000028097fae */ /* 0x0003e8000992185c */
[----:B------:R-:W4:Y:S01]  /*12fa0*/  LDL R80, [R1+0x678] ;  /* 0x0006780001507983 */ /* 0x000f220000100800 */
[----:B---3--:R-:W-:-:S03]  /*12fb0*/  IMAD.X R21, R6, 0x1, R7, P5 ;  /* 0x0000000106157824 */ /* 0x008fc600028e0607 */
[----:B------:R-:W3:Y:S01]  /*12fc0*/  LDL R7, [R1+0x5fc] ;  /* 0x0005fc0001077983 */ /* 0x000ee20000100800 */
[----:B------:R-:W-:-:S03]  /*12fd0*/  IMAD.X R11, R6, 0x1, R59, P6 ;  /* 0x00000001060b7824 */ /* 0x000fc600030e063b */
[----:B------:R-:W3:Y:S04]  /*12fe0*/  LDL R59, [R1+0x5f4] ;  /* 0x0005f400013b7983 */ /* 0x000ee80000100800 */
[----:B------:R-:W-:Y:S01]  /*12ff0*/  LDGSTS.E [R9+0x900], desc[UR28][R10.64], P3 ;  /* 0x009000000a097fae */ /* 0x000fe2000992185c */
[----:B------:R-:W-:-:S03]  /*13000*/  ISETP.GT.AND P3, PT, R2, 0x14, PT ;  /* 0x000000140200780c */ /* 0x000fc60003f64270 */
[----:B------:R1:W-:Y:S02]  /*13010*/  LDGSTS.E [R9+0x1000], desc[UR28][R20.64], P4 ;  /* 0x0100000014097fae */ /* 0x0003e4000a12185c */
[----:B-1----:R-:W-:Y:S02]  /*13020*/  IADD3 R40, P6, R5, R61, RZ ;  /* 0x0000003d05287210 */ /* 0x002fe40007fde0ff */
[----:B------:R-:W3:Y:S03]  /*13030*/  LDL R61, [R1+0x638] ;  /* 0x00063800013d7983 */ /* 0x000ee60000100800 */
[----:B------:R-:W-:Y:S01]  /*13040*/  IMAD.X R41, R6, 0x1, R58, P6 ;  /* 0x0000000106297824 */ /* 0x000fe200030e063a */
[----:B------:R-:W-:Y:S01]  /*13050*/  SEL R20, RZ, 0x4, !P3 ;  /* 0x00000004ff147807 */ /* 0x000fe20005800000 */
[----:B------:R-:W3:Y:S04]  /*13060*/  LDL R58, [R1+0x640] ;  /* 0x00064000013a7983 */ /* 0x000ee80000100800 */
[----:B------:R1:W-:Y:S01]  /*13070*/  LDGSTS.E [R9+0x1100], desc[UR28][R40.64], P4 ;  /* 0x0110000028097fae */ /* 0x0003e2000a12185c */
[----:B------:R-:W-:-:S02]  /*13080*/  ISETP.GT.AND P5, PT, R2, 0x18, PT ;  /* 0x000000180200780c */ /* 0x000fc40003fa4270 */
[C---:B------:R-:W-:Y:S02]  /*13090*/  IADD3 R10, P6, R5.reuse, R63, RZ ;  /* 0x0000003f050a7210 */ /* 0x040fe40007fde0ff */
[----:B------:R-:W-:Y:S01]  /*130a0*/  SEL R20, R20, RZ, !P0 ;  /* 0x000000ff14147207 */ /* 0x000fe20004000000 */
[----:B------:R-:W3:Y:S01]  /*130b0*/  LDL R63, [R1+0x63c] ;  /* 0x00063c00013f7983 */ /* 0x000ee20000100800 */
[----:B-1----:R-:W-:-:S03]  /*130c0*/  IADD3 R40, P3, R5, R57, RZ ;  /* 0x0000003905287210 */ /* 0x002fc60007f7e0ff */
[----:B------:R-:W3:Y:S01]  /*130d0*/  LDL R57, [R1+0x634] ;  /* 0x0006340001397983 */ /* 0x000ee20000100800 */
[----:B------:R-:W-:-:S04]  /*130e0*/  SEL R11, RZ, 0x4, !P5 ;  /* 0x00000004ff0b7807 */ /* 0x000fc80006800000 */
[----:B------:R-:W-:-:S04]  /*130f0*/  SEL R11, R11, RZ, !P0 ;  /* 0x000000ff0b0b7207 */ /* 0x000fc80004000000 */
[----:B------:R-:W-:Y:S01]  /*13100*/  ISETP.NE.U32.AND P4, PT, R11, RZ, PT ;  /* 0x000000ff0b00720c */ /* 0x000fe20003f85070 */
[----:B--2---:R-:W-:Y:S02]  /*13110*/  IMAD.X R41, R6, 0x1, R56, P3 ;  /* 0x0000000106297824 */ /* 0x004fe400018e0638 */
[----:B------:R-:W2:Y:S01]  /*13120*/  LDL R56, [R1+0x680] ;  /* 0x0006800001387983 */ /* 0x000ea20000100800 */
[----:B------:R-:W-:-:S03]  /*13130*/  ISETP.NE.U32.AND P3, PT, R20, RZ, PT ;  /* 0x000000ff1400720c */ /* 0x000fc60003f65070 */
[----:B------:R1:W-:Y:S01]  /*13140*/  LDGSTS.E [R9+0x1800], desc[UR28][R40.64], P1 ;  /* 0x0180000028097fae */ /* 0x0003e2000892185c */
[----:B----4-:R-:W-:-:S03]  /*13150*/  IADD3 R20, P5, R5, R62, RZ ;  /* 0x0000003e05147210 */ /* 0x010fc60007fbe0ff */
[----:B------:R-:W4:Y:S01]  /*13160*/  LDL R62, [R1+0x674] ;  /* 0x00067400013e7983 */ /* 0x000f220000100800 */
[C---:B------:R-:W-:Y:S01]  /*13170*/  IMAD.X R11, R6.reuse, 0x1, R60, P6 ;  /* 0x00000001060b7824 */ /* 0x040fe200030e063c */
[----:B-1----:R-:W-:Y:S02]  /*13180*/  IADD3 R40, P6, R5, R81, RZ ;  /* 0x0000005105287210 */ /* 0x002fe40007fde0ff */
[----:B------:R-:W4:Y:S04]  /*13190*/  LDL R60, [R1+0x67c] ;  /* 0x00067c00013c7983 */ /* 0x000f280000100800 */
[----:B------:R1:W-:Y:S04]  /*131a0*/  LDGSTS.E [R9+0x1900], desc[UR28][R10.64], P1 ;  /* 0x019000000a097fae */ /* 0x0003e8000892185c */
[----:B------:R-:W4:Y:S01]  /*131b0*/  LDL R81, [R1+0x650] ;  /* 0x0006500001517983 */ /* 0x000f220000100800 */
[----:B---3--:R-:W-:-:S03]  /*131c0*/  IMAD.X R41, R6, 0x1, R7, P6 ;  /* 0x0000000106297824 */ /* 0x008fc600030e0607 */
[----:B------:R-:W3:Y:S01]  /*131d0*/  LDL R7, [R1+0x6c0] ;  /* 0x0006c00001077983 */ /* 0x000ee20000100800 */
[----:B------:R-:W-:Y:S01]  /*131e0*/  IMAD.X R21, R6, 0x1, R59, P5 ;  /* 0x0000000106157824 */ /* 0x000fe200028e063b */
[C---:B------:R-:W-:Y:S02]  /*131f0*/  ISETP.GT.AND P1, PT, R2.reuse, 0x1, PT ;  /* 0x000000010200780c */ /* 0x040fe40003f24270 */
[----:B------:R-:W3:Y:S01]  /*13200*/  LDL R59, [R1+0x6b8] ;  /* 0x0006b800013b7983 */ /* 0x000ee20000100800 */
[----:B------:R-:W-:Y:S02]  /*13210*/  ISETP.GT.AND P5, PT, R2, 0x1c, PT ;  /* 0x0000001c0200780c */ /* 0x000fe40003fa4270 */
[----:B-1----:R-:W-:Y:S01]  /*13220*/  SEL R11, RZ, 0x4, !P1 ;  /* 0x00000004ff0b7807 */ /* 0x002fe20004800000 */
[----:B------:R1:W-:Y:S04]  /*13230*/  LDGSTS.E [R9+0x2000], desc[UR28][R20.64], P2 ;  /* 0x0200000014097fae */ /* 0x0003e8000912185c */
[----:B------:R1:W-:Y:S01]  /*13240*/  LDGSTS.E [R9+0x2100], desc[UR28][R40.64], P2 ;  /* 0x0210000028097fae */ /* 0x0003e2000912185c */
[----:B------:R-:W-:-:S02]  /*13250*/  SEL R11, R11, RZ, !P0 ;  /* 0x000000ff0b0b7207 */ /* 0x000fc40004000000 */
[----:B-1----:R-:W-:Y:S02]  /*13260*/  SEL R20, RZ, 0x4, !P5 ;  /* 0x00000004ff147807 */ /* 0x002fe40006800000 */
[C---:B------:R-:W-:Y:S02]  /*13270*/  IADD3 R40, P1, R5.reuse, R61, RZ ;  /* 0x0000003d05287210 */ /* 0x040fe40007f3e0ff */
[----:B------:R-:W3:Y:S01]  /*13280*/  LDL R61, [R1+0x6b4] ;  /* 0x0006b400013d7983 */ /* 0x000ee20000100800 */
[----:B------:R-:W-:Y:S02]  /*13290*/  IADD3 R10, P5, R5, R58, RZ ;  /* 0x0000003a050a7210 */ /* 0x000fe40007fbe0ff */
[----:B------:R-:W-:Y:S01]  /*132a0*/  SEL R20, R20, RZ, !P0 ;  /* 0x000000ff14147207 */ /* 0x000fe20004000000 */
[----:B------:R-:W3:Y:S03]  /*132b0*/  LDL R58, [R1+0x6bc] ;  /* 0x0006bc00013a7983 */ /* 0x000ee60000100800 */
[----:B------:R-:W-:-:S02]  /*132c0*/  ISETP.NE.U32.AND P2, PT, R20, RZ, PT ;  /* 0x000000ff1400720c */ /* 0x000fc40003f45070 */
[----:B------:R-:W-:Y:S02]  /*132d0*/  IADD3 R20, P6, R5, R80, RZ ;  /* 0x0000005005147210 */ /* 0x000fe40007fde0ff */
[----:B------:R-:W3:Y:S01]  /*132e0*/  LDL R80, [R1+0x590] ;  /* 0x0005900001507983 */ /* 0x000ee20000100800 */
[----:B------:R-:W-:-:S03]  /*132f0*/  IADD3.X R41, R6, R57, RZ, P1, !PT ;  /* 0x0000003906297210 */ /* 0x000fc60000ffe4ff */
[----:B------:R-:W3:Y:S01]  /*13300*/  LDL R57, [R1+0x508] ;  /* 0x0005080001397983 */ /* 0x000ee20000100800 */
[----:B------:R-:W-:Y:S01]  /*13310*/  ISETP.NE.U32.AND P1, PT, R11, RZ, PT ;  /* 0x000000ff0b00720c */ /* 0x000fe20003f25070 */
[----:B------:R-:W-:Y:S02]  /*13320*/  IMAD.X R11, R6, 0x1, R63, P5 ;  /* 0x00000001060b7824 */ /* 0x000fe400028e063f */
[----:B------:R2:W-:Y:S04]  /*13330*/  LDGSTS.E [R9+0x2800], desc[UR28][R40.64], P3 ;  /* 0x0280000028097fae */ /* 0x0005e8000992185c */
[----:B------:R-:W3:Y:S04]  /*13340*/  LDL R63, [R1+0x510] ;  /* 0x00051000013f7983 */ /* 0x000ee80000100800 */
[----:B------:R-:W-:Y:S01]  /*13350*/  LDGSTS.E [R9+0x2900], desc[UR28][R10.64], P3 ;  /* 0x029000000a097fae */ /* 0x000fe2000992185c */
[----:B--2---:R-:W-:-:S03]  /*13360*/  IADD3 R40, P5, R5, R56, RZ ;  /* 0x0000003805287210 */ /* 0x004fc60007fbe0ff */
[----:B------:R-:W2:Y:S01]  /*13370*/  LDL R56, [R1+0x504] ;  /* 0x0005040001387983 */ /* 0x000ea20000100800 */
[----:B----4-:R-:W-:-:S03]  /*13380*/  IMAD.X R21, R6, 0x1, R62, P6 ;  /* 0x0000000106157824 */ /* 0x010fc600030e063e */
[----:B------:R-:W4:Y:S01]  /*13390*/  LDL R62, [R1+0x50c] ;  /* 0x00050c00013e7983 */ /* 0x000f220000100800 */
[----:B------:R-:W-:Y:S01]  /*133a0*/  IMAD.X R41, R6, 0x1, R60, P5 ;  /* 0x0000000106297824 */ /* 0x000fe200028e063c */
[C---:B------:R-:W-:Y:S02]  /*133b0*/  ISETP.GT.AND P5, PT, R2.reuse, 0x9, PT ;  /* 0x000000090200780c */ /* 0x040fe40003fa4270 */
[----:B------:R-:W4:Y:S04]  /*133c0*/  LDL R60, [R1+0x548] ;  /* 0x00054800013c7983 */ /* 0x000f280000100800 */
[----:B------:R1:W-:Y:S01]  /*133d0*/  LDGSTS.E [R9+0x3000], desc[UR28][R20.64], P4 ;  /* 0x0300000014097fae */ /* 0x0003e2000a12185c */
[----:B------:R-:W-:-:S03]  /*133e0*/  ISETP.GT.AND P3, PT, R2, 0x5, PT ;  /* 0x000000050200780c */ /* 0x000fc60003f64270 */
[----:B------:R3:W-:Y:S01]  /*133f0*/  LDGSTS.E [R9+0x3100], desc[UR28][R40.64], P4 ;  /* 0x0310000028097fae */ /* 0x0007e2000a12185c */
[----:B-1----:R-:W-:Y:S02]  /*13400*/  SEL R21, RZ, 0x4, !P5 ;  /* 0x00000004ff157807 */ /* 0x002fe40006800000 */
[C---:B---3--:R-:W-:Y:S02]  /*13410*/  IADD3 R20, P5, R5.reuse, R7, RZ ;  /* 0x0000000705147210 */ /* 0x048fe40007fbe0ff */
[----:B------:R-:W3:Y:S01]  /*13420*/  LDL R7, [R1+0x544] ;  /* 0x0005440001077983 */ /* 0x000ee20000100800 */
[----:B------:R-:W-:Y:S02]  /*13430*/  SEL R40, RZ, 0x4, !P3 ;  /* 0x00000004ff287807 */ /* 0x000fe40005800000 */
[----:B------:R-:W-:Y:S02]  /*13440*/  IADD3 R10, P3, R5, R59, RZ ;  /* 0x0000003b050a7210 */ /* 0x000fe40007f7e0ff */
[----:B------:R-:W3:Y:S01]  /*13450*/  LDL R59, [R1+0x550] ;  /* 0x00055000013b7983 */ /* 0x000ee20000100800 */
[----:B------:R-:W-:-:S02]  /*13460*/  SEL R21, R21, RZ, !P0 ;  /* 0x000000ff15157207 */ /* 0x000fc40004000000 */
[----:B------:R-:W-:Y:S02]  /*13470*/  SEL R40, R40, RZ, !P0 ;  /* 0x000000ff28287207 */ /* 0x000fe40004000000 */
[----:B------:R-:W-:Y:S01]  /*13480*/  ISETP.NE.U32.AND P4, PT, R21, RZ, PT ;  /* 0x000000ff1500720c */ /* 0x000fe20003f85070 */
[C---:B------:R-:W-:Y:S02]  /*13490*/  IMAD.X R11, R6.reuse, 0x1, R61, P3 ;  /* 0x00000001060b7824 */ /* 0x040fe400018e063d */
[----:B------:R-:W3:Y:S01]  /*134a0*/  LDL R61, [R1+0x588] ;  /* 0x00058800013d7983 */ /* 0x000ee20000100800 */
[----:B------:R-:W-:-:S03]  /*134b0*/  IMAD.X R21, R6, 0x1, R58, P5 ;  /* 0x0000000106157824 */ /* 0x000fc600028e063a */
[----:B------:R1:W-:Y:S04]  /*134c0*/  LDGSTS.E [R9+0x3800], desc[UR28][R10.64], P2 ;  /* 0x038000000a097fae */ /* 0x0003e8000912185c */
[----:B------:R-:W3:Y:S01]  /*134d0*/  LDL R58, [R1+0x54c] ;  /* 0x00054c00013a7983 */ /* 0x000ee20000100800 */
[----:B------:R-:W-:Y:S02]  /*134e0*/  ISETP.NE.U32.AND P3, PT, R40, RZ, PT ;  /* 0x000000ff2800720c */ /* 0x000fe40003f65070 */
[----:B------:R-:W-:Y:S01]  /*134f0*/  LOP3.LUT R40, R43, 0x20, RZ, 0x3c, !PT ;  /* 0x000000202b287812 */ /* 0x000fe200078e3cff */
[----:B------:R1:W-:Y:S02]  /*13500*/  LDGSTS.E [R9+0x3900], desc[UR28][R20.64], P2 ;  /* 0x0390000014097fae */ /* 0x0003e4000912185c */
[----:B-1----:R-:W-:-:S02]  /*13510*/  IADD3 R10, P5, R5, R57, RZ ;  /* 0x00000039050a7210 */ /* 0x002fc40007fbe0ff */
[----:B------:R-:W3:Y:S01]  /*13520*/  LDL R57, [R1+0x584] ;  /* 0x0005840001397983 */ /* 0x000ee20000100800 */
[----:B------:R-:W-:Y:S01]  /*13530*/  IADD3 R20, P2, R5, R63, RZ ;  /* 0x0000003f05147210 */ /* 0x000fe20007f5e0ff */
[----:B------:R-:W-:Y:S02]  /*13540*/  VIADD R9, R40, UR8 ;  /* 0x0000000828097c36 */ /* 0x000fe40008000000 */
[----:B------:R-:W3:Y:S01]  /*13550*/  LDL R63, [R1+0x5c8] ;  /* 0x0005c800013f7983 */ /* 0x000ee20000100800 */
[----:B--2---:R-:W-:-:S03]  /*13560*/  IMAD.X R11, R6, 0x1, R56, P5 ;  /* 0x00000001060b7824 */ /* 0x004fc600028e0638 */
[----:B------:R-:W2:Y:S04]  /*13570*/  LDL R56, [R1+0x58c] ;  /* 0x00058c0001387983 */ /* 0x000ea80000100800 */
[----:B------:R1:W-:Y:S01]  /*13580*/  LDGSTS.E [R9+0x200], desc[UR28][R10.64], P1 ;  /* 0x002000000a097fae */ /* 0x0003e2000892185c */
[----:B----4-:R-:W-:-:S03]  /*13590*/  IMAD.X R21, R6, 0x1, R62, P2 ;  /* 0x0000000106157824 */ /* 0x010fc600010e063e */
[----:B------:R-:W4:Y:S04]  /*135a0*/  LDL R62, [R1+0x5d0] ;  /* 0x0005d000013e7983 */ /* 0x000f280000100800 */
[----:B------:R1:W-:Y:S01]  /*135b0*/  LDGSTS.E [R9+0x300], desc[UR28][R20.64], P1 ;  /* 0x0030000014097fae */ /* 0x0003e2000892185c */
[----:B------:R-:W-:-:S03]  /*135c0*/  IADD3 R40, P1, R5, R60, RZ ;  /* 0x0000003c05287210 */ /* 0x000fc60007f3e0ff */
[----:B------:R-:W4:Y:S02]  /*135d0*/  LDL R60, [R1+0x5c4] ;  /* 0x0005c400013c7983 */ /* 0x000f240000100800 */
[----:B---3--:R-:W-:Y:S02]  /*135e0*/  IMAD.X R41, R6, 0x1, R7, P1 ;  /* 0x0000000106297824 */ /* 0x008fe400008e0607 */
[----:B------:R-:W3:Y:S01]  /*135f0*/  LDL R7, [R1+0x5cc] ;  /* 0x0005cc0001077983 */ /* 0x000ee20000100800 */
[C---:B------:R-:W-:Y:S02]  /*13600*/  ISETP.GT.AND P5, PT, R2.reuse, 0xd, PT ;  /* 0x0000000d0200780c */ /* 0x040fe40003fa4270 */
[----:B------:R-:W-:Y:S01]  /*13610*/  ISETP.GT.AND P6, PT, R2, 0x11, PT ;  /* 0x000000110200780c */ /* 0x000fe20003fc4270 */
[----:B------:R1:W-:Y:S02]  /*13620*/  LDGSTS.E [R9+0xa00], desc[UR28][R40.64], P3 ;  /* 0x00a0000028097fae */ /* 0x0003e4000992185c */
[----:B-1----:R-:W-:-:S02]  /*13630*/  SEL R10, RZ, 0x4, !P5 ;  /* 0x00000004ff0a7807 */ /* 0x002fc40006800000 */
[----:B------:R-:W-:Y:S02]  /*13640*/  SEL R11, RZ, 0x4, !P6 ;  /* 0x00000004ff0b7807 */ /* 0x000fe40007000000 */
[----:B------:R-:W-:Y:S02]  /*13650*/  SEL R20, R10, RZ, !P0 ;  /* 0x000000ff0a147207 */ /* 0x000fe40004000000 */
[----:B------:R-:W-:Y:S02]  /*13660*/  IADD3 R10, P6, R5, R59, RZ ;  /* 0x0000003b050a7210 */ /* 0x000fe40007fde0ff */
[----:B------:R-:W3:Y:S01]  /*13670*/  LDL R59, [R1+0x608] ;  /* 0x00060800013b7983 */ /* 0x000ee20000100800 */
[----:B------:R-:W-:Y:S02]  /*13680*/  SEL R11, R11, RZ, !P0 ;  /* 0x000000ff0b0b7207 */ /* 0x000fe40004000000 */
[----:B------:R-:W-:Y:S02]  /*13690*/  ISETP.NE.U32.AND P2, PT, R20, RZ, PT ;  /* 0x000000ff1400720c */ /* 0x000fe40003f45070 */
[----:B------:R-:W-:-:S02]  /*136a0*/  ISETP.NE.U32.AND P1, PT, R11, RZ, PT ;  /* 0x000000ff0b00720c */ /* 0x000fc40003f25070 */
[C---:B------:R-:W-:Y:S02]  /*136b0*/  IADD3 R20, P5, R5.reuse, R61, RZ ;  /* 0x0000003d05147210 */ /* 0x040fe40007fbe0ff */
[----:B------:R-:W3:Y:S01]  /*136c0*/  LDL R61, [R1+0x610] ;  /* 0x00061000013d7983 */ /* 0x000ee20000100800 */
[C---:B------:R-:W-:Y:S01]  /*136d0*/  IMAD.X R11, R6.reuse, 0x1, R58, P6 ;  /* 0x00000001060b7824 */ /* 0x040fe200030e063a */
[----:B------:R-:W-:Y:S02]  /*136e0*/  IADD3 R40, P6, R5, R80, RZ ;  /* 0x0000005005287210 */ /* 0x000fe40007fde0ff */
[----:B------:R-:W3:Y:S04]  /*136f0*/  LDL R58, [R1+0x604] ;  /* 0x00060400013a7983 */ /* 0x000ee80000100800 */
[----:B------:R1:W-:Y:S01]  /*13700*/  LDGSTS.E [R9+0xb00], desc[UR28][R10.64], P3 ;  /* 0x00b000000a097fae */ /* 0x0003e2000992185c */
[----:B------:R-:W-:-:S03]  /*13710*/  IMAD.X R21, R6, 0x1, R57, P5 ;  /* 0x0000000106157824 */ /* 0x000fc600028e0639 */
[----:B------:R-:W3:Y:S04]  /*13720*/  LDL R80, [R1+0x644] ;  /* 0x0006440001507983 */ /* 0x000ee80000100800 */
[----:B------:R-:W3:Y:S01]  /*13730*/  LDL R57, [R1+0x60c] ;  /* 0x00060c0001397983 */ /* 0x000ee20000100800 */
[C---:B------:R-:W-:Y:S02]  /*13740*/  ISETP.GT.AND P3, PT, R2.reuse, 0x15, PT ;  /* 0x000000150200780c */ /* 0x040fe40003f64270 */
[----:B------:R-:W-:Y:S01]  /*13750*/  ISETP.GT.AND P5, PT, R2, 0x19, PT ;  /* 0x000000190200780c */ /* 0x000fe20003fa4270 */
[----:B------:R2:W-:Y:S03]  /*13760*/  LDGSTS.E [R9+0x1200], desc[UR28][R20.64], P4 ;  /* 0x0120000014097fae */ /* 0x0005e6000a12185c */
[----:B-1----:R-:W-:Y:S01]  /*13770*/  SEL R11, RZ, 0x4, !P5 ;  /* 0x00000004ff0b7807 */ /* 0x002fe20006800000 */
[----:B--2---:R-:W-:-:S02]  /*13780*/  IMAD.X R41, R6, 0x1, R56, P6 ;  /* 0x0000000106297824 */ /* 0x004fc400030e0638 */
[----:B------:R-:W2:Y:S01]  /*13790*/  LDL R56, [R1+0x648] ;  /* 0x0006480001387983 */ /* 0x000ea20000100800 */
[----:B------:R-:W-:-:S03]  /*137a0*/  SEL R20, RZ, 0x4, !P3 ;  /* 0x00000004ff147807 */ /* 0x000fc60005800000 */
[----:B------:R1:W-:Y:S01]  /*137b0*/  LDGSTS.E [R9+0x1300], desc[UR28][R40.64], P4 ;  /* 0x0130000028097fae */ /* 0x0003e2000a12185c */
[----:B------:R-:W-:Y:S02]  /*137c0*/  SEL R11, R11, RZ, !P0 ;  /* 0x000000ff0b0b7207 */ /* 0x000fe40004000000 */
[C---:B-1----:R-:W-:Y:S02]  /*137d0*/  IADD3 R40, P3, R5.reuse, R63, RZ ;  /* 0x0000003f05287210 */ /* 0x042fe40007f7e0ff */
[----:B------:R-:W2:Y:S01]  /*137e0*/  LDL R63, [R1+0x64c] ;  /* 0x00064c00013f7983 */ /* 0x000ea20000100800 */
[----:B----4-:R-:W-:-:S03]  /*137f0*/  IADD3 R10, P6, R5, R62, RZ ;  /* 0x0000003e050a7210 */ /* 0x010fc60007fde0ff */
[----:B------:R-:W4:Y:S01]  /*13800*/  LDL R62, [R1+0x690] ;  /* 0x00069000013e7983 */ /* 0x000f220000100800 */
[----:B------:R-:W-:-:S03]  /*13810*/  IMAD.X R41, R6, 0x1, R60, P3 ;  /* 0x0000000106297824 */ /* 0x000fc600018e063c */
[----:B------:R-:W4:Y:S01]  /*13820*/  LDL R60, [R1+0x688] ;  /* 0x00068800013c7983 */ /* 0x000f220000100800 */
[----:B------:R-:W-:Y:S02]  /*13830*/  ISETP.NE.U32.AND P3, PT, R11, RZ, PT ;  /* 0x000000ff0b00720c */ /* 0x000fe40003f65070 */
[----:B------:R-:W-:Y:S01]  /*13840*/  SEL R20, R20, RZ, !P0 ;  /* 0x000000ff14147207 */ /* 0x000fe20004000000 */
[----:B------:R1:W-:Y:S01]  /*13850*/  LDGSTS.E [R9+0x1a00], desc[UR28][R40.64], P2 ;  /* 0x01a0000028097fae */ /* 0x0003e2000912185c */
[----:B---3--:R-:W-:-:S03]  /*13860*/  IMAD.X R11, R6, 0x1, R7, P6 ;  /* 0x00000001060b7824 */ /* 0x008fc600030e0607 */
[----:B------:R-:W3:Y:S01]  /*13870*/  LDL R7, [R1+0x68c] ;  /* 0x00068c0001077983 */ /* 0x000ee20000100800 */
[----:B------:R-:W-:-:S03]  /*13880*/  ISETP.NE.U32.AND P4, PT, R20, RZ, PT ;  /* 0x000000ff1400720c */ /* 0x000fc60003f85070 */
[----:B------:R-:W-:Y:S01]  /*13890*/  LDGSTS.E [R9+0x1b00], desc[UR28][R10.64], P2 ;  /* 0x01b000000a097fae */ /* 0x000fe2000912185c */
[----:B------:R-:W-:-:S03]  /*138a0*/  IADD3 R20, P5, R5, R59, RZ ;  /* 0x0000003b05147210 */ /* 0x000fc60007fbe0ff */
[----:B------:R-:W3:Y:S01]  /*138b0*/  LDL R59, [R1+0x684] ;  /* 0x00068400013b7983 */ /* 0x000ee20000100800 */
[----:B------:R-:W-:Y:S02]  /*138c0*/  ISETP.GT.AND P2, PT, R2, 0x2, PT ;  /* 0x000000020200780c */ /* 0x000fe40003f44270 */
[----:B-1----:R-:W-:Y:S02]  /*138d0*/  IADD3 R40, P6, R5, R61, RZ ;  /* 0x0000003d05287210 */ /* 0x002fe40007fde0ff */
[----:B------:R-:W3:Y:S01]  /*138e0*/  LDL R61, [R1+0x6c4] ;  /* 0x0006c400013d7983 */ /* 0x000ee20000100800 */
[----:B------:R-:W-:-:S03]  /*138f0*/  IMAD.X R21, R6, 0x1, R58, P5 ;  /* 0x0000000106157824 */ /* 0x000fc600028e063a */
[----:B------:R-:W3:Y:S01]  /*13900*/  LDL R58, [R1+0x6c8] ;  /* 0x0006c800013a7983 */ /* 0x000ee20000100800 */
[----:B------:R-:W-:-:S03]  /*13910*/  ISETP.GT.AND P5, PT, R2, 0x1d, PT ;  /* 0x0000001d0200780c */ /* 0x000fc60003fa4270 */
[----:B------:R1:W-:Y:S01]  /*13920*/  LDGSTS.E [R9+0x2200], desc[UR28][R20.64], P1 ;  /* 0x0220000014097fae */ /* 0x0003e2000892185c */
[----:B------:R-:W-:-:S03]  /*13930*/  IMAD.X R41, R6, 0x1, R57, P6 ;  /* 0x0000000106297824 */ /* 0x000fc600030e0639 */
[----:B------:R-:W3:Y:S04]  /*13940*/  LDL R57, [R1+0x6d0] ;  /* 0x0006d00001397983 */ /* 0x000ee80000100800 */
[----:B------:R2:W-:Y:S01]  /*13950*/  LDGSTS.E [R9+0x2300], desc[UR28][R40.64], P1 ;  /* 0x0230000028097fae */ /* 0x0005e2000892185c */
[----:B-1----:R-:W-:Y:S02]  /*13960*/  SEL R20, RZ, 0x4, !P5 ;  /* 0x00000004ff147807 */ /* 0x002fe40006800000 */
[----:B------:R-:W-:Y:S02]  /*13970*/  SEL R11, RZ, 0x4, !P2 ;  /* 0x00000004ff0b7807 */ /* 0x000fe40005000000 */
[----:B------:R-:W-:Y:S02]  /*13980*/  SEL R20, R20, RZ, !P0 ;  /* 0x000000ff14147207 */ /* 0x000fe40004000000 */
[----:B--2---:R-:W-:-:S02]  /*13990*/  IADD3 R40, P1, R5, R56, RZ ;  /* 0x0000003805287210 */ /* 0x004fc40007f3e0ff */
[----:B------:R-:W2:Y:S01]  /*139a0*/  LDL R56, [R1+0x6cc] ;  /* 0x0006cc0001387983 */ /* 0x000ea20000100800 */
[----:B------:R-:W-:Y:S02]  /*139b0*/  SEL R11, R11, RZ, !P0 ;  /* 0x000000ff0b0b7207 */ /* 0x000fe40004000000 */
[----:B------:R-:W-:Y:S01]  /*139c0*/  IADD3 R10, P5, R5, R81, RZ ;  /* 0x00000051050a7210 */ /* 0x000fe20007fbe0ff */
[----:B------:R-:W-:Y:S01]  /*139d0*/  IMAD.X R41, R6, 0x1, R80, P1 ;  /* 0x0000000106297824 */ /* 0x000fe200008e0650 */
[----:B------:R-:W-:Y:S01]  /*139e0*/  ISETP.NE.U32.AND P2, PT, R20, RZ, PT ;  /* 0x000000ff1400720c */ /* 0x000fe20003f45070 */
[----:B------:R-:W2:Y:S01]  /*139f0*/  LDL R80, [R1+0x520] ;  /* 0x0005200001507983 */ /* 0x000ea20000100800 */
[----:B------:R-:W-:-:S03]  /*13a00*/  ISETP.NE.U32.AND P1, PT, R11, RZ, PT ;  /* 0x000000ff0b00720c */ /* 0x000fc60003f25070 */
[----:B------:R4:W-:Y:S01]  /*13a10*/  LDGSTS.E [R9+0x2a00], desc[UR28][R40.64], P4 ;  /* 0x02a0000028097fae */ /* 0x0009e2000a12185c */
[----:B------:R-:W-:-:S03]  /*13a20*/  IMAD.X R11, R6, 0x1, R63, P5 ;  /* 0x00000001060b7824 */ /* 0x000fc600028e063f */
[----:B------:R-:W2:Y:S04]  /*13a30*/  LDL R63, [R1+0x514] ;  /* 0x00051400013f7983 */ /* 0x000ea80000100800 */
[----:B------:R-:W-:Y:S01]  /*13a40*/  LDGSTS.E [R9+0x2b00], desc[UR28][R10.64], P4 ;  /* 0x02b000000a097fae */ /* 0x000fe2000a12185c */
[C---:B----4-:R-:W-:Y:S02]  /*13a50*/  IADD3 R40, P5, R5.reuse, R62, RZ ;  /* 0x0000003e05287210 */ /* 0x050fe40007fbe0ff */
[----:B------:R-:W-:Y:S01]  /*13a60*/  IADD3 R20, P6, R5, R60, RZ ;  /* 0x0000003c05147210 */ /* 0x000fe20007fde0ff */
[----:B------:R-:W-:Y:S01]  /*13a70*/  IMAD.SHL.U32 R42, R42, 0x4, RZ ;  /* 0x000000042a2a7824 */ /* 0x000fe200078e00ff */
[----:B------:R-:W4:Y:S01]  /*13a80*/  LDL R60, [R1+0x518] ;  /* 0x00051800013c7983 */ /* 0x000f220000100800 */
[----:B------:R-:W-:-:S03]  /*13a90*/  ISETP.GT.AND P4, PT, R2, 0x6, PT ;  /* 0x000000060200780c */ /* 0x000fc60003f84270 */
[----:B------:R-:W4:Y:S01]  /*13aa0*/  LDL R62, [R1+0x598] ;  /* 0x00059800013e7983 */ /* 0x000f220000100800 */
[----:B---3--:R-:W-:-:S03]  /*13ab0*/  IMAD.X R41, R6, 0x1, R7, P5 ;  /* 0x0000000106297824 */ /* 0x008fc600028e0607 */
[----:B------:R-:W3:Y:S01]  /*13ac0*/  LDL R7, [R1+0x51c] ;  /* 0x00051c0001077983 */ /* 0x000ee20000100800 */
[----:B------:R-:W-:-:S03]  /*13ad0*/  IMAD.X R21, R6, 0x1, R59, P6 ;  /* 0x0000000106157824 */ /* 0x000fc600030e063b */
[----:B------:R-:W3:Y:S04]  /*13ae0*/  LDL R59, [R1+0x558] ;  /* 0x00055800013b7983 */ /* 0x000ee80000100800 */
[----:B------:R1:W-:Y:S04]  /*13af0*/  LDGSTS.E [R9+0x3200], desc[UR28][R20.64], P3 ;  /* 0x0320000014097fae */ /* 0x0003e8000992185c */
[----:B------:R1:W-:Y:S02]  /*13b00*/  LDGSTS.E [R9+0x3300], desc[UR28][R40.64], P3 ;  /* 0x0330000028097fae */ /* 0x0003e4000992185c */
[----:B-1----:R-:W-:-:S02]  /*13b10*/  SEL R21, RZ, 0x4, !P4 ;  /* 0x00000004ff157807 */ /* 0x002fc40006000000 */
[----:B------:R-:W-:Y:S02]  /*13b20*/  IADD3 R10, P3, R5, R58, RZ ;  /* 0x0000003a050a7210 */ /* 0x000fe40007f7e0ff */
[----:B------:R-:W-:Y:S01]  /*13b30*/  SEL R21, R21, RZ, !P0 ;  /* 0x000000ff15157207 */ /* 0x000fe20004000000 */
[----:B------:R-:W3:Y:S02]  /*13b40*/  LDL R58, [R1+0x560] ;  /* 0x00056000013a7983 */ /* 0x000ee40000100800 */
[----:B------:R-:W-:Y:S01]  /*13b50*/  IMAD.X R11, R6, 0x1, R61, P3 ;  /* 0x00000001060b7824 */ /* 0x000fe200018e063d */
[----:B------:R-:W-:Y:S01]  /*13b60*/  ISETP.NE.U32.AND P3, PT, R21, RZ, PT ;  /* 0x000000ff1500720c */ /* 0x000fe20003f65070 */
[----:B------:R-:W3:Y:S01]  /*13b70*/  LDL R61, [R1+0x5a0] ;  /* 0x0005a000013d7983 */ /* 0x000ee20000100800 */
[----:B------:R-:W-:Y:S02]  /*13b80*/  ISETP.GT.AND P5, PT, R2, 0xa, PT ;  /* 0x0000000a0200780c */ /* 0x000fe40003fa4270 */
[----:B------:R-:W-:Y:S01]  /*13b90*/  LOP3.LUT R42, R42, 0x40, RZ, 0x3c, !PT ;  /* 0x000000402a2a7812 */ /* 0x000fe200078e3cff */
[----:B------:R-:W-:Y:S01]  /*13ba0*/  LDGSTS.E [R9+0x3a00], desc[UR28][R10.64], P2 ;  /* 0x03a000000a097fae */ /* 0x000fe2000912185c */
[----:B------:R-:W-:-:S03]  /*13bb0*/  IADD3 R20, P4, R5, R57, RZ ;  /* 0x0000003905147210 */ /* 0x000fc60007f9e0ff */
[----:B------:R-:W3:Y:S01]  /*13bc0*/  LDL R57, [R1+0x554] ;  /* 0x0005540001397983 */ /* 0x000ee20000100800 */
[----:B------:R-:W-:Y:S01]  /*13bd0*/  SEL R40, RZ, 0x4, !P5 ;  /* 0x00000004ff287807 */ /* 0x000fe20006800000 */
[----:B--2---:R-:W-:Y:S02]  /*13be0*/  IMAD.X R21, R6, 0x1, R56, P4 ;  /* 0x0000000106157824 */ /* 0x004fe400020e0638 */
[----:B------:R-:W2:Y:S04]  /*13bf0*/  LDL R56, [R1+0x55c] ;  /* 0x00055c0001387983 */ /* 0x000ea80000100800 */
[----:B------:R1:W-:Y:S02]  /*13c00*/  LDGSTS.E [R9+0x3b00], desc[UR28][R20.64], P2 ;  /* 0x03b0000014097fae */ /* 0x0003e4000912185c */
[----:B-1----:R-:W-:Y:S01]  /*13c10*/  VIADD R9, R42, UR8 ;  /* 0x000000082a097c36 */ /* 0x002fe20008000000 */
[C---:B------:R-:W-:Y:S01]  /*13c20*/  IADD3 R20, P2, R5.reuse, R80, RZ ;  /* 0x0000005005147210 */ /* 0x040fe20007f5e0ff */
[----:B------:R-:W2:Y:S01]  /*13c30*/  LDL R42, [R1+0x59c] ;  /* 0x00059c00012a7983 */ /* 0x000ea20000100800 */
[----:B----4-:R-:W-:-:S03]  /*13c40*/  IADD3 R10, P5, R5, R60, RZ ;  /* 0x0000003c050a7210 */ /* 0x010fc60007fbe0ff */
[----:B------:R-:W4:Y:S04]  /*13c50*/  LDL R80, [R1+0x5e0] ;  /* 0x0005e00001507983 */ /* 0x000f280000100800 */
[----:B------:R-:W4:Y:S01]  /*13c60*/  LDL R60, [R1+0x594] ;  /* 0x00059400013c7983 */ /* 0x000f220000100800 */
[----:B---3--:R-:W-:-:S03]  /*13c70*/  IMAD.X R21, R6, 0x1, R7, P2 ;  /* 0x0000000106157824 */ /* 0x008fc600010e0607 */
[----:B------:R-:W3:Y:S01]  /*13c80*/  LDL R7, [R1+0x5d8] ;  /* 0x0005d80001077983 */ /* 0x000ee20000100800 */
[----:B------:R-:W-:Y:S01]  /*13c90*/  IMAD.X R11, R6, 0x1, R63, P5 ;  /* 0x00000001060b7824 */ /* 0x000fe200028e063f */
[C---:B------:R-:W-:Y:S02]  /*13ca0*/  ISETP.GT.AND P5, PT, R2.reuse, 0xe, PT ;  /* 0x0000000e0200780c */ /* 0x040fe40003fa4270 */
[----:B------:R-:W-:Y:S01]  /*13cb0*/  ISETP.GT.AND P6, PT, R2, 0x12, PT ;  /* 0x000000120200780c */ /* 0x000fe20003fc4270 */
[----:B------:R-:W3:Y:S01]  /*13cc0*/  LDL R63, [R1+0x614] ;  /* 0x00061400013f7983 */ /* 0x000ee20000100800 */
[----:B------:R-:W-:-:S03]  /*13cd0*/  SEL R40, R40, RZ, !P0 ;  /* 0x000000ff28287207 */ /* 0x000fc60004000000 */
[----:B------:R1:W-:Y:S01]  /*13ce0*/  LDGSTS.E [R9+0x400], desc[UR28][R10.64], P1 ;  /* 0x004000000a097fae */ /* 0x0003e2000892185c */
[----:B------:R-:W-:-:S03]  /*13cf0*/  ISETP.NE.U32.AND P4, PT, R40, RZ, PT ;  /* 0x000000ff2800720c */ /* 0x000fc60003f85070 */
[----:B------:R1:W-:Y:S01]  /*13d00*/  LDGSTS.E [R9+0x500], desc[UR28][R20.64], P1 ;  /* 0x0050000014097fae */ /* 0x0003e2000892185c */
[----:B------:R-:W-:-:S03]  /*13d10*/  IADD3 R40, P1, R5, R59, RZ ;  /* 0x0000003b05287210 */ /* 0x000fc60007f3e0ff */
[----:B------:R-:W3:Y:S01]  /*13d20*/  LDL R59, [R1+0x5d4] ;  /* 0x0005d400013b7983 */ /* 0x000ee20000100800 */
[----:B-1----:R-:W-:Y:S02]  /*13d30*/  SEL R10, RZ, 0x4, !P5 ;  /* 0x00000004ff0a7807 */ /* 0x002fe40006800000 */
[----:B------:R-:W-:Y:S02]  /*13d40*/  SEL R11, RZ, 0x4, !P6 ;  /* 0x00000004ff0b7807 */ /* 0x000fe40007000000 */
[----:B------:R-:W-:Y:S02]  /*13d50*/  SEL R20, R10, RZ, !P0 ;  /* 0x000000ff0a147207 */ /* 0x000fe40004000000 */
[----:B------:R-:W-:Y:S02]  /*13d60*/  SEL R11, R11, RZ, !P0 ;  /* 0x000000ff0b0b7207 */ /* 0x000fe40004000000 */
[----:B------:R-:W-:Y:S02]  /*13d70*/  IADD3 R10, P6, R5, R58, RZ ;  /* 0x0000003a050a7210 */ /* 0x000fe40007fde0ff */
[----:B------:R-:W3:Y:S01]  /*13d80*/  LDL R58, [R1+0x618] ;  /* 0x00061800013a7983 */ /* 0x000ee20000100800 */
[----:B------:R-:W-:Y:S01]  /*13d90*/  ISETP.NE.U32.AND P2, PT, R11, RZ, PT ;  /* 0x000000ff0b00720c */ /* 0x000fe20003f45070 */
[----:B------:R-:W-:-:S02]  /*13da0*/  IMAD.X R41, R6, 0x1, R57, P1 ;  /* 0x0000000106297824 */ /* 0x000fc400008e0639 */
[----:B------:R-:W3:Y:S01]  /*13db0*/  LDL R57, [R1+0x5dc] ;  /* 0x0005dc0001397983 */ /* 0x000ee20000100800 */
[----:B------:R-:W-:Y:S02]  /*13dc0*/  ISETP.NE.U32.AND P1, PT, R20, RZ, PT ;  /* 0x000000ff1400720c */ /* 0x000fe40003f25070 */
[----:B------:R-:W-:Y:S01]  /*13dd0*/  IADD3 R20, P5, R5, R62, RZ ;  /* 0x0000003e05147210 */ /* 0x000fe20007fbe0ff */
[----:B------:R1:W-:Y:S04]  /*13de0*/  LDGSTS.E [R9+0xc00], desc[UR28][R40.64], P3 ;  /* 0x00c0000028097fae */ /* 0x0003e8000992185c */
[----:B------:R-:W3:Y:S01]  /*13df0*/  LDL R62, [R1+0x61c] ;  /* 0x00061c00013e7983 */ /* 0x000ee20000100800 */
[----:B--2---:R-:W-:-:S03]  /*13e00*/  IMAD.X R11, R6, 0x1, R56, P6 ;  /* 0x00000001060b7824 */ /* 0x004fc600030e0638 */
[----:B------:R-:W2:Y:S01]  /*13e10*/  LDL R56, [R1+0x620] ;  /* 0x0006200001387983 */ /* 0x000ea20000100800 */
[----:B-1----:R-:W-:-:S03]  /*13e20*/  IADD3 R40, P6, R5, R61, RZ ;  /* 0x0000003d05287210 */ /* 0x002fc60007fde0ff */
[----:B------:R-:W-:Y:S01]  /*13e30*/  LDGSTS.E [R9+0xd00], desc[UR28][R10.64], P3 ;  /* 0x00d000000a097fae */ /* 0x000fe2000992185c */
[----:B------:R-:W-:-:S03]  /*13e40*/  ISETP.GT.AND P3, PT, R2, 0x16, PT ;  /* 0x000000160200780c */ /* 0x000fc60003f64270 */
[----:B------:R-:W2:Y:S01]  /*13e50*/  LDL R61, [R1+0x658] ;  /* 0x00065800013d7983 */ /* 0x000ea20000100800 */
[----:B------:R-:W-:-:S03]  /*13e60*/  IMAD.X R41, R6, 0x1, R42, P6 ;  /* 0x0000000106297824 */ /* 0x000fc600030e062a */
[----:B------:R-:W2:Y:S01]  /*13e70*/  LDL R42, [R1+0x654] ;  /* 0x00065400012a7983 */ /* 0x000ea20000100800 */
[----:B----4-:R-:W-:-:S03]  /*13e80*/  IMAD.X R21, R6, 0x1, R60, P5 ;  /* 0x0000000106157824 */ /* 0x010fc600028e063c */
[----:B------:R-:W4:Y:S04]  /*13e90*/  LDL R60, [R1+0x660] ;  /* 0x00066000013c7983 */ /* 0x000f280000100800 */
[----:B------:R1:W-:Y:S04]  /*13ea0*/  LDGSTS.E [R9+0x1400], desc[UR28][R20.64], P4 ;  /* 0x0140000014097fae */ /* 0x0003e8000a12185c */
[----:B------:R3:W-:Y:S01]  /*13eb0*/  LDGSTS.E [R9+0x1500], desc[UR28][R40.64], P4 ;  /* 0x0150000028097fae */ /* 0x0007e2000a12185c */
[----:B-1----:R-:W-:Y:S02]  /*13ec0*/  SEL R20, RZ, 0x4, !P3 ;  /* 0x00000004ff147807 */ /* 0x002fe40005800000 */
[----:B---3--:R-:W-:-:S02]  /*13ed0*/  IADD3 R40, P3, R5, R7, RZ ;  /* 0x0000000705287210 */ /* 0x008fc40007f7e0ff */
[----:B------:R-:W3:Y:S01]  /*13ee0*/  LDL R7, [R1+0x65c] ;  /* 0x00065c0001077983 */ /* 0x000ee20000100800 */
[----:B------:R-:W-:-:S04]  /*13ef0*/  ISETP.GT.AND P5, PT, R2, 0x1a, PT ;  /* 0x0000001a0200780c */ /* 0x000fc80003fa4270 */
[----:B------:R-:W-:Y:S02]  /*13f00*/  SEL R11, RZ, 0x4, !P5 ;  /* 0x00000004ff0b7807 */ /* 0x000fe40006800000 */
[----:B------:R-:W-:Y:S02]  /*13f10*/  SEL R20, R20, RZ, !P0 ;  /* 0x000000ff14147207 */ /* 0x000fe40004000000 */
[----:B------:R-:W-:Y:S02]  /*13f20*/  SEL R11, R11, RZ, !P0 ;  /* 0x000000ff0b0b7207 */ /* 0x000fe40004000000 */
[----:B------:R-:W-:Y:S01]  /*13f30*/  IADD3 R10, P4, R5, R80, RZ ;  /* 0x00000050050a7210 */ /* 0x000fe20007f9e0ff */
[----:B------:R-:W-:Y:S01]  /*13f40*/  IMAD.X R41, R6, 0x1, R59, P3 ;  /* 0x0000000106297824 */ /* 0x000fe200018e063b */
[----:B------:R-:W-:Y:S01]  /*13f50*/  ISETP.NE.U32.AND P5, PT, R20, RZ, PT ;  /* 0x000000ff1400720c */ /* 0x000fe20003fa5070 */
[----:B------:R-:W3:Y:S01]  /*13f60*/  LDL R59, [R1+0x698] ;  /* 0x00069800013b7983 */ /* 0x000ee20000100800 */
[----:B------:R-:W-:-:S03]  /*13f70*/  ISETP.NE.U32.AND P3, PT, R11, RZ, PT ;  /* 0x000000ff0b00720c */ /* 0x000fc60003f65070 */
[----:B------:R2:W-:Y:S01]  /*13f80*/  LDGSTS.E [R9+0x1c00], desc[UR28][R40.64], P1 ;  /* 0x01c0000028097fae */ /* 0x0005e2000892185c */
[----:B------:R-:W-:-:S03]  /*13f90*/  IADD3 R20, P6, R5, R58, RZ ;  /* 0x0000003a05147210 */ /* 0x000fc60007fde0ff */
[----:B------:R-:W3:Y:S02]  /*13fa0*/  LDL R58, [R1+0x6a0] ;  /* 0x0006a000013a7983 */ /* 0x000ee40000100800 */
[C---:B------:R-:W-:Y:S02]  /*13fb0*/  IMAD.X R21, R6.reuse, 0x1, R63, P6 ;  /* 0x0000000106157824 */ /* 0x040fe400030e063f */
[----:B------:R-:W-:Y:S02]  /*13fc0*/  IMAD.X R11, R6, 0x1, R57, P4 ;  /* 0x00000001060b7824 */ /* 0x000fe400020e0639 */
[----:B------:R-:W3:Y:S04]  /*13fd0*/  LDL R57, [R1+0x694] ;  /* 0x0006940001397983 */ /* 0x000ee80000100800 */
[----:B------:R1:W-:Y:S01]  /*13fe0*/  LDGSTS.E [R9+0x1d00], desc[UR28][R10.64], P1 ;  /* 0x01d000000a097fae */ /* 0x0003e2000892185c */
[----:B------:R-:W-:-:S03]  /*13ff0*/  ISETP.GT.AND P1, PT, R2, 0x3, PT ;  /* 0x000000030200780c */ /* 0x000fc60003f24270 */
[----:B------:R-:W-:Y:S01]  /*14000*/  LDGSTS.E [R9+0x2400], desc[UR28][R20.64], P2 ;  /* 0x0240000014097fae */ /* 0x000fe2000912185c */
[----:B--2---:R-:W-:Y:S02]  /*14010*/  IADD3 R40, P4, R5, R56, RZ ;  /* 0x0000003805287210 */ /* 0x004fe40007f9e0ff */
[----:B-1----:R-:W-:Y:S01]  /*14020*/  SEL R11, RZ, 0x4, !P1 ;  /* 0x00000004ff0b7807 */ /* 0x002fe20004800000 */
[----:B------:R-:W2:Y:S01]  /*14030*/  LDL R56, [R1+0x69c] ;  /* 0x00069c0001387983 */ /* 0x000ea20000100800 */
[----:B------:R-:W-:Y:S02]  /*14040*/  IADD3.X R41, R6, R62, RZ, P4, !PT ;  /* 0x0000003e06297210 */ /* 0x000fe400027fe4ff */
[----:B------:R-:W-:-:S03]  /*14050*/  ISETP.GT.AND P4, PT, R2, 0x1e, PT ;  /* 0x0000001e0200780c */ /* 0x000fc60003f84270 */
[----:B------:R1:W-:Y:S01]  /*14060*/  LDGSTS.E [R9+0x2500], desc[UR28][R40.64], P2 ;  /* 0x0250000028097fae */ /* 0x0003e2000912185c */
[----:B------:R-:W-:Y:S02]  /*14070*/  SEL R11, R11, RZ, !P0 ;  /* 0x000000ff0b0b7207 */ /* 0x000fe40004000000 */
[----:B-1----:R-:W-:Y:S01]  /*14080*/  SEL R40, RZ, 0x4, !P4 ;  /* 0x00000004ff287807 */ /* 0x002fe20006000000 */
[----:B------:R-:W2:Y:S01]  /*14090*/  LDL R41, [R1+0x6d4] ;  /* 0x0006d40001297983 */ /* 0x000ea20000100800 */
[----:B------:R-:W-:-:S05]  /*140a0*/  IADD3 R20, P4, R5, R61, RZ ;  /* 0x0000003d05147210 */ /* 0x000fca0007f9e0ff */
[----:B------:R-:W-:Y:S01]  /*140b0*/  IMAD.X R21, R6, 0x1, R42, P4 ;  /* 0x0000000106157824 */ /* 0x000fe200020e062a */
[----:B------:R-:W-:Y:S01]  /*140c0*/  ISETP.NE.U32.AND P4, PT, R11, RZ, PT ;  /* 0x000000ff0b00720c */ /* 0x000fe20003f85070 */
[----:B------:R-:W2:Y:S01]  /*140d0*/  LDL R42, [R1+0x6e0] ;  /* 0x0006e000012a7983 */ /* 0x000ea20000100800 */
[----:B----4-:R-:W-:-:S03]  /*140e0*/  IADD3 R10, P2, R5, R60, RZ ;  /* 0x0000003c050a7210 */ /* 0x010fc60007f5e0ff */
[----:B------:R1:W-:Y:S02]  /*140f0*/  LDGSTS.E [R9+0x2c00], desc[UR28][R20.64], P5 ;  /* 0x02c0000014097fae */ /* 0x0003e4000a92185c */
[----:B---3--:R-:W-:Y:S02]  /*14100*/  IMAD.X R11, R6, 0x1, R7, P2 ;  /* 0x00000001060b7824 */ /* 0x008fe400010e0607 */
[----:B------:R-:W3:Y:S04]  /*14110*/  LDL R7, [R1+0x6d8] ;  /* 0x0006d80001077983 */ /* 0x000ee80000100800 */
[----:B------:R-:W4:Y:S04]  /*14120*/  LDL.LU R228, [R1+0x2b8] ;  /* 0x0002b80001e47983 */ /* 0x000f280000300800 */
[----:B------:R-:W4:Y:S04]  /*14130*/  LDL.LU R229, [R1+0x2bc] ;  /* 0x0002bc0001e57983 */ /* 0x000f280000300800 */
[----:B------:R-:W4:Y:S04]  /*14140*/  LDL.LU R230, [R1+0x2c0] ;  /* 0x0002c00001e67983 */ /* 0x000f280000300800 */
[----:B------:R-:W4:Y:S01]  /*14150*/  LDL.LU R231, [R1+0x2c4] ;  /* 0x0002c40001e77983 */ /* 0x000f220000300800 */
[----:B------:R-:W-:-:S02]  /*14160*/  SEL R40, R40, RZ, !P0 ;  /* 0x000000ff28287207 */ /* 0x000fc40004000000 */
[----:B------:R-:W-:Y:S01]  /*14170*/  ISETP.GT.AND P1, PT, R2, 0x7, PT ;  /* 0x000000070200780c */ /* 0x000fe20003f24270 */
[----:B------:R1:W-:Y:S01]  /*14180*/  LDGSTS.E [R9+0x2d00], desc[UR28][R10.64], P5 ;  /* 0x02d000000a097fae */ /* 0x0003e2000a92185c */
[----:B------:R-:W-:Y:S02]  /*14190*/  ISETP.NE.U32.AND P6, PT, R40, RZ, PT ;  /* 0x000000ff2800720c */ /* 0x000fe40003fc5070 */
[----:B------:R-:W-:-:S04]  /*141a0*/  SEL R40, RZ, 0x4, !P1 ;  /* 0x00000004ff287807 */ /* 0x000fc80004800000 */
[----:B------:R-:W-:-:S04]  /*141b0*/  SEL R40, R40, RZ, !P0 ;  /* 0x000000ff28287207 */ /* 0x000fc80004000000 */
[----:B------:R-:W-:Y:S02]  /*141c0*/  ISETP.NE.U32.AND P5, PT, R40, RZ, PT ;  /* 0x000000ff2800720c */ /* 0x000fe40003fa5070 */
[----:B------:R-:W4:Y:S04]  /*141d0*/  LDL R40, [R1+0x6dc] ;  /* 0x0006dc0001287983 */ /* 0x000f280000100800 */
[----:B------:R-:W4:Y:S04]  /*141e0*/  LDL.LU R236, [R1+0x110] ;  /* 0x0001100001ec7983 */ /* 0x000f280000300800 */
[----:B------:R-:W4:Y:S04]  /*141f0*/  LDL.LU R237, [R1+0x114] ;  /* 0x0001140001ed7983 */ /* 0x000f280000300800 */
[----:B------:R-:W4:Y:S04]  /*14200*/  LDL.LU R238, [R1+0x118] ;  /* 0x0001180001ee7983 */ /* 0x000f280000300800 */
[----:B------:R-:W4:Y:S01]  /*14210*/  LDL.LU R239, [R1+0x11c] ;  /* 0x00011c0001ef7983 */ /* 0x000f220000300800 */
[----:B-1----:R-:W-:-:S02]  /*14220*/  IADD3 R20, P1, R5, R59, RZ ;  /* 0x0000003b05147210 */ /* 0x002fc40007f3e0ff */
[----:B------:R-:W-:Y:S01]  /*14230*/  IADD3 R10, P2, R5, R58, RZ ;  /* 0x0000003a050a7210 */ /* 0x000fe20007f5e0ff */
[----:B------:R-:W4:Y:S02]  /*14240*/  LDL R59, [R1+0x528] ;  /* 0x00052800013b7983 */ /* 0x000f240000100800 */
[C---:B------:R-:W-:Y:S02]  /*14250*/  IMAD.X R21, R6.reuse, 0x1, R57, P1 ;  /* 0x0000000106157824 */ /* 0x040fe400008e0639 */
[----:B------:R-:W4:Y:S04]  /*14260*/  LDL R58, [R1+0x530] ;  /* 0x00053000013a7983 */ /* 0x000f280000100800 */
[----:B------:R1:W-:Y:S01]  /*14270*/  LDGSTS.E [R9+0x3400], desc[UR28][R20.64], P3 ;  /* 0x0340000014097fae */ /* 0x0003e2000992185c */
[----:B--2---:R-:W-:Y:S01]  /*14280*/  IMAD.X R11, R6, 0x1, R56, P2 ;  /* 0x00000001060b7824 */ /* 0x004fe200010e0638 */
[----:B------:R-:W-:-:S02]  /*14290*/  ISETP.GT.AND P2, PT, R2, 0xf, PT ;  /* 0x0000000f0200780c */ /* 0x000fc40003f44270 */
[----:B------:R-:W2:Y:S04]  /*142a0*/  LDL R56, [R1+0x524] ;  /* 0x0005240001387983 */ /* 0x000ea80000100800 */
[----:B------:R3:W-:Y:S01]  /*142b0*/  LDGSTS.E [R9+0x3500], desc[UR28][R10.64], P3 ;  /* 0x035000000a097fae */ /* 0x0007e2000992185c */
[----:B-1----:R-:W-:Y:S02]  /*142c0*/  SEL R21, RZ, 0x4, !P2 ;  /* 0x00000004ff157807 */ /* 0x002fe40005000000 */
[----:B---3--:R-:W-:Y:S02]  /*142d0*/  IADD3 R10, P2, R5, R7, RZ ;  /* 0x00000007050a7210 */ /* 0x008fe40007f5e0ff */
[----:B------:R-:W3:Y:S04]  /*142e0*/  LDL R7, [R1+0x52c] ;  /* 0x00052c0001077983 */ /* 0x000ee80000100800 */
[----:B------:R-:W3:Y:S04]  /*142f0*/  LDL.LU R232, [R1+0x130] ;  /* 0x0001300001e87983 */ /* 0x000ee80000300800 */
[----:B------:R-:W3:Y:S01]  /*14300*/  LDL.LU R233, [R1+0x134] ;  /* 0x0001340001e97983 */ /* 0x000ee20000300800 */
[----:B------:R-:W-:-:S03]  /*14310*/  ISETP.GT.AND P1, PT, R2, 0xb, PT ;  /* 0x0000000b0200780c */ /* 0x000fc60003f24270 */
[----:B------:R-:W3:Y:S01]  /*14320*/  LDL.LU R234, [R1+0x138] ;  /* 0x0001380001ea7983 */ /* 0x000ee20000300800 */
[----:B----4-:R-:W-:Y:S03]  /*14330*/  HMMA.1688.F32.TF32 R60, R12, R22, R228 ;  /* 0x000000160c3c723c */ /* 0x010fe600000810e4 */
[----:B------:R-:W4:Y:S01]  /*14340*/  LDL.LU R235, [R1+0x13c] ;  /* 0x00013c0001eb7983 */ /* 0x000f220000300800 */
[----:B------:R-:W-:Y:S02]  /*14350*/  SEL R20, RZ, 0x4, !P1 ;  /* 0x00000004ff147807 */ /* 0x000fe40004800000 */
[----:B------:R-:W-:Y:S01]  /*14360*/  SEL R21, R21, RZ, !P0 ;  /* 0x000000ff15157207 */ /* 0x000fe20004000000 */
[----:B------:R-:W4:Y:S01]  /*14370*/  LDL R57, [R1+0x568] ;  /* 0x0005680001397983 */ /* 0x000f220000100800 */
[----:B------:R-:W-:Y:S02]  /*14380*/  SEL R11, R20, RZ, !P0 ;  /* 0x000000ff140b7207 */ /* 0x000fe40004000000 */
[----:B------:R-:W-:-:S02]  /*14390*/  IADD3 R20, P3, R5, R42, RZ ;  /* 0x0000002a05147210 */ /* 0x000fc40007f7e0ff */
[----:B------:R-:W-:Y:S01]  /*143a0*/  ISETP.NE.U32.AND P1, PT, R11, RZ, PT ;  /* 0x000000ff0b00720c */ /* 0x000fe20003f25070 */
[----:B------:R-:W-:Y:S01]  /*143b0*/  IMAD.X R11, R6, 0x1, R41, P2 ;  /* 0x00000001060b7824 */ /* 0x000fe200010e0629 */
[----:B------:R-:W4:Y:S01]  /*143c0*/  LDL R42, [R1+0x570] ;  /* 0x00057000012a7983 */ /* 0x000f220000100800 */
[----:B------:R-:W-:-:S03]  /*143d0*/  IMAD.MOV.U32 R242, RZ, RZ, R0 ;  /* 0x000000fffff27224 */ /* 0x000fc600078e0000 */
[----:B------:R-:W4:Y:S01]  /*143e0*/  LDL R41, [R1+0x564] ;  /* 0x0005640001297983 */ /* 0x000f220000100800 */
[----:B------:R-:W-:Y:S01]  /*143f0*/  IMAD.MOV.U32 R243, RZ, RZ, R3 ;  /* 0x000000fffff37224 */ /* 0x000fe200078e0003 */
[----:B------:R-:W-:Y:S02]  /*14400*/  ISETP.NE.U32.AND P2, PT, R21, RZ, PT ;  /* 0x000000ff1500720c */ /* 0x000fe40003f45070 */
[----:B------:R-:W4:Y:S01]  /*14410*/  LDL.LU R240, [R1+0x140] ;  /* 0x0001400001f07983 */ /* 0x000f220000300800 */
[----:B------:R-:W-:-:S03]  /*14420*/  IMAD.X R21, R6, 0x1, R40, P3 ;  /* 0x0000000106157824 */ /* 0x000fc600018e0628 */
[----:B------:R-:W4:Y:S04]  /*14430*/  LDL.LU R241, [R1+0x144] ;  /* 0x0001440001f17983 */ /* 0x000f280000300800 */
[----:B------:R-:W4:Y:S04]  /*14440*/  LDL.LU R0, [R1+0x864] ;  /* 0x0008640001007983 */ /* 0x000f280000300800 */
[----:B------:R-:W4:Y:S04]  /*14450*/  LDL.LU R3, [R1+0x860] ;  /* 0x0008600001037983 */ /* 0x000f280000300800 */
[----:B------:R-:W4:Y:S04]  /*14460*/  LDL R40, [R1+0x56c] ;  /* 0x00056c0001287983 */ /* 0x000f280000100800 */
[----:B------:R-:W-:Y:S04]  /*14470*/  STL.64 [R1+0xc0], R60 ;  /* 0x0000c03c01007387 */ /* 0x000fe80000100a00 */
[----:B------:R1:W-:Y:S04]  /*14480*/  STL.64 [R1+0xc8], R62 ;  /* 0x0000c83e01007387 */ /* 0x0003e80000100a00 */
[----:B------:R2:W-:Y:S01]  /*14490*/  LDGSTS.E [R9+0x3c00], desc[UR28][R10.64], P6 ;  /* 0x03c000000a097fae */ /* 0x0005e2000b12185c */
[----:B------:R-:W-:-:S02]  /*144a0*/  ISETP.GT.AND P3, PT, R2, 0x13, PT ;  /* 0x000000130200780c */ /* 0x000fc40003f64270 */
[----:B------:R-:W-:Y:S01]  /*144b0*/  LOP3.LUT R43, R43, 0x60, RZ, 0x3c, !PT ;  /* 0x000000602b2b7812 */ /* 0x000fe200078e3cff */
[----:B------:R2:W-:Y:S01]  /*144c0*/  LDGSTS.E [R9+0x3d00], desc[UR28][R20.64], P6 ;  /* 0x03d0000014097fae */ /* 0x0005e2000b12185c */
[----:B-1----:R-:W-:Y:S01]  /*144d0*/  HMMA.1688.F32.TF32 R60, R12, R66, R236 ;  /* 0x000000420c3c723c */ /* 0x002fe200000810ec */
[----:B--2---:R-:W-:Y:S02]  /*144e0*/  SEL R11, RZ, 0x4, !P3 ;  /* 0x00000004ff0b7807 */ /* 0x004fe40005800000 */
[----:B------:R-:W-:Y:S02]  /*144f0*/  IADD3 R10, P3, R5, R59, RZ ;  /* 0x0000003b050a7210 */ /* 0x000fe40007f7e0ff */
[----:B------:R-:W-:Y:S02]  /*14500*/  SEL R21, R11, RZ, !P0 ;  /* 0x000000ff0b157207 */ /* 0x000fe40004000000 */
[----:B------:R-:W-:Y:S01]  /*14510*/  IADD3 R20, P6, R5, R58, RZ ;  /* 0x0000003a05147210 */ /* 0x000fe20007fde0ff */
[----:B------:R-:W-:Y:S01]  /*14520*/  IMAD.X R11, R6, 0x1, R56, P3 ;  /* 0x00000001060b7824 */ /* 0x000fe200018e0638 */
[----:B------:R-:W-:Y:S01]  /*14530*/  ISETP.NE.U32.AND P3, PT, R21, RZ, PT ;  /* 0x000000ff1500720c */ /* 0x000fe20003f65070 */
[----:B------:R-:W-:-:S02]  /*14540*/  VIADD R9, R43, UR8 ;  /* 0x000000082b097c36 */ /* 0x000fc40008000000 */
[----:B------:R-:W-:-:S03]  /*14550*/  IMAD.MOV.U32 R236, RZ, RZ, R8 ;  /* 0x000000ffffec7224 */ /* 0x000fc600078e0008 */
[----:B------:R1:W-:Y:S08]  /*14560*/  LDGSTS.E [R9+0x600], desc[UR28][R10.64], P4 ;  /* 0x006000000a097fae */ /* 0x0003f0000a12185c */
[----:B------:R-:W-:Y:S04]  /*14570*/  STL.64 [R1+0xb0], R60 ;  /* 0x0000b03c01007387 */ /* 0x000fe80000100a00 */
[----:B------:R4:W-:Y:S04]  /*14580*/  STL.64 [R1+0xb8], R62 ;  /* 0x0000b83e01007387 */ /* 0x0009e80000100a00 */
[----:B------:R-:W2:Y:S04]  /*14590*/  LDL R23, [R1+0x5a8] ;  /* 0x0005a80001177983 */ /* 0x000ea80000100800 */
[----:B------:R-:W2:Y:S04]  /*145a0*/  LDL R56, [R1+0x5b0] ;  /* 0x0005b00001387983 */ /* 0x000ea80000100800 */
[----:B------:R-:W2:Y:S01]  /*145b0*/  LDL R43, [R1+0x5a4] ;  /* 0x0005a400012b7983 */ /* 0x000ea20000100800 */
[----:B---3--:R-:W-:-:S03]  /*145c0*/  IMAD.X R21, R6, 0x1, R7, P6 ;  /* 0x0000000106157824 */ /* 0x008fc600030e0607 */
[----:B------:R-:W3:Y:S04]  /*145d0*/  LDL R7, [R1+0x5ac] ;  /* 0x0005ac0001077983 */ /* 0x000ee80000100800 */
[----:B------:R-:W3:Y:S04]  /*145e0*/  LDL.LU R8, [R1+0x85c] ;  /* 0x00085c0001087983 */ /* 0x000ee80000300800 */
[----:B------:R1:W-:Y:S01]  /*145f0*/  LDGSTS.E [R9+0x700], desc[UR28][R20.64], P4 ;  /* 0x0070000014097fae */ /* 0x0003e2000a12185c */
[----:B----4-:R-:W-:Y:S01]  /*14600*/  HMMA.1688.F32.TF32 R60, R12, R70, R232 ;  /* 0x000000460c3c723c */ /* 0x010fe200000810e8 */
[----:B-1----:R-:W-:-:S02]  /*14610*/  IADD3 R10, P6, R5, R57, RZ ;  /* 0x00000039050a7210 */ /* 0x002fc40007fde0ff */
[----:B------:R-:W-:-:S15]  /*14620*/  IADD3 R20, P4, R5, R42, RZ ;  /* 0x0000002a05147210 */ /* 0x000fde0007f9e0ff */
[----:B------:R-:W-:-:S05]  /*14630*/  NOP ;  /* 0x0000000000007918 */ /* 0x000fca0000000000 */
[----:B------:R-:W-:Y:S04]  /*14640*/  STL.64 [R1+0xa0], R60 ;  /* 0x0000a03c01007387 */ /* 0x000fe80000100a00 */
[----:B------:R1:W-:Y:S04]  /*14650*/  STL.64 [R1+0xa8], R62 ;  /* 0x0000a83e01007387 */ /* 0x0003e80000100a00 */
[----:B------:R-:W4:Y:S01]  /*14660*/  LDL R42, [R1+0x5e8] ;  /* 0x0005e800012a7983 */ /* 0x000f220000100800 */
[----:B-1----:R-:W-:Y:S01]  /*14670*/  HMMA.1688.F32.TF32 R60, R12, R74, R240 ;  /* 0x0000004a0c3c723c */ /* 0x002fe200000810f0 */
[----:B------:R-:W-:Y:S01]  /*14680*/  IMAD.X R11, R6, 0x1, R41, P6 ;  /* 0x00000001060b7824 */ /* 0x000fe200030e0629 */
[----:B------:R-:W-:Y:S01]  /*14690*/  ISETP.GT.AND P6, PT, R2, 0x17, PT ;  /* 0x000000170200780c */ /* 0x000fe20003fc4270 */
[----:B------:R-:W-:Y:S01]  /*146a0*/  IMAD.X R21, R6, 0x1, R40, P4 ;  /* 0x0000000106157824 */ /* 0x000fe200020e0628 */
[----:B------:R-:W-:-:S02]  /*146b0*/  ISETP.GT.AND P4, PT, R2, 0x1b, PT ;  /* 0x0000001b0200780c */ /* 0x000fc40003f84270 */
[----:B------:R1:W-:Y:S02]  /*146c0*/  LDGSTS.E [R9+0xe00], desc[UR28][R10.64], P5 ;  /* 0x00e000000a097fae */ /* 0x0003e4000a92185c */
[----:B------:R-:W-:Y:S02]  /*146d0*/  SEL R22, RZ, 0x4, !P4 ;  /* 0x00000004ff167807 */ /* 0x000fe40006000000 */
[----:B------:R1:W-:Y:S02]  /*146e0*/  LDGSTS.E [R9+0xf00], desc[UR28][R20.64], P5 ;  /* 0x00f0000014097fae */ /* 0x0003e4000a92185c */
[----:B-1----:R-:W-:-:S04]  /*146f0*/  SEL R11, RZ, 0x4, !P6 ;  /* 0x00000004ff0b7807 */ /* 0x002fc80007000000 */
[----:B------:R-:W-:-:S07]  /*14700*/  SEL R11, R11, RZ, !P0 ;  /* 0x000000ff0b0b7207 */ /* 0x000fce0004000000 */
[----:B------:R-:W-:Y:S01]  /*14710*/  STL.64 [R1+0x90], R60 ;  /* 0x0000903c01007387 */ /* 0x000fe20000100a00 */
[----:B------:R-:W-:-:S03]  /*14720*/  SEL R21, R22, RZ, !P0 ;  /* 0x000000ff16157207 */ /* 0x000fc60004000000 */
[----:B------:R1:W-:Y:S01]  /*14730*/  STL.64 [R1+0x98], R62 ;  /* 0x0000983e01007387 */ /* 0x0003e20000100a00 */
[----:B------:R-:W-:-:S03]  /*14740*/  ISETP.NE.U32.AND P5, PT, R11, RZ, PT ;  /* 0x000000ff0b00720c */ /* 0x000fc60003fa5070 */
[----:B------:R-:W4:Y:S04]  /*14750*/  LDL R41, [R1+0x5f0] ;  /* 0x0005f00001297983 */ /* 0x000f280000100800 */
[----:B------:R-:W4:Y:S01]  /*14760*/  LDL R40, [R1+0x5e4] ;  /* 0x0005e40001287983 */ /* 0x000f220000100800 */
[----:B--2---:R-:W-:-:S03]  /*14770*/  IADD3 R10, P4, R5, R23, RZ ;  /* 0x00000017050a7210 */ /* 0x004fc60007f9e0ff */
[----:B------:R-:W2:Y:S01]  /*14780*/  LDL R23, [R1+0x5ec] ;  /* 0x0005ec0001177983 */ /* 0x000ea20000100800 */
[----:B------:R-:W-:Y:S01]  /*14790*/  IADD3 R20, P6, R5, R56, RZ ;  /* 0x0000003805147210 */ /* 0x000fe20007fde0ff */
[C---:B------:R-:W-:Y:S01]  /*147a0*/  IMAD.X R11, R6.reuse, 0x1, R43, P4 ;  /* 0x00000001060b7824 */ /* 0x040fe200020e062b */
[----:B------:R-:W-:Y:S01]  /*147b0*/  ISETP.NE.U32.AND P4, PT, R21, RZ, PT ;  /* 0x000000ff1500720c */ /* 0x000fe20003f85070 */
[----:B------:R-:W-:Y:S02]  /*147c0*/  IMAD.MOV.U32 R237, RZ, RZ, R252 ;  /* 0x000000ffffed7224 */ /* 0x000fe400078e00fc */
[----:B------:R-:W-:Y:S01]  /*147d0*/  IMAD.MOV.U32 R238, RZ, RZ, R77 ;  /* 0x000000ffffee7224 */ /* 0x000fe200078e004d */
[----:B------:R-:W-:Y:S01]  /*147e0*/  HMMA.1688.F32.TF32 R204, R96, R66, R204 ;  /* 0x0000004260cc723c */ /* 0x000fe200000810cc */
[----:B------:R-:W-:Y:S01]  /*147f0*/  IMAD.MOV.U32 R239, RZ, RZ, R76 ;  /* 0x000000ffffef7224 */ /* 0x000fe200078e004c */
[----:B------:R4:W-:Y:S01]  /*14800*/  LDGSTS.E [R9+0x1600], desc[UR28][R10.64], P1 ;  /* 0x016000000a097fae */ /* 0x0009e2000892185c */
[----:B---3--:R-:W-:-:S03]  /*14810*/  IMAD.X R21, R6, 0x1, R7, P6 ;  /* 0x0000000106157824 */ /* 0x008fc600030e0607 */
[----:B------:R-:W3:Y:S02]  /*14820*/  LDL R7, [R1+0x628] ;  /* 0x0006280001077983 */ /* 0x000ee40000100800 */
[C---:B------:R-:W-:Y:S01]  /*14830*/  HMMA.1688.F32.TF32 R56, R12.reuse, R78, R236 ;  /* 0x0000004e0c38723c */ /* 0x040fe200000810ec */
[----:B------:R-:W-:Y:S02]  /*14840*/  IMAD.MOV.U32 R240, RZ, RZ, R73 ;  /* 0x000000fffff07224 */ /* 0x000fe400078e0049 */
[----:B------:R-:W-:Y:S02]  /*14850*/  IMAD.MOV.U32 R241, RZ, RZ, R72 ;  /* 0x000000fffff17224 */ /* 0x000fe400078e0048 */
[----:B------:R-:W-:Y:S02]  /*14860*/  IMAD.MOV.U32 R242, RZ, RZ, R69 ;  /* 0x000000fffff27224 */ /* 0x000fe400078e0045 */
[----:B------:R-:W-:Y:S01]  /*14870*/  IMAD.MOV.U32 R243, RZ, RZ, R68 ;  /* 0x000000fffff37224 */ /* 0x000fe200078e0044 */
[----:B------:R-:W-:Y:S01]  /*14880*/  ISETP.GT.AND P6, PT, R2, 0x1f, PT ;  /* 0x0000001f0200780c */ /* 0x000fe20003fc4270 */
[----:B------:R-:W3:Y:S01]  /*14890*/  LDL R68, [R1+0x630] ;  /* 0x0006300001447983 */ /* 0x000ee20000100800 */
[----:B------:R-:W4:Y:S01]  /*148a0*/  S2R R236, SR_TID.X ;  /* 0x0000000000ec7919 */ /* 0x000f220000002100 */
[C---:B------:R-:W-:Y:S02]  /*148b0*/  HMMA.1688.F32.TF32 R44, R12.reuse, R86, R44 ;  /* 0x000000560c2c723c */ /* 0x040fe4000008102c */
[----:B------:R4:W-:Y:S10]  /*148c0*/  LDGSTS.E [R9+0x1700], desc[UR28][R20.64], P1 ;  /* 0x0170000014097fae */ /* 0x0009f4000892185c */
[----:B------:R-:W-:Y:S04]  /*148d0*/  STL.64 [R1+0x80], R56 ;  /* 0x0000803801007387 */ /* 0x000fe80000100a00 */
[----:B------:R1:W-:Y:S04]  /*148e0*/  STL.64 [R1+0x88], R58 ;  /* 0x0000883a01007387 */ /* 0x0003e80000100a00 */
[----:B------:R-:W3:Y:S04]  /*148f0*/  LDL R67, [R1+0x624] ;  /* 0x0006240001437983 */ /* 0x000ee80000100800 */
[----:B-1----:R-:W3:Y:S01]  /*14900*/  LDL R63, [R1+0x62c] ;  /* 0x00062c00013f7983 */ /* 0x002ee20000100800 */
[----:B------:R-:W-:Y:S03]  /*14910*/  HMMA.1688.F32.TF32 R56, R12, R82, R240 ;  /* 0x000000520c38723c */ /* 0x000fe600000810f0 */
[----:B------:R-:W3:Y:S01]  /*14920*/  LDL R66, [R1+0x668] ;  /* 0x0006680001427983 */ /* 0x000ee20000100800 */
[----:B------:R-:W-:-:S03]  /*14930*/  SEL R22, RZ, 0x4, !P6 ;  /* 0x00000004ff167807 */ /* 0x000fc60007000000 */
[----:B------:R-:W3:Y:S01]  /*14940*/  LDL R62, [R1+0x670] ;  /* 0x00067000013e7983 */ /* 0x000ee20000100800 */
[----:B----4-:R-:W-:-:S03]  /*14950*/  IADD3 R10, P6, R5, R42, RZ ;  /* 0x0000002a050a7210 */ /* 0x010fc60007fde0ff */
[----:B------:R-:W4:-:S12]  /*14960*/  LDL R61, [R1+0x664] ;  /* 0x00066400013d7983 */ /* 0x000f180000100800 */
[----:B------:R1:W-:Y:S04]  /*14970*/  STL.64 [R1+0x70], R56 ;  /* 0x0000703801007387 */ /* 0x0003e80000100a00 */
[----:B------:R1:W-:Y:S04]  /*14980*/  STL.64 [R1+0x78], R58 ;  /* 0x0000783a01007387 */ /* 0x0003e80000100a00 */
[----:B------:R-:W4:Y:S04]  /*14990*/  LDL R42, [R1+0x6a8] ;  /* 0x0006a800012a7983 */ /* 0x000f280000100800 */
[----:B------:R-:W4:Y:S01]  /*149a0*/  LDL R60, [R1+0x66c] ;  /* 0x00066c00013c7983 */ /* 0x000f220000100800 */
[----:B-1----:R-:W-:-:S03]  /*149b0*/  LOP3.LUT R56, R236, 0x1f, RZ, 0xc0, !PT ;  /* 0x0000001fec387812 */ /* 0x002fc600078ec0ff */
[----:B------:R-:W4:Y:S01]  /*149c0*/  LDL R59, [R1+0x6b0] ;  /* 0x0006b000013b7983 */ /* 0x000f220000100800 */
[----:B------:R-:W-:Y:S02]  /*149d0*/  SEL R22, R22, RZ, !P0 ;  /* 0x000000ff16167207 */ /* 0x000fe40004000000 */
[----:B------:R-:W-:Y:S01]  /*149e0*/  IADD3 R20, P1, R5, R41, RZ ;  /* 0x0000002905147210 */ /* 0x000fe20007f3e0ff */
[----:B------:R-:W4:Y:S01]  /*149f0*/  LDL R58, [R1+0x6a4] ;  /* 0x0006a400013a7983 */ /* 0x000f220000100800 */
[----:B------:R-:W-:-:S03]  /*14a00*/  IMAD.X R11, R6, 0x1, R40, P6 ;  /* 0x00000001060b7824 */ /* 0x000fc600030e0628 */
[----:B------:R-:W4:Y:S01]  /*14a10*/  LDL R57, [R1+0x6e8] ;  /* 0x0006e80001397983 */ /* 0x000f220000100800 */
[----:B------:R-:W-:-:S03]  /*14a20*/  ISETP.GE.AND P6, PT, R56, R2, PT ;  /* 0x000000023800720c */ /* 0x000fc60003fc6270 */
[----:B------:R-:W4:Y:S04]  /*14a30*/  LDL R43, [R1+0x6ac] ;  /* 0x0006ac00012b7983 */ /* 0x000f280000100800 */
[----:B------:R-:W4:Y:S04]  /*14a40*/  LDL R41, [R1+0x6f0] ;  /* 0x0006f00001297983 */ /* 0x000f280000100800 */
[----:B------:R-:W4:Y:S01]  /*14a50*/  LDL R40, [R1+0x6e4] ;  /* 0x0006e40001287983 */ /* 0x000f220000100800 */
[----:B--2---:R-:W-:Y:S01]  /*14a60*/  IMAD.X R21, R6, 0x1, R23, P1 ;  /* 0x0000000106157824 */ /* 0x004fe200008e0617 */
[----:B------:R-:W-:-:S02]  /*14a70*/  ISETP.NE.U32.AND P1, PT, R22, RZ, PT ;  /* 0x000000ff1600720c */ /* 0x000fc40003f25070 */
[----:B------:R-:W-:Y:S01]  /*14a80*/  STL.64 [R1+0x60], R44 ;  /* 0x0000602c01007387 */ /* 0x000fe20000100a00 */
[----:B------:R-:W-:-:S03]  /*14a90*/  SEL R23, RZ, 0x4, P6 ;  /* 0x00000004ff177807 */ /* 0x000fc60003000000 */
[----:B------:R1:W-:Y:S04]  /*14aa0*/  STL.64 [R1+0x68], R46 ;  /* 0x0000682e01007387 */ /* 0x0003e80000100a00 */
[----:B------:R2:W-:Y:S04]  /*14ab0*/  LDGSTS.E [R9+0x1e00], desc[UR28][R10.64], P2 ;  /* 0x01e000000a097fae */ /* 0x0005e8000912185c */
[----:B------:R-:W-:Y:S01]  /*14ac0*/  LDGSTS.E [R9+0x1f00], desc[UR28][R20.64], P2 ;  /* 0x01f0000014097fae */ /* 0x000fe2000912185c */
[----:B---3--:R-:W-:-:S03]  /*14ad0*/  IADD3 R22, P6, R5, R7, RZ ;  /* 0x0000000705167210 */ /* 0x008fc60007fde0ff */
[----:B------:R-:W3:Y:S01]  /*14ae0*/  LDL R7, [R1+0x6ec] ;  /* 0x0006ec0001077983 */ /* 0x000ee20000100800 */
[----:B-1----:R-:W-:Y:S01]  /*14af0*/  HMMA.1688.F32.TF32 R44, R12, R90, R48 ;  /* 0x0000005a0c2c723c */ /* 0x002fe20000081030 */
[----:B--2---:R-:W-:Y:S02]  /*14b00*/  SEL R11, R23, RZ, !P0 ;  /* 0x000000ff170b7207 */ /* 0x004fe40004000000 */
[----:B------:R-:W-:Y:S01]  /*14b10*/  IADD3 R10, P0, R5, R68, RZ ;  /* 0x00000044050a7210 */ /* 0x000fe20007f1e0ff */
[----:B------:R-:W1:Y:S01]  /*14b20*/  S2R R252, SR_TID.X ;  /* 0x0000000000fc7919 */ /* 0x000e620000002100 */
[----:B------:R-:W-:-:S15]  /*14b30*/  ISETP.NE.U32.AND P2, PT, R11, RZ, PT ;  /* 0x000000ff0b00720c */ /* 0x000fde0003f45070 */
[----:B------:R-:W-:-:S03]  /*14b40*/  NOP ;  /* 0x0000000000007918 */ /* 0x000fc60000000000 */
[----:B------:R2:W-:Y:S01]  /*14b50*/  STL.64 [R1+0x50], R44 ;  /* 0x0000502c01007387 */ /* 0x0005e20000100a00 */
[C---:B------:R-:W-:Y:S02]  /*14b60*/  IMAD.X R23, R6.reuse, 0x1, R67, P6 ;  /* 0x0000000106177824 */ /* 0x040fe400030e0643 */
[----:B------:R-:W-:-:S03]  /*14b70*/  IMAD.X R11, R6, 0x1, R63, P0 ;  /* 0x00000001060b7824 */ /* 0x000fc600000e063f */
[----:B------:R-:W-:Y:S04]  /*14b80*/  LDGSTS.E [R9+0x2600], desc[UR28][R22.64], P3 ;  /* 0x0260000016097fae */ /* 0x000fe8000992185c */
[----:B------:R3:W-:Y:S04]  /*14b90*/  STL.64 [R1+0x58], R46 ;  /* 0x0000582e01007387 */ /* 0x0007e80000100a00 */
[----:B------:R2:W-:Y:S01]  /*14ba0*/  LDGSTS.E [R9+0x2700], desc[UR28][R10.64], P3 ;  /* 0x027000000a097fae */ /* 0x0005e2000992185c */
[----:B------:R-:W-:-:S03]  /*14bb0*/  IADD3 R12, P6, R5, R66, RZ ;  /* 0x00000042050c7210 */ /* 0x000fc60007fde0ff */
[----:B------:R-:W3:Y:S01]  /*14bc0*/  LDL.LU R48, [R1+0x4e0] ;  /* 0x0004e00001307983 */ /* 0x000ee20000300800 */
[----:B------:R-:W-:Y:S01]  /*14bd0*/  IADD3 R14, P0, R5, R62, RZ ;  /* 0x0000003e050e7210 */ /* 0x000fe20007f1e0ff */
[----:B----4-:R-:W-:-:S05]  /*14be0*/  IMAD.X R13, R6, 0x1, R61, P6 ;  /* 0x00000001060d7824 */ /* 0x010fca00030e063d */
[----:B------:R4:W-:Y:S01]  /*14bf0*/  LDGSTS.E [R9+0x2e00], desc[UR28][R12.64], P5 ;  /* 0x02e000000c097fae */ /* 0x0009e2000a92185c */
[----:B--2---:R-:W-:-:S03]  /*14c00*/  IADD3 R10, P3, R5, R42, RZ ;  /* 0x0000002a050a7210 */ /* 0x004fc60007f7e0ff */
        /* <DEDUP_REMOVED lines=8> */
[----:B------:R-:W-:-:S03]  /*14c90*/  IMAD.X R15, R6, 0x1, R60, P0 ;  /* 0x00000001060f7824 */ /* 0x000fc600000e063c */
[----:B------:R-:W2:Y:S04]  /*14ca0*/  LDL.LU R154, [R1+0x33c] ;  /* 0x00033c00019a7983 */ /* 0x000ea80000300800 */
[----:B------:R-:W2:Y:S01]  /*14cb0*/  LDL.LU R151, [R1+0x318] ;  /* 0x0003180001977983 */ /* 0x000ea20000300800 */
[----:B----4-:R-:W-:-:S03]  /*14cc0*/  IADD3 R12, P0, R5, R59, RZ ;  /* 0x0000003b050c7210 */ /* 0x010fc60007f1e0ff */
[----:B------:R-:W4:Y:S04]  /*14cd0*/  LDL.LU R62, [R1+0x35c] ;  /* 0x00035c00013e7983 */ /* 0x000f280000300800 */
[----:B------:R-:W4:Y:S04]  /*14ce0*/  LDL.LU R147, [R1+0x338] ;  /* 0x0003380001937983 */ /* 0x000f280000300800 */
[----:B------:R-:W4:Y:S01]  /*14cf0*/  LDL.LU R142, [R1+0x37c] ;  /* 0x00037c00018e7983 */ /* 0x000f220000300800 */
[----:B------:R-:W-:-:S03]  /*14d00*/  IMAD.X R11, R6, 0x1, R58, P3 ;  /* 0x00000001060b7824 */ /* 0x000fc600018e063a */
[----:B------:R-:W4:Y:S04]  /*14d10*/  LDL.LU R139, [R1+0x358] ;  /* 0x00035800018b7983 */ /* 0x000f280000300800 */
[----:B------:R-:W4:Y:S01]  /*14d20*/  LDL.LU R133, [R1+0x39c] ;  /* 0x00039c0001857983 */ /* 0x000f220000300800 */
[----:B------:R-:W-:-:S03]  /*14d30*/  IMAD.X R13, R6, 0x1, R43, P0 ;  /* 0x00000001060d7824 */ /* 0x000fc600000e062b */
[----:B------:R-:W4:Y:S01]  /*14d40*/  LDL.LU R130, [R1+0x378] ;  /* 0x0003780001827983 */ /* 0x000f220000300800 */
[----:B------:R-:W-:-:S03]  /*14d50*/  IADD3 R20, P0, R5, R41, RZ ;  /* 0x0000002905147210 */ /* 0x000fc60007f1e0ff */
[----:B------:R1:W-:Y:S04]  /*14d60*/  LDGSTS.E [R9+0x2f00], desc[UR28][R14.64], P5 ;  /* 0x02f000000e097fae */ /* 0x0003e8000a92185c */
[----:B------:R-:W4:Y:S04]  /*14d70*/  LDL.LU R125, [R1+0x3bc] ;  /* 0x0003bc00017d7983 */ /* 0x000f280000300800 */
[----:B------:R-:W4:Y:S01]  /*14d80*/  LDL.LU R122, [R1+0x398] ;  /* 0x00039800017a7983 */ /* 0x000f220000300800 */
[----:B-1----:R-:W-:Y:S01]  /*14d90*/  IADD3 R14, P3, R5, R57, RZ ;  /* 0x00000039050e7210 */ /* 0x002fe20007f7e0ff */
[----:B------:R-:W-:Y:S02]  /*14da0*/  HMMA.1688.F32.TF32 R28, R96, R74, R28 ;  /* 0x0000004a601c723c */ /* 0x000fe4000008101c */
[----:B------:R-:W4:Y:S04]  /*14db0*/  LDL.LU R57, [R1+0x3dc] ;  /* 0x0003dc0001397983 */ /* 0x000f280000300800 */
[----:B------:R-:W4:Y:S04]  /*14dc0*/  LDL.LU R118, [R1+0x3b8] ;  /* 0x0003b80001767983 */ /* 0x000f280000300800 */
[----:B------:R-:W4:Y:S01]  /*14dd0*/  LDL.LU R113, [R1+0x404] ;  /* 0x0004040001717983 */ /* 0x000f220000300800 */
[----:B------:R-:W-:-:S03]  /*14de0*/  IMAD.X R15, R6, 0x1, R40, P3 ;  /* 0x00000001060f7824 */ /* 0x000fc600018e0628 */
[----:B------:R-:W4:Y:S01]  /*14df0*/  LDL.LU R226, [R1+0x3d8] ;  /* 0x0003d80001e27983 */ /* 0x000f220000300800 */
[----:B------:R-:W-:Y:S03]  /*14e00*/  HMMA.1688.F32.TF32 R36, R96, R78, R36 ;  /* 0x0000004e6024723c */ /* 0x000fe60000081024 */
[----:B------:R-:W4:Y:S01]  /*14e10*/  LDL.LU R229, [R1+0x424] ;  /* 0x0004240001e57983 */ /* 0x000f220000300800 */
[----:B------:R-:W-:-:S03]  /*14e20*/  SHF.R.S32.HI R40, RZ, 0x5, R252 ;  /* 0x00000005ff287819 */ /* 0x000fc600000114fc */
[----:B------:R-:W4:Y:S01]  /*14e30*/  LDL.LU R234, [R1+0x400] ;  /* 0x0004000001ea7983 */ /* 0x000f220000300800 */
[C---:B------:R-:W-:Y:S03]  /*14e40*/  HMMA.1688.F32.TF32 R52, R96.reuse, R82, R52 ;  /* 0x000000526034723c */ /* 0x040fe60000081034 */
[----:B------:R-:W4:Y:S03]  /*14e50*/  LDL.LU R237, [R1+0x444] ;  /* 0x0004440001ed7983 */ /* 0x000f260000300800 */
[----:B------:R-:W-:Y:S01]  /*14e60*/  HMMA.1688.F32.TF32 R96, R96, R90, R244 ;  /* 0x0000005a6060723c */ /* 0x000fe200000810f4 */
[----:B------:R-:W4:Y:S01]  /*14e70*/  LDL.LU R242, [R1+0x420] ;  /* 0x0004200001f27983 */ /* 0x000f220000300800 */
[----:B---3--:R-:W-:Y:S01]  /*14e80*/  IMAD.X R21, R6, 0x1, R7, P0 ;  /* 0x0000000106157824 */ /* 0x008fe200000e0607 */
[----:B------:R-:W-:-:S02]  /*14e90*/  LOP3.LUT R7, R252, 0x1f, RZ, 0xc0, !PT ;  /* 0x0000001ffc077812 */ /* 0x000fc400078ec0ff */
[----:B------:R1:W-:Y:S04]  /*14ea0*/  LDGSTS.E [R9+0x3600], desc[UR28][R10.64], P4 ;  /* 0x036000000a097fae */ /* 0x0003e8000a12185c */
[----:B------:R-:W3:Y:S04]  /*14eb0*/  LDL.LU R252, [R1+0x464] ;  /* 0x0004640001fc7983 */ /* 0x000ee80000300800 */
[----:B------:R-:W4:Y:S04]  /*14ec0*/  LDL.LU R247, [R1+0x440] ;  /* 0x0004400001f77983 */ /* 0x000f280000300800 */
[----:B------:R-:W4:Y:S04]  /*14ed0*/  LDL.LU R245, [R1+0x480] ;  /* 0x0004800001f57983 */ /* 0x000f280000300800 */
[----:B------:R-:W4:Y:S04]  /*14ee0*/  LDL.LU R88, [R1+0x460] ;  /* 0x0004600001587983 */ /* 0x000f280000300800 */
[----:B------:R-:W4:Y:S04]  /*14ef0*/  LDL.LU R87, [R1+0x490] ;  /* 0x0004900001577983 */ /* 0x000f280000300800 */
[----:B------:R-:W4:Y:S01]  /*14f00*/  LDL.LU R80, [R1+0x47c] ;  /* 0x00047c0001507983 */ /* 0x000f220000300800 */
[----:B------:R-:W-:-:S02]  /*14f10*/  SGXT R40, R40, 0x1 ;  /* 0x000000012828781a */ /* 0x000fc40000000200 */
[----:B------:R-:W-:Y:S01]  /*14f20*/  SHF.L.U32 R7, R7, 0x2, RZ ;  /* 0x0000000207077819 */ /* 0x000fe200000006ff */
[----:B------:R-:W-:Y:S03]  /*14f30*/  LDGSTS.E [R9+0x3700], desc[UR28][R12.64], P4 ;  /* 0x037000000c097fae */ /* 0x000fe6000a12185c */
[----:B------:R-:W-:Y:S01]  /*14f40*/  LOP3.LUT R7, R7, 0x90, R40, 0x78, !PT ;  /* 0x0000009007077812 */ /* 0x000fe200078e7828 */
[----:B------:R-:W-:Y:S04]  /*14f50*/  LDGSTS.E [R9+0x3e00], desc[UR28][R14.64], P1 ;  /* 0x03e000000e097fae */ /* 0x000fe8000892185c */
[----:B------:R1:W-:Y:S01]  /*14f60*/  LDGSTS.E [R9+0x3f00], desc[UR28][R20.64], P1 ;  /* 0x03f0000014097fae */ /* 0x0003e2000892185c */
[----:B------:R-:W2:Y:S03]  /*14f70*/  S2R R68, SR_TID.X ;  /* 0x0000000000447919 */ /* 0x000ea60000002100 */
[----:B------:R-:W0:Y:S01]  /*14f80*/  LDGDEPBAR ;  /* 0x00000000000079af */ /* 0x000e220000000000 */
[----:B-1----:R-:W-:Y:S01]  /*14f90*/  IADD3 R10, P3, R0, R48, RZ ;  /* 0x00000030000a7210 */ /* 0x002fe20007f7e0ff */
[----:B------:R-:W-:-:S02]  /*14fa0*/  VIADD R9, R7, UR8 ;  /* 0x0000000807097c36 */ /* 0x000fc40008000000 */
[----:B------:R-:W4:Y:S04]  /*14fb0*/  LDL.LU R79, [R1+0x4a8] ;  /* 0x0004a800014f7983 */ /* 0x000f280000300800 */
[----:B------:R-:W4:Y:S04]  /*14fc0*/  LDL.LU R74, [R1+0x48c] ;  /* 0x00048c00014a7983 */ /* 0x000f280000300800 */
[----:B------:R-:W4:Y:S04]  /*14fd0*/  LDL.LU R71, [R1+0x4c0] ;  /* 0x0004c00001477983 */ /* 0x000f280000300800 */
[----:B------:R-:W4:Y:S04]  /*14fe0*/  LDL.LU R66, [R1+0x4a4] ;  /* 0x0004a40001427983 */ /* 0x000f280000300800 */
[----:B------:R-:W4:Y:S01]  /*14ff0*/  LDL.LU R49, [R1+0x4d8] ;  /* 0x0004d80001317983 */ /* 0x000f220000300800 */
[----:B--2---:R-:W-:-:S03]  /*15000*/  IMAD.X R11, R42, 0x1, R3, P3 ;  /* 0x000000012a0b7824 */ /* 0x004fc600018e0603 */
[----:B------:R-:W2:Y:S01]  /*15010*/  LDL.LU R46, [R1+0x4bc] ;  /* 0x0004bc00012e7983 */ /* 0x000ea20000300800 */
[----:B------:R-:W-:-:S03]  /*15020*/  IADD3 R12, P0, R0, R69, RZ ;  /* 0x00000045000c7210 */ /* 0x000fc60007f1e0ff */
[----:B------:R1:W-:Y:S02]  /*15030*/  LDGSTS.E [R9+0x8000], desc[UR28][R10.64], P2 ;  /* 0x080000000a097fae */ /* 0x0003e4000912185c */
[----:B------:R-:W-:Y:S01]  /*15040*/  IMAD.X R13, R45, 0x1, R3, P0 ;  /* 0x000000012d0d7824 */ /* 0x000fe200000e0603 */
[C---:B------:R-:W-:Y:S01]  /*15050*/  IADD3 R14, P1, R0.reuse, R77, RZ ;  /* 0x0000004d000e7210 */ /* 0x040fe20007f3e0ff */
[----:B------:R-:W2:Y:S01]  /*15060*/  LDL.LU R43, [R1+0x4d4] ;  /* 0x0004d400012b7983 */ /* 0x000ea20000300800 */
[----:B-1----:R-:W-:-:S03]  /*15070*/  IADD3 R10, P0, R0, R85, RZ ;  /* 0x00000055000a7210 */ /* 0x002fc60007f1e0ff */
[--C-:B------:R-:W-:Y:S01]  /*15080*/  IMAD.X R15, R50, 0x1, R3.reuse, P1 ;  /* 0x00000001320f7824 */ /* 0x100fe200008e0603 */
[----:B------:R-:W-:Y:S01]  /*15090*/  LDGSTS.E [R9+0x8400], desc[UR28][R12.64], P2 ;  /* 0x084000000c097fae */ /* 0x000fe2000912185c */
[----:B------:R-:W-:-:S03]  /*150a0*/  IMAD.X R11, R72, 0x1, R3, P0 ;  /* 0x00000001480b7824 */ /* 0x000fc600000e0603 */
[----:B------:R3:W-:Y:S04]  /*150b0*/  LDGSTS.E [R9+0x8800], desc[UR28][R14.64], P2 ;  /* 0x088000000e097fae */ /* 0x0007e8000912185c */
[----:B------:R1:W-:Y:S01]  /*150c0*/  LDGSTS.E [R9+0x8c00], desc[UR28][R10.64], P2 ;  /* 0x08c000000a097fae */ /* 0x0003e2000912185c */
[----:B------:R-:W-:Y:S02]  /*150d0*/  LOP3.LUT R7, R68, 0x1f, RZ, 0xc0, !PT ;  /* 0x0000001f44077812 */ /* 0x000fe400078ec0ff */
[----:B------:R-:W-:-:S03]  /*150e0*/  SHF.R.S32.HI R22, RZ, 0x5, R68 ;  /* 0x00000005ff167819 */ /* 0x000fc60000011444 */
[----:B------:R-:W-:Y:S01]  /*150f0*/  IMAD.SHL.U32 R7, R7, 0x4, RZ ;  /* 0x0000000407077824 */ /* 0x000fe200078e00ff */
[----:B------:R-:W-:-:S04]  /*15100*/  SGXT R22, R22, 0x1 ;  /* 0x000000011616781a */ /* 0x000fc80000000200 */
[----:B------:R-:W-:-:S04]  /*15110*/  LOP3.LUT R7, R7, 0x90, R22, 0x78, !PT ;  /* 0x0000009007077812 */ /* 0x000fc800078e7816 */
[----:B------:R-:W-:Y:S01]  /*15120*/  LOP3.LUT R7, R7, 0x20, RZ, 0x3c, !PT ;  /* 0x0000002007077812 */ /* 0x000fe200078e3cff */
[----:B------:R-:W1:Y:S02]  /*15130*/  S2R R84, SR_TID.X ;  /* 0x0000000000547919 */ /* 0x000e640000002100 */
[----:B-1----:R-:W-:Y:S02]  /*15140*/  LOP3.LUT R76, R84, 0x1f, RZ, 0xc0, !PT ;  /* 0x0000001f544c7812 */ /* 0x002fe400078ec0ff */
[----:B------:R-:W-:-:S04]  /*15150*/  SHF.R.S32.HI R58, RZ, 0x5, R84 ;  /* 0x00000005ff3a7819 */ /* 0x000fc80000011454 */
[----:B------:R-:W-:Y:S02]  /*15160*/  SGXT R58, R58, 0x1 ;  /* 0x000000013a3a781a */ /* 0x000fe40000000200 */
[C---:B---3--:R-:W-:Y:S02]  /*15170*/  IADD3 R14, P0, R0.reuse, R252, RZ ;  /* 0x000000fc000e7210 */ /* 0x048fe40007f1e0ff */
[----:B----4-:R-:W-:-:S03]  /*15180*/  IADD3 R12, P1, R0, R245, RZ ;  /* 0x000000f5000c7210 */ /* 0x010fc60007f3e0ff */
[--C-:B------:R-:W-:Y:S02]  /*15190*/  IMAD.X R15, R88, 0x1, R3.reuse, P0 ;  /* 0x00000001580f7824 */ /* 0x100fe400000e0603 */
[----:B------:R-:W-:Y:S01]  /*151a0*/  IMAD.X R13, R80, 0x1, R3, P1 ;  /* 0x00000001500d7824 */ /* 0x000fe200008e0603 */
[----:B------:R-:W-:-:S04]  /*151b0*/  IADD3 R10, P1, R0, R237, RZ ;  /* 0x000000ed000a7210 */ /* 0x000fc80007f3e0ff */
[----:B------:R1:W-:Y:S01]  /*151c0*/  LDGSTS.E [R9+0x9000], desc[UR28][R12.64], P2 ;  /* 0x090000000c097fae */ /* 0x0003e2000912185c */
[----:B------:R-:W-:-:S03]  /*151d0*/  IMAD.X R11, R247, 0x1, R3, P1 ;  /* 0x00000001f70b7824 */ /* 0x000fc600008e0603 */
[----:B------:R3:W-:Y:S04]  /*151e0*/  LDGSTS.E [R9+0x9400], desc[UR28][R14.64], P2 ;  /* 0x094000000e097fae */ /* 0x0007e8000912185c */
[----:B------:R4:W-:Y:S01]  /*151f0*/  LDGSTS.E [R9+0x9800], desc[UR28][R10.64], P2 ;  /* 0x098000000a097fae */ /* 0x0009e2000912185c */
[C---:B-1----:R-:W-:Y:S02]  /*15200*/  IADD3 R12, P0, R0.reuse, R229, RZ ;  /* 0x000000e5000c7210 */ /* 0x042fe40007f1e0ff */
[----:B---3--:R-:W-:-:S03]  /*15210*/  IADD3 R14, P1, R0, R113, RZ ;  /* 0x00000071000e7210 */ /* 0x008fc60007f3e0ff */
[--C-:B------:R-:W-:Y:S01]  /*15220*/  IMAD.X R13, R242, 0x1, R3.reuse, P0 ;  /* 0x00000001f20d7824 */ /* 0x100fe200000e0603 */
[----:B----4-:R-:W-:Y:S01]  /*15230*/  IADD3 R10, P0, R0, R57, RZ ;  /* 0x00000039000a7210 */ /* 0x010fe20007f1e0ff */
[----:B------:R-:W-:-:S03]  /*15240*/  IMAD.X R15, R234, 0x1, R3, P1 ;  /* 0x00000001ea0f7824 */ /* 0x000fc600008e0603 */
        /* <DEDUP_REMOVED lines=9> */
[----:B------:R-:W-:Y:S01]  /*152e0*/  LDGSTS.E [R9+0xa800], desc[UR28][R12.64], P2 ;  /* 0x0a8000000c097fae */ /* 0x000fe2000912185c */
[----:B------:R-:W-:-:S03]  /*152f0*/  IMAD.X R11, R130, 0x1, R3, P1 ;  /* 0x00000001820b7824 */ /* 0x000fc600008e0603 */
[----:B------:R-:W-:Y:S04]  /*15300*/  LDGSTS.E [R9+0xac00], desc[UR28][R14.64], P2 ;  /* 0x0ac000000e097fae */ /* 0x000fe8000912185c */
[----:B------:R1:W-:Y:S02]  /*15310*/  LDGSTS.E [R9+0xb000], desc[UR28][R10.64], P2 ;  /* 0x0b0000000a097fae */ /* 0x0003e4000912185c */
[----:B-1----:R-:W-:Y:S02]  /*15320*/  VIADD R10, R7, UR8 ;  /* 0x00000008070a7c36 */ /* 0x002fe40008000000 */
[----:B------:R-:W3:Y:S04]  /*15330*/  LDL.LU R7, [R1+0x314] ;  /* 0x0003140001077983 */ /* 0x000ee80000300800 */
[----:B------:R-:W4:Y:S04]  /*15340*/  LDL.LU R153, [R1+0x334] ;  /* 0x0003340001997983 */ /* 0x000f280000300800 */
        /* <DEDUP_REMOVED lines=31> */
[----:B------:R-:W3:Y:S01]  /*15540*/  LDL.LU R155, [R1+0x308] ;  /* 0x00030800019b7983 */ /* 0x000ee20000300800 */
[----:B------:R-:W-:-:S03]  /*15550*/  IMAD.SHL.U32 R11, R76, 0x4, RZ ;  /* 0x000000044c0b7824 */ /* 0x000fc600078e00ff */
[----:B------:R-:W3:Y:S04]  /*15560*/  LDL.LU R150, [R1+0x34c] ;  /* 0x00034c0001967983 */ /* 0x000ee80000300800 */
[----:B------:R-:W3:Y:S04]  /*15570*/  LDL.LU R63, [R1+0x328] ;  /* 0x00032800013f7983 */ /* 0x000ee80000300800 */
[----:B------:R-:W3:Y:S04]  /*15580*/  LDL.LU R146, [R1+0x36c] ;  /* 0x00036c0001927983 */ /* 0x000ee80000300800 */
[----:B------:R-:W3:Y:S04]  /*15590*/  LDL.LU R143, [R1+0x348] ;  /* 0x00034800018f7983 */ /* 0x000ee80000300800 */
[----:B------:R-:W3:Y:S01]  /*155a0*/  LDL.LU R138, [R1+0x38c] ;  /* 0x00038c00018a7983 */ /* 0x000ee20000300800 */
[----:B------:R-:W-:-:S03]  /*155b0*/  LOP3.LUT R11, R11, 0x90, R58, 0x78, !PT ;  /* 0x000000900b0b7812 */ /* 0x000fc600078e783a */
        /* <DEDUP_REMOVED lines=23> */
[----:B------:R-:W-:-:S02]  /*15730*/  IADD3 R12, P0, R0, R62, RZ ;  /* 0x0000003e000c7210 */ /* 0x000fc40007f1e0ff */
[C---:B------:R-:W-:Y:S01]  /*15740*/  IADD3 R20, P1, R0.reuse, R154, RZ ;  /* 0x0000009a00147210 */ /* 0x040fe20007f3e0ff */
[----:B------:R-:W3:Y:S01]  /*15750*/  LDL.LU R75, [R1+0x2f0] ;  /* 0x0002f000014b7983 */ /* 0x000ee20000300800 */
[C---:B------:R-:W-:Y:S01]  /*15760*/  IADD3 R14, P3, R0.reuse, R158, RZ ;  /* 0x0000009e000e7210 */ /* 0x040fe20007f7e0ff */
[--C-:B------:R-:W-:Y:S02]  /*15770*/  IMAD.X R13, R139, 0x1, R3.reuse, P0 ;  /* 0x000000018b0d7824 */ /* 0x100fe400000e0603 */
[--C-:B------:R-:W-:Y:S01]  /*15780*/  IMAD.X R21, R147, 0x1, R3.reuse, P1 ;  /* 0x0000000193157824 */ /* 0x100fe200008e0603 */
[----:B------:R-:W-:Y:S01]  /*15790*/  LOP3.LUT R11, R11, 0x40, RZ, 0x3c, !PT ;  /* 0x000000400b0b7812 */ /* 0x000fe200078e3cff */
[--C-:B------:R-:W-:Y:S01]  /*157a0*/  IMAD.X R15, R151, 0x1, R3.reuse, P3 ;  /* 0x00000001970f7824 */ /* 0x100fe200018e0603 */
[----:B------:R1:W-:Y:S04]  /*157b0*/  LDGSTS.E [R9+0xb400], desc[UR28][R12.64], P2 ;  /* 0x0b4000000c097fae */ /* 0x0003e8000912185c */
[----:B------:R2:W-:Y:S04]  /*157c0*/  LDGSTS.E [R9+0xb800], desc[UR28][R20.64], P2 ;  /* 0x0b80000014097fae */ /* 0x0005e8000912185c */
[----:B------:R2:W-:Y:S01]  /*157d0*/  LDGSTS.E [R9+0xbc00], desc[UR28][R14.64], P2 ;  /* 0x0bc000000e097fae */ /* 0x0005e2000912185c */
[----:B-1----:R-:W-:Y:S01]  /*157e0*/  IADD3 R12, P0, R0, R49, RZ ;  /* 0x00000031000c7210 */ /* 0x002fe20007f1e0ff */
[----:B------:R-:W-:Y:S01]  /*157f0*/  IMAD.SHL.U32 R56, R56, 0x4, RZ ;  /* 0x0000000438387824 */ /* 0x000fe200078e00ff */
[----:B------:R-:W-:Y:S01]  /*15800*/  SHF.R.S32.HI R59, RZ, 0x5, R236 ;  /* 0x00000005ff3b7819 */ /* 0x000fe200000114ec */
[----:B------:R-:W3:Y:S01]  /*15810*/  LDL.LU R70, [R1+0x49c] ;  /* 0x00049c0001467983 */ /* 0x000ee20000300800 */
[----:B--2---:R-:W-:Y:S01]  /*15820*/  IADD3 R20, P1, R0, R71, RZ ;  /* 0x0000004700147210 */ /* 0x004fe20007f3e0ff */
[----:B------:R-:W-:-:S02]  /*15830*/  IMAD.X R13, R43, 0x1, R3, P0 ;  /* 0x000000012b0d7824 */ /* 0x000fc400000e0603 */
[----:B------:R-:W-:Y:S01]  /*15840*/  VIADD R9, R11, UR8 ;  /* 0x000000080b097c36 */ /* 0x000fe20008000000 */
[----:B------:R-:W-:Y:S01]  /*15850*/  IADD3 R14, P0, R0, R79, RZ ;  /* 0x0000004f000e7210 */ /* 0x000fe20007f1e0ff */
[--C-:B------:R-:W-:Y:S01]  /*15860*/  IMAD.X R21, R46, 0x1, R3.reuse, P1 ;  /* 0x000000012e157824 */ /* 0x100fe200008e0603 */
[----:B------:R1:W-:Y:S03]  /*15870*/  LDGSTS.E [R10+0x8100], desc[UR28][R12.64], P2 ;  /* 0x081000000c0a7fae */ /* 0x0003e6000912185c */
[----:B------:R-:W-:Y:S01]  /*15880*/  IMAD.X R15, R66, 0x1, R3, P0 ;  /* 0x00000001420f7824 */ /* 0x000fe200000e0603 */
[----:B------:R-:W-:Y:S04]  /*15890*/  LDGSTS.E [R10+0x8500], desc[UR28][R20.64], P2 ;  /* 0x08500000140a7fae */ /* 0x000fe8000912185c */
[----:B------:R4:W-:Y:S01]  /*158a0*/  LDGSTS.E [R10+0x8900], desc[UR28][R14.64], P2 ;  /* 0x089000000e0a7fae */ /* 0x0009e2000912185c */
[----:B-1----:R-:W-:-:S03]  /*158b0*/  IADD3 R12, P1, R0, R87, RZ ;  /* 0x00000057000c7210 */ /* 0x002fc60007f3e0ff */
[----:B------:R-:W2:Y:S02]  /*158c0*/  LDL.LU R67, [R1+0x2f8] ;  /* 0x0002f80001437983 */ /* 0x000ea40000300800 */
[----:B------:R-:W-:-:S05]  /*158d0*/  IMAD.X R13, R74, 0x1, R3, P1 ;  /* 0x000000014a0d7824 */ /* 0x000fca00008e0603 */
[----:B------:R1:W-:Y:S01]  /*158e0*/  LDGSTS.E [R10+0x8d00], desc[UR28][R12.64], P2 ;  /* 0x08d000000c0a7fae */ /* 0x0003e2000912185c */
[C---:B----4-:R-:W-:Y:S02]  /*158f0*/  IADD3 R14, P1, R0.reuse, R243, RZ ;  /* 0x000000f3000e7210 */ /* 0x050fe40007f3e0ff */
[----:B---3--:R-:W-:-:S03]  /*15900*/  IADD3 R20, P0, R0, R246, RZ ;  /* 0x000000f600147210 */ /* 0x008fc60007f1e0ff */
[--C-:B------:R-:W-:Y:S02]  /*15910*/  IMAD.X R15, R90, 0x1, R3.reuse, P1 ;  /* 0x000000015a0f7824 */ /* 0x100fe400008e0603 */
[----:B------:R-:W-:Y:S01]  /*15920*/  IMAD.X R21, R82, 0x1, R3, P0 ;  /* 0x0000000152157824 */ /* 0x000fe200000e0603 */
[----:B-1----:R-:W-:-:S04]  /*15930*/  IADD3 R12, P0, R0, R235, RZ ;  /* 0x000000eb000c7210 */ /* 0x002fc80007f1e0ff */
        /* <DEDUP_REMOVED lines=19> */
[----:B------:R-:W-:Y:S01]  /*15a70*/  IADD3 R22, P1, R0, R60, RZ ;  /* 0x0000003c00167210 */ /* 0x000fe20007f3e0ff */
[--C-:B------:R-:W-:Y:S02]  /*15a80*/  IMAD.X R13, R128, 0x1, R3.reuse, P0 ;  /* 0x00000001800d7824 */ /* 0x100fe400000e0603 */
[----:B------:R3:W-:Y:S02]  /*15a90*/  LDGSTS.E [R10+0xad00], desc[UR28][R14.64], P2 ;  /* 0x0ad000000e0a7fae */ /* 0x0007e4000912185c */
[----:B------:R-:W-:Y:S01]  /*15aa0*/  IMAD.X R23, R137, 0x1, R3, P1 ;  /* 0x0000000189177824 */ /* 0x000fe200008e0603 */
[C---:B------:R-:W-:Y:S01]  /*15ab0*/  IADD3 RZ, P1, R0.reuse, R73, RZ ;  /* 0x0000004900ff7210 */ /* 0x040fe20007f3e0ff */
[----:B------:R4:W-:Y:S01]  /*15ac0*/  LDGSTS.E [R10+0xb100], desc[UR28][R12.64], P2 ;  /* 0x0b1000000c0a7fae */ /* 0x0009e2000912185c */
[C---:B-1----:R-:W-:Y:S01]  /*15ad0*/  IADD3 R20, P3, R0.reuse, R153, RZ ;  /* 0x0000009900147210 */ /* 0x042fe20007f7e0ff */
[----:B------:R-:W-:-:S02]  /*15ae0*/  IMAD.IADD R40, R0, 0x1, R51 ;  /* 0x0000000100287824 */ /* 0x000fc400078e0233 */
[----:B------:R-:W-:Y:S01]  /*15af0*/  LDGSTS.E [R10+0xb500], desc[UR28][R22.64], P2 ;  /* 0x0b500000160a7fae */ /* 0x000fe2000912185c */
[----:B---3--:R-:W-:-:S05]  /*15b00*/  IADD3 R14, P0, R0, R7, RZ ;  /* 0x00000007000e7210 */ /* 0x008fca0007f1e0ff */
[----:B------:R-:W-:Y:S01]  /*15b10*/  IMAD.X R15, R149, 0x1, R3, P0 ;  /* 0x00000001950f7824 */ /* 0x000fe200000e0603 */
[C---:B------:R-:W-:Y:S02]  /*15b20*/  IADD3 RZ, P0, R0.reuse, R51, RZ ;  /* 0x0000003300ff7210 */ /* 0x040fe40007f1e0ff */
[----:B------:R-:W-:Y:S01]  /*15b30*/  IADD3.X R21, R145, R3, RZ, P3, !PT ;  /* 0x0000000391157210 */ /* 0x000fe20001ffe4ff */
[----:B----4-:R-:W-:Y:S01]  /*15b40*/  IMAD.IADD R12, R0, 0x1, R73 ;  /* 0x00000001000c7824 */ /* 0x010fe200078e0249 */
[----:B------:R-:W-:Y:S01]  /*15b50*/  SGXT R59, R59, 0x1 ;  /* 0x000000013b3b781a */ /* 0x000fe20000000200 */
[--C-:B------:R-:W-:Y:S01]  /*15b60*/  IMAD.X R41, R44, 0x1, R3.reuse, P0 ;  /* 0x000000012c297824 */ /* 0x100fe200000e0603 */
[C---:B------:R-:W-:Y:S01]  /*15b70*/  IADD3 RZ, P0, R0.reuse, R81, RZ ;  /* 0x0000005100ff7210 */ /* 0x040fe20007f1e0ff */
[--C-:B------:R-:W-:Y:S01]  /*15b80*/  IMAD.X R13, R47, 0x1, R3.reuse, P1 ;  /* 0x000000012f0d7824 */ /* 0x100fe200008e0603 */
[----:B------:R-:W-:Y:S01]  /*15b90*/  IADD3 RZ, P1, R0, R89, RZ ;  /* 0x0000005900ff7210 */ /* 0x000fe20007f3e0ff */
[----:B------:R-:W-:Y:S02]  /*15ba0*/  LDGSTS.E [R10+0xb900], desc[UR28][R20.64], P2 ;  /* 0x0b900000140a7fae */ /* 0x000fe4000912185c */
[----:B------:R-:W-:-:S02]  /*15bb0*/  IMAD.X R11, R68, 0x1, R3, P0 ;  /* 0x00000001440b7824 */ /* 0x000fc400000e0603 */
[----:B------:R1:W-:Y:S04]  /*15bc0*/  LDGSTS.E [R10+0xbd00], desc[UR28][R14.64], P2 ;  /* 0x0bd000000e0a7fae */ /* 0x0003e8000912185c */
[----:B------:R-:W-:Y:S04]  /*15bd0*/  LDGSTS.E [R9+0x8200], desc[UR28][R40.64], P2 ;  /* 0x0820000028097fae */ /* 0x000fe8000912185c */
[----:B------:R3:W-:Y:S01]  /*15be0*/  LDGSTS.E [R9+0x8600], desc[UR28][R12.64], P2 ;  /* 0x086000000c097fae */ /* 0x0007e2000912185c */
[----:B-1----:R-:W-:-:S03]  /*15bf0*/  IMAD.IADD R10, R0, 0x1, R81 ;  /* 0x00000001000a7824 */ /* 0x002fc600078e0251 */
[----:B------:R-:W4:Y:S04]  /*15c00*/  LDL.LU R23, [R1+0x4b4] ;  /* 0x0004b40001177983 */ /* 0x000f280000300800 */
[----:B------:R1:W-:Y:S01]  /*15c10*/  LDGSTS.E [R9+0x8a00], desc[UR28][R10.64], P2 ;  /* 0x08a000000a097fae */ /* 0x0003e2000912185c */
[----:B---3--:R-:W-:-:S03]  /*15c20*/  IMAD.IADD R12, R0, 0x1, R89 ;  /* 0x00000001000c7824 */ /* 0x008fc600078e0259 */
[----:B------:R-:W3:Y:S01]  /*15c30*/  LDL.LU R22, [R1+0x4cc] ;  /* 0x0004cc0001167983 */ /* 0x000ee20000300800 */
[----:B------:R-:W-:-:S03]  /*15c40*/  LOP3.LUT R56, R56, 0x90, R59, 0x78, !PT ;  /* 0x0000009038387812 */ /* 0x000fc600078e783b */
[----:B------:R-:W3:Y:S01]  /*15c50*/  LDL.LU R156, [R1+0x304] ;  /* 0x00030400019c7983 */ /* 0x000ee20000300800 */
[C---:B------:R-:W-:Y:S01]  /*15c60*/  IADD3 RZ, P0, R0.reuse, R248, RZ ;  /* 0x000000f800ff7210 */ /* 0x040fe20007f1e0ff */
[----:B-1----:R-:W-:Y:S02]  /*15c70*/  IMAD.IADD R10, R0, 0x1, R248 ;  /* 0x00000001000a7824 */ /* 0x002fe400078e02f8 */
[----:B------:R-:W3:Y:S01]  /*15c80*/  LDL.LU R159, [R1+0x324] ;  /* 0x00032400019f7983 */ /* 0x000ee20000300800 */
[--C-:B------:R-:W-:Y:S01]  /*15c90*/  IMAD.X R13, R76, 0x1, R3.reuse, P1 ;  /* 0x000000014c0d7824 */ /* 0x100fe200008e0603 */
[----:B------:R-:W-:Y:S01]  /*15ca0*/  IADD3 R14, P1, R0, R241, RZ ;  /* 0x000000f1000e7210 */ /* 0x000fe20007f3e0ff */
[--C-:B------:R-:W-:Y:S01]  /*15cb0*/  IMAD.X R11, R84, 0x1, R3.reuse, P0 ;  /* 0x00000001540b7824 */ /* 0x100fe200000e0603 */
[----:B------:R-:W3:Y:S04]  /*15cc0*/  LDL.LU R148, [R1+0x344] ;  /* 0x0003440001947983 */ /* 0x000ee80000300800 */
[----:B------:R1:W-:Y:S01]  /*15cd0*/  LDGSTS.E [R9+0x8e00], desc[UR28][R12.64], P2 ;  /* 0x08e000000c097fae */ /* 0x0003e2000912185c */
[----:B------:R-:W-:-:S03]  /*15ce0*/  IMAD.X R15, R244, 0x1, R3, P1 ;  /* 0x00000001f40f7824 */ /* 0x000fc600008e0603 */
[----:B------:R1:W-:Y:S04]  /*15cf0*/  LDGSTS.E [R9+0x9200], desc[UR28][R10.64], P2 ;  /* 0x092000000a097fae */ /* 0x0003e8000912185c */
[----:B------:R1:W-:Y:S02]  /*15d00*/  LDGSTS.E [R9+0x9600], desc[UR28][R14.64], P2 ;  /* 0x096000000e097fae */ /* 0x0003e4000912185c */
[C---:B-1----:R-:W-:Y:S02]  /*15d10*/  IADD3 R12, P0, R0.reuse, R233, RZ ;  /* 0x000000e9000c7210 */ /* 0x042fe40007f1e0ff */
[----:B------:R-:W3:Y:S01]  /*15d20*/  LDL.LU R61, [R1+0x320] ;  /* 0x00032000013d7983 */ /* 0x000ee20000300800 */
[----:B------:R-:W-:Y:S02]  /*15d30*/  IADD3 R10, P1, R0, R225, RZ ;  /* 0x000000e1000a7210 */ /* 0x000fe40007f3e0ff */
[--C-:B------:R-:W-:Y:S01]  /*15d40*/  IMAD.X R13, R251, 0x1, R3.reuse, P0 ;  /* 0x00000001fb0d7824 */ /* 0x100fe200000e0603 */
[----:B------:R-:W-:Y:S01]  /*15d50*/  LOP3.LUT R56, R56, 0x60, RZ, 0x3c, !PT ;  /* 0x0000006038387812 */ /* 0x000fe200078e3cff */
[----:B------:R-:W3:Y:S01]  /*15d60*/  LDL.LU R144, [R1+0x364] ;  /* 0x0003640001907983 */ /* 0x000ee20000300800 */
[----:B------:R-:W-:Y:S01]  /*15d70*/  IADD3 R14, P0, R0, R117, RZ ;  /* 0x00000075000e7210 */ /* 0x000fe20007f1e0ff */
[----:B------:R-:W-:-:S02]  /*15d80*/  IMAD.X R11, R238, 0x1, R3, P1 ;  /* 0x00000001ee0b7824 */ /* 0x000fc400008e0603 */
[----:B------:R1:W-:Y:S02]  /*15d90*/  LDGSTS.E [R9+0x9a00], desc[UR28][R12.64], P2 ;  /* 0x09a000000c097fae */ /* 0x0003e4000912185c */
[----:B------:R-:W-:Y:S02]  /*15da0*/  IMAD.X R15, R230, 0x1, R3, P0 ;  /* 0x00000001e60f7824 */ /* 0x000fe400000e0603 */
[----:B------:R2:W-:Y:S04]  /*15db0*/  LDGSTS.E [R9+0x9e00], desc[UR28][R10.64], P2 ;  /* 0x09e000000a097fae */ /* 0x0005e8000912185c */
[----:B------:R2:W-:Y:S01]  /*15dc0*/  LDGSTS.E [R9+0xa200], desc[UR28][R14.64], P2 ;  /* 0x0a2000000e097fae */ /* 0x0005e2000912185c */
[----:B-1----:R-:W-:-:S03]  /*15dd0*/  IADD3 R12, P1, R0, R121, RZ ;  /* 0x00000079000c7210 */ /* 0x002fc60007f3e0ff */
[----:B------:R-:W3:Y:S01]  /*15de0*/  LDL.LU R141, [R1+0x340] ;  /* 0x00034000018d7983 */ /* 0x000ee20000300800 */
[----:B--2---:R-:W-:Y:S01]  /*15df0*/  IADD3 R10, P0, R0, R129, RZ ;  /* 0x00000081000a7210 */ /* 0x004fe20007f1e0ff */
[--C-:B------:R-:W-:Y:S01]  /*15e00*/  IMAD.X R13, R114, 0x1, R3.reuse, P1 ;  /* 0x00000001720d7824 */ /* 0x100fe200008e0603 */
[----:B------:R-:W-:Y:S01]  /*15e10*/  IADD3 R20, P1, R0, R138, RZ ;  /* 0x0000008a00147210 */ /* 0x000fe20007f3e0ff */
[----:B------:R-:W2:Y:S02]  /*15e20*/  LDL.LU R136, [R1+0x384] ;  /* 0x0003840001887983 */ /* 0x000ea40000300800 */
[--C-:B------:R-:W-:Y:S01]  /*15e30*/  IMAD.X R11, R58, 0x1, R3.reuse, P0 ;  /* 0x000000013a0b7824 */ /* 0x100fe200000e0603 */
[----:B------:R-:W-:Y:S01]  /*15e40*/  IADD3 R14, P0, R0, R146, RZ ;  /* 0x00000092000e7210 */ /* 0x000fe20007f1e0ff */
[--C-:B------:R-:W-:Y:S01]  /*15e50*/  IMAD.X R21, R126, 0x1, R3.reuse, P1 ;  /* 0x000000017e157824 */ /* 0x100fe200008e0603 */
[----:B------:R1:W-:Y:S03]  /*15e60*/  LDGSTS.E [R9+0xa600], desc[UR28][R12.64], P2 ;  /* 0x0a6000000c097fae */ /* 0x0003e6000912185c */
[----:B------:R-:W-:Y:S01]  /*15e70*/  IMAD.X R15, R134, 0x1, R3, P0 ;  /* 0x00000001860f7824 */ /* 0x000fe200000e0603 */
[----:B------:R1:W-:Y:S04]  /*15e80*/  LDGSTS.E [R9+0xaa00], desc[UR28][R10.64], P2 ;  /* 0x0aa000000a097fae */ /* 0x0003e8000912185c */
[----:B------:R1:W-:Y:S02]  /*15e90*/  LDGSTS.E [R9+0xae00], desc[UR28][R20.64], P2 ;  /* 0x0ae0000014097fae */ /* 0x0003e4000912185c */
[----:B-1----:R-:W-:-:S02]  /*15ea0*/  IADD3 R12, P1, R0, R150, RZ ;  /* 0x00000096000c7210 */ /* 0x002fc40007f3e0ff */
[----:B------:R-:W-:Y:S01]  /*15eb0*/  LDGSTS.E [R9+0xb200], desc[UR28][R14.64], P2 ;  /* 0x0b2000000e097fae */ /* 0x000fe2000912185c */
[C---:B------:R-:W-:Y:S02]  /*15ec0*/  IADD3 R10, P3, R0.reuse, R152, RZ ;  /* 0x00000098000a7210 */ /* 0x040fe40007f7e0ff */
[--C-:B------:R-:W-:Y:S01]  /*15ed0*/  IMAD.X R13, R143, 0x1, R3.reuse, P1 ;  /* 0x000000018f0d7824 */ /* 0x100fe200008e0603 */
[----:B------:R-:W2:Y:S01]  /*15ee0*/  LDL.LU R135, [R1+0x3a4] ;  /* 0x0003a40001877983 */ /* 0x000ea20000300800 */
[----:B------:R-:W-:Y:S01]  /*15ef0*/  IADD3 R20, P0, R0, R157, RZ ;  /* 0x0000009d00147210 */ /* 0x000fe20007f1e0ff */
[--C-:B------:R-:W-:Y:S02]  /*15f00*/  IMAD.X R11, R63, 0x1, R3.reuse, P3 ;  /* 0x000000013f0b7824 */ /* 0x100fe400018e0603 */
[----:B------:R-:W-:Y:S02]  /*15f10*/  LDGSTS.E [R9+0xb600], desc[UR28][R12.64], P2 ;  /* 0x0b6000000c097fae */ /* 0x000fe4000912185c */
[----:B------:R-:W-:-:S02]  /*15f20*/  IMAD.X R21, R155, 0x1, R3, P0 ;  /* 0x000000019b157824 */ /* 0x000fc400000e0603 */
[----:B------:R-:W-:Y:S04]  /*15f30*/  LDGSTS.E [R9+0xba00], desc[UR28][R10.64], P2 ;  /* 0x0ba000000a097fae */ /* 0x000fe8000912185c */
[----:B------:R1:W-:Y:S04]  /*15f40*/  LDGSTS.E [R9+0xbe00], desc[UR28][R20.64], P2 ;  /* 0x0be0000014097fae */ /* 0x0003e8000912185c */
[----:B------:R-:W2:Y:S04]  /*15f50*/  LDL.LU R124, [R1+0x380] ;  /* 0x00038000017c7983 */ /* 0x000ea80000300800 */
[----:B------:R-:W2:Y:S01]  /*15f60*/  LDL.LU R127, [R1+0x3c4] ;  /* 0x0003c400017f7983 */ /* 0x000ea20000300800 */
[----:B-1----:R-:W-:-:S03]  /*15f70*/  VIADD R9, R56, UR8 ;  /* 0x0000000838097c36 */ /* 0x002fc60008000000 */
        /* <DEDUP_REMOVED lines=9> */
[----:B------:R-:W-:-:S02]  /*16010*/  IADD3 RZ, P0, R0, R67, RZ ;  /* 0x0000004300ff7210 */ /* 0x000fc40007f1e0ff */
[C---:B------:R-:W-:Y:S01]  /*16020*/  IADD3 RZ, P1, R0.reuse, R75, RZ ;  /* 0x0000004b00ff7210 */ /* 0x040fe20007f3e0ff */
[C---:B------:R-:W-:Y:S02]  /*16030*/  IMAD.IADD R12, R0.reuse, 0x1, R67 ;  /* 0x00000001000c7824 */ /* 0x040fe400078e0243 */
[C---:B------:R-:W-:Y:S02]  /*16040*/  IMAD.IADD R10, R0.reuse, 0x1, R75 ;  /* 0x00000001000a7824 */ /* 0x040fe400078e024b */
[C---:B------:R-:W-:Y:S02]  /*16050*/  IMAD.IADD R14, R0.reuse, 0x1, R83 ;  /* 0x00000001000e7824 */ /* 0x040fe400078e0253 */
[--C-:B----4-:R-:W-:Y:S01]  /*16060*/  IMAD.X R11, R23, 0x1, R3.reuse, P1 ;  /* 0x00000001170b7824 */ /* 0x110fe200008e0603 */
[----:B------:R-:W-:Y:S01]  /*16070*/  IADD3 RZ, P1, R0, R91, RZ ;  /* 0x0000005b00ff7210 */ /* 0x000fe20007f3e0ff */
[----:B---3--:R-:W-:Y:S01]  /*16080*/  IMAD.X R13, R22, 0x1, R3, P0 ;  /* 0x00000001160d7824 */ /* 0x008fe200000e0603 */
[----:B------:R-:W-:-:S04]  /*16090*/  IADD3 RZ, P0, R0, R83, RZ ;  /* 0x0000005300ff7210 */ /* 0x000fc80007f1e0ff */
[----:B------:R1:W-:Y:S01]  /*160a0*/  LDGSTS.E [R9+0x8300], desc[UR28][R12.64], P2 ;  /* 0x083000000c097fae */ /* 0x0003e2000912185c */
[----:B------:R-:W-:-:S03]  /*160b0*/  IMAD.X R15, R70, 0x1, R3, P0 ;  /* 0x00000001460f7824 */ /* 0x000fc600000e0603 */
[----:B------:R3:W-:Y:S04]  /*160c0*/  LDGSTS.E [R9+0x8700], desc[UR28][R10.64], P2 ;  /* 0x087000000a097fae */ /* 0x0007e8000912185c */
[----:B------:R4:W-:Y:S01]  /*160d0*/  LDGSTS.E [R9+0x8b00], desc[UR28][R14.64], P2 ;  /* 0x08b000000e097fae */ /* 0x0009e2000912185c */
[----:B-1----:R-:W-:Y:S01]  /*160e0*/  IMAD.IADD R12, R0, 0x1, R91 ;  /* 0x00000001000c7824 */ /* 0x002fe200078e025b */
[----:B------:R-:W-:Y:S02]  /*160f0*/  IADD3.X R13, R78, R3, RZ, P1, !PT ;  /* 0x000000034e0d7210 */ /* 0x000fe40000ffe4ff */
[----:B---3--:R-:W-:-:S03]  /*16100*/  IADD3 R10, P0, R0, R250, RZ ;  /* 0x000000fa000a7210 */ /* 0x008fc60007f1e0ff */
[----:B------:R2:W-:Y:S01]  /*16110*/  LDGSTS.E [R9+0x8f00], desc[UR28][R12.64], P2 ;  /* 0x08f000000c097fae */ /* 0x0005e2000912185c */
[----:B----4-:R-:W-:Y:S01]  /*16120*/  IADD3 R14, P1, R0, R239, RZ ;  /* 0x000000ef000e7210 */ /* 0x010fe20007f3e0ff */
[----:B------:R-:W-:-:S05]  /*16130*/  IMAD.X R11, R86, 0x1, R3, P0 ;  /* 0x00000001560b7824 */ /* 0x000fca00000e0603 */
[----:B------:R1:W-:Y:S01]  /*16140*/  LDGSTS.E [R9+0x9300], desc[UR28][R10.64], P2 ;  /* 0x093000000a097fae */ /* 0x0003e2000912185c */
[----:B--2---:R-:W-:-:S05]  /*16150*/  IADD3 R12, P0, R0, R231, RZ ;  /* 0x000000e7000c7210 */ /* 0x004fca0007f1e0ff */
        /* <DEDUP_REMOVED lines=8> */
[----:B--2---:R-:W-:-:S03]  /*161e0*/  IADD3 R12, P1, R0, R127, RZ ;  /* 0x0000007f000c7210 */ /* 0x004fc60007f3e0ff */
[--C-:B------:R-:W-:Y:S02]  /*161f0*/  IMAD.X R15, R228, 0x1, R3.reuse, P0 ;  /* 0x00000001e40f7824 */ /* 0x100fe400000e0603 */
[----:B------:R-:W-:-:S03]  /*16200*/  IMAD.X R13, R112, 0x1, R3, P1 ;  /* 0x00000001700d7824 */ /* 0x000fc600008e0603 */
[----:B------:R1:W-:Y:S04]  /*16210*/  LDGSTS.E [R9+0xa300], desc[UR28][R14.64], P2 ;  /* 0x0a3000000e097fae */ /* 0x0003e8000912185c */
[----:B------:R-:W-:Y:S04]  /*16220*/  LDGSTS.E [R9+0xa700], desc[UR28][R12.64], P2 ;  /* 0x0a7000000c097fae */ /* 0x000fe8000912185c */
[----:B------:R-:W2:Y:S01]  /*16230*/  LDL.LU R13, [R1+0x360] ;  /* 0x00036000010d7983 */ /* 0x000ea20000300800 */
[C---:B---3--:R-:W-:Y:S02]  /*16240*/  IADD3 R10, P0, R0.reuse, R135, RZ ;  /* 0x00000087000a7210 */ /* 0x048fe40007f1e0ff */
[----:B------:R-:W-:-:S03]  /*16250*/  IADD3 R20, P1, R0, R136, RZ ;  /* 0x0000008800147210 */ /* 0x000fc60007f3e0ff */
[--C-:B------:R-:W-:Y:S01]  /*16260*/  IMAD.X R11, R56, 0x1, R3.reuse, P0 ;  /* 0x00000001380b7824 */ /* 0x100fe200000e0603 */
[----:B-1----:R-:W-:Y:S01]  /*16270*/  IADD3 R14, P0, R0, R144, RZ ;  /* 0x00000090000e7210 */ /* 0x002fe20007f1e0ff */
[----:B------:R-:W-:-:S03]  /*16280*/  IMAD.X R21, R124, 0x1, R3, P1 ;  /* 0x000000017c157824 */ /* 0x000fc600008e0603 */
[----:B------:R-:W-:Y:S04]  /*16290*/  LDGSTS.E [R9+0xab00], desc[UR28][R10.64], P2 ;  /* 0x0ab000000a097fae */ /* 0x000fe8000912185c */
[----:B------:R1:W-:Y:S01]  /*162a0*/  LDGSTS.E [R9+0xaf00], desc[UR28][R20.64], P2 ;  /* 0x0af0000014097fae */ /* 0x0003e2000912185c */
[----:B--2---:R-:W-:-:S05]  /*162b0*/  IMAD.X R15, R13, 0x1, R3, P0 ;  /* 0x000000010d0f7824 */ /* 0x004fca00000e0603 */
[----:B------:R2:W-:Y:S04]  /*162c0*/  LDGSTS.E [R9+0xb300], desc[UR28][R14.64], P2 ;  /* 0x0b3000000e097fae */ /* 0x0005e8000912185c */
[----:B------:R-:W3:Y:S01]  /*162d0*/  LDL.LU R14, [R1+0x300] ;  /* 0x00030000010e7983 */ /* 0x000ee20000300800 */
[----:B-1----:R-:W-:Y:S01]  /*162e0*/  IADD3 R20, P0, R0, R156, RZ ;  /* 0x0000009c00147210 */ /* 0x002fe20007f1e0ff */
[----:B------:R-:W-:Y:S01]  /*162f0*/  IMAD.MOV.U32 R21, RZ, RZ, R13 ;  /* 0x000000ffff157224 */ /* 0x000fe200078e000d */
[-C--:B------:R-:W-:Y:S02]  /*16300*/  IADD3 R156, P5, R156, R8.reuse, RZ ;  /* 0x000000089c9c7210 */ /* 0x080fe40007fbe0ff */
[----:B------:R-:W-:Y:S01]  /*16310*/  IADD3 R157, P6, R157, R8, RZ ;  /* 0x000000089d9d7210 */ /* 0x000fe20007fde0ff */
[----:B--2---:R-:W-:-:S02]  /*16320*/  IMAD.MOV.U32 R15, RZ, RZ, R21 ;  /* 0x000000ffff0f7224 */ /* 0x004fc400078e0015 */
[----:B------:R1:W-:Y:S04]  /*16330*/  STL [R1+0x304], R156 ;  /* 0x0003049c01007387 */ /* 0x0003e80000100800 */
[----:B-1----:R2:W5:Y:S04]  /*16340*/  LDL.LU R156, [R1+0x858] ;  /* 0x00085800019c7983 */ /* 0x0025680000300800 */
[----:B------:R1:W-:Y:S04]  /*16350*/  STL [R1+0x30c], R157 ;  /* 0x00030c9d01007387 */ /* 0x0003e80000100800 */
[----:B-1----:R2:W5:Y:S01]  /*16360*/  LDL.LU R157, [R1+0x854] ;  /* 0x00085400019d7983 */ /* 0x0025620000300800 */
[----:B---3--:R-:W-:Y:S01]  /*16370*/  IMAD.X R21, R14, 0x1, R3, P0 ;  /* 0x000000010e157824 */ /* 0x008fe200000e0603 */
[----:B------:R-:W-:-:S05]  /*16380*/  IADD3 R7, P0, R7, R8, RZ ;  /* 0x0000000807077210 */ /* 0x000fca0007f1e0ff */
[----:B------:R1:W-:Y:S04]  /*16390*/  STL [R1+0x314], R7 ;  /* 0x0003140701007387 */ /* 0x0003e80000100800 */
[----:B-1----:R-:W3:Y:S01]  /*163a0*/  LDL.LU R7, [R1+0x850] ;  /* 0x0008500001077983 */ /* 0x002ee20000300800 */
[C---:B------:R-:W-:Y:S02]  /*163b0*/  IADD3 R12, P1, R0.reuse, R148, RZ ;  /* 0x00000094000c7210 */ /* 0x040fe40007f3e0ff */
[----:B------:R-:W-:-:S03]  /*163c0*/  IADD3 R10, P3, R0, R159, RZ ;  /* 0x0000009f000a7210 */ /* 0x000fc60007f7e0ff */
[--C-:B------:R-:W-:Y:S02]  /*163d0*/  IMAD.X R13, R141, 0x1, R3.reuse, P1 ;  /* 0x000000018d0d7824 */ /* 0x100fe400008e0603 */
[----:B------:R-:W-:Y:S01]  /*163e0*/  IMAD.X R11, R61, 0x1, R3, P3 ;  /* 0x000000013d0b7824 */ /* 0x000fe200018e0603 */
[-C--:B------:R-:W-:Y:S02]  /*163f0*/  IADD3 R158, P1, R158, R8.reuse, RZ ;  /* 0x000000089e9e7210 */ /* 0x080fe40007f3e0ff */
[----:B------:R2:W-:Y:S04]  /*16400*/  LDGSTS.E [R9+0xb700], desc[UR28][R12.64], P2 ;  /* 0x0b7000000c097fae */ /* 0x0005e8000912185c */
[----:B------:R2:W-:Y:S01]  /*16410*/  LDGSTS.E [R9+0xbb00], desc[UR28][R10.64], P2 ;  /* 0x0bb000000a097fae */ /* 0x0005e2000912185c */
[----:B------:R-:W-:-:S03]  /*16420*/  IADD3 R152, P3, R152, R8, RZ ;  /* 0x0000000898987210 */ /* 0x000fc60007f7e0ff */
[----:B------:R2:W-:Y:S01]  /*16430*/  LDGSTS.E [R9+0xbf00], desc[UR28][R20.64], P2 ;  /* 0x0bf0000014097fae */ /* 0x0005e2000912185c */
[-C--:B------:R-:W-:Y:S02]  /*16440*/  IADD3 R159, P2, R159, R8.reuse, RZ ;  /* 0x000000089f9f7210 */ /* 0x080fe40007f5e0ff */
[----:B------:R-:W-:Y:S01]  /*16450*/  IADD3 R153, P4, R153, R8, RZ ;  /* 0x0000000899997210 */ /* 0x000fe20007f9e0ff */
[----:B------:R1:W-:Y:S01]  /*16460*/  STL [R1+0x31c], R158 ;  /* 0x00031c9e01007387 */ /* 0x0003e20000100800 */
[----:B------:R-:W-:-:S03]  /*16470*/  VIADD R65, R65, 0x1 ;  /* 0x0000000141417836 */ /* 0x000fc60000000000 */
[----:B------:R-:W0:Y:S04]  /*16480*/  LDGDEPBAR ;  /* 0x00000000000079af */ /* 0x000e280000000000 */
[----:B-1----:R2:W5:Y:S04]  /*16490*/  LDL.LU R158, [R1+0x84c] ;  /* 0x00084c00019e7983 */ /* 0x0025680000300800 */
[----:B------:R1:W-:Y:S04]  /*164a0*/  STL [R1+0x324], R159 ;  /* 0x0003249f01007387 */ /* 0x0003e80000100800 */
[----:B-1----:R2:W5:Y:S04]  /*164b0*/  LDL.LU R159, [R1+0x848] ;  /* 0x00084800019f7983 */ /* 0x0025680000300800 */
[----:B------:R1:W-:Y:S04]  /*164c0*/  STL [R1+0x32c], R152 ;  /* 0x00032c9801007387 */ /* 0x0003e80000100800 */
[----:B-1----:R2:W5:Y:S04]  /*164d0*/  LDL.LU R152, [R1+0x844] ;  /* 0x0008440001987983 */ /* 0x0025680000300800 */
[----:B------:R1:W-:Y:S04]  /*164e0*/  STL [R1+0x334], R153 ;  /* 0x0003349901007387 */ /* 0x0003e80000100800 */
[----:B-1----:R2:W5:Y:S01]  /*164f0*/  LDL.LU R153, [R1+0x840] ;  /* 0x0008400001997983 */ /* 0x0025620000300800 */
[--C-:B---3--:R-:W-:Y:S01]  /*16500*/  IMAD.X R14, R14, 0x1, R7.reuse, P5 ;  /* 0x000000010e0e7824 */ /* 0x108fe200028e0607 */
[-C--:B------:R-:W-:Y:S01]  /*16510*/  IADD3 R154, P5, R154, R8.reuse, RZ ;  /* 0x000000089a9a7210 */ /* 0x080fe20007fbe0ff */
[--C-:B------:R-:W-:Y:S01]  /*16520*/  IMAD.X R155, R155, 0x1, R7.reuse, P6 ;  /* 0x000000019b9b7824 */ /* 0x100fe200030e0607 */
[----:B------:R-:W-:Y:S01]  /*16530*/  IADD3 R148, P6, R148, R8, RZ ;  /* 0x0000000894947210 */ /* 0x000fe20007fde0ff */
[----:B------:R-:W-:-:S02]  /*16540*/  IMAD.X R149, R149, 0x1, R7, P0 ;  /* 0x0000000195957824 */ /* 0x000fc400000e0607 */
[----:B------:R1:W-:Y:S01]  /*16550*/  STL [R1+0x33c], R154 ;  /* 0x00033c9a01007387 */ /* 0x0003e20000100800 */
[-C--:B------:R-:W-:Y:S01]  /*16560*/  IADD3 R150, P0, R150, R8.reuse, RZ ;  /* 0x0000000896967210 */ /* 0x080fe20007f1e0ff */
[--C-:B------:R-:W-:Y:S01]  /*16570*/  IMAD.X R151, R151, 0x1, R7.reuse, P1 ;  /* 0x0000000197977824 */ /* 0x100fe200008e0607 */
[-C--:B------:R-:W-:Y:S01]  /*16580*/  IADD3 R60, P1, R60, R8.reuse, RZ ;  /* 0x000000083c3c7210 */ /* 0x080fe20007f3e0ff */
[----:B-1----:R2:W5:Y:S04]  /*16590*/  LDL.LU R154, [R1+0x83c] ;  /* 0x00083c00019a7983 */ /* 0x0025680000300800 */
[----:B------:R-:W-:Y:S04]  /*165a0*/  STL [R1+0x300], R14 ;  /* 0x0003000e01007387 */ /* 0x000fe80000100800 */
[----:B------:R1:W-:Y:S01]  /*165b0*/  STL [R1+0x308], R155 ;  /* 0x0003089b01007387 */ /* 0x0003e20000100800 */
[----:B------:R-:W-:Y:S01]  /*165c0*/  IMAD.X R61, R61, 0x1, R7, P2 ;  /* 0x000000013d3d7824 */ /* 0x000fe200010e0607 */
[----:B------:R-:W-:-:S02]  /*165d0*/  IADD3 R62, P2, R62, R8, RZ ;  /* 0x000000083e3e7210 */ /* 0x000fc40007f5e0ff */
[----:B-1----:R2:W5:Y:S04]  /*165e0*/  LDL.LU R155, [R1+0x838] ;  /* 0x00083800019b7983 */ /* 0x0025680000300800 */
[----:B------:R1:W-:Y:S01]  /*165f0*/  STL [R1+0x344], R148 ;  /* 0x0003449401007387 */ /* 0x0003e20000100800 */
[----:B------:R-:W-:-:S03]  /*16600*/  IMAD.X R63, R63, 0x1, R7, P3 ;  /* 0x000000013f3f7824 */ /* 0x000fc600018e0607 */
[----:B-1----:R2:W5:Y:S04]  /*16610*/  LDL.LU R148, [R1+0x834] ;  /* 0x0008340001947983 */ /* 0x0025680000300800 */
[----:B------:R1:W-:Y:S01]  /*16620*/  STL [R1+0x310], R149 ;  /* 0x0003109501007387 */ /* 0x0003e20000100800 */
[----:B------:R-:W-:-:S03]  /*16630*/  IADD3 R144, P3, R144, R8, RZ ;  /* 0x0000000890907210 */ /* 0x000fc60007f7e0ff */
        /* <DEDUP_REMOVED lines=38> */
[--C-:B------:R-:W-:Y:S01]  /*168a0*/  IMAD.X R15, R15, 0x1, R7.reuse, P3 ;  /* 0x000000010f0f7824 */ /* 0x100fe200018e0607 */
[----:B------:R-:W-:Y:S02]  /*168b0*/  IADD3 R133, P3, R133, R8, RZ ;  /* 0x0000000885857210 */ /* 0x000fe40007f7e0ff */
        /* <DEDUP_REMOVED lines=22> */
[----:B------:R-:W-:Y:S04]  /*16a20*/  STL [R1+0x360], R15 ;  /* 0x0003600f01007387 */ /* 0x000fe80000100800 */
        /* <DEDUP_REMOVED lines=10> */
[----:B------:R-:W-:-:S03]  /*16ad0*/  IADD3.X R120, R120, R7, RZ, P2, !PT ;  /* 0x0000000778787210 */ /* 0x000fc600017fe4ff */
        /* <DEDUP_REMOVED lines=118> */
[-C--:B------:R-:W-:Y:S02]  /*17240*/  IADD3 R248, P1, R248, R8.reuse, RZ ;  /* 0x00000008f8f87210 */ /* 0x080fe40007f3e0ff */
[----:B-1----:R2:W5:Y:S04]  /*17250*/  LDL.LU R240, [R1+0x734] ;  /* 0x0007340001f07983 */ /* 0x0025680000300800 */
[----:B------:R1:W-:Y:S01]  /*17260*/  STL [R1+0x454], R241 ;  /* 0x000454f101007387 */ /* 0x0003e20000100800 */
[----:B------:R-:W-:Y:S01]  /*17270*/  IMAD.X R247, R247, 0x1, R7, P2 ;  /* 0x00000001f7f77824 */ /* 0x000fe200010e0607 */
[----:B------:R-:W-:-:S02]  /*17280*/  IADD3 R246, P2, R246, R8, RZ ;  /* 0x00000008f6f67210 */ /* 0x000fc40007f5e0ff */
        /* <DEDUP_REMOVED lines=10> */
[----:B------:R-:W-:-:S03]  /*17330*/  IMAD.X R90, R90, 0x1, R7, P5 ;  /* 0x000000015a5a7824 */ /* 0x000fc600028e0607 */
[----:B-1----:R2:W5:Y:S04]  /*17340*/  LDL.LU R252, [R1+0x724] ;  /* 0x0007240001fc7983 */ /* 0x0025680000300800 */
[----:B------:R2:W-:Y:S04]  /*17350*/  STL [R1+0x428], R41 ;  /* 0x0004282901007387 */ /* 0x0005e80000100800 */
[----:B------:R2:W-:Y:S04]  /*17360*/  STL [R1+0x430], R251 ;  /* 0x000430fb01007387 */ /* 0x0005e80000100800 */
[----:B------:R2:W-:Y:S04]  /*17370*/  STL [R1+0x46c], R250 ;  /* 0x00046cfa01007387 */ /* 0x0005e80000100800 */
[----:B------:R2:W-:Y:S04]  /*17380*/  STL [R1+0x438], R249 ;  /* 0x000438f901007387 */ /* 0x0005e80000100800 */
[----:B------:R2:W-:Y:S01]  /*17390*/  STL [R1+0x2dc], R248 ;  /* 0x0002dcf801007387 */ /* 0x0005e20000100800 */
[----:B------:R-:W-:-:S03]  /*173a0*/  IADD3 R89, P5, R89, R8, RZ ;  /* 0x0000000859597210 */ /* 0x000fc60007fbe0ff */
[----:B------:R2:W-:Y:S01]  /*173b0*/  STL [R1+0x440], R247 ;  /* 0x000440f701007387 */ /* 0x0005e20000100800 */
[----:B------:R-:W-:-:S03]  /*173c0*/  IMAD.X R88, R88, 0x1, R7, P6 ;  /* 0x0000000158587824 */ /* 0x000fc600030e0607 */
        /* <DEDUP_REMOVED lines=10> */
[----:B------:R2:W-:Y:S04]  /*17470*/  STL [R1+0x458], R90 ;  /* 0x0004585a01007387 */ /* 0x0005e80000100800 */
[----:B------:R-:W3:Y:S04]  /*17480*/  LDL R10, [R1+0x2d4] ;  /* 0x0002d400010a7983 */ /* 0x000ee80000100800 */
[----:B------:R2:W-:Y:S04]  /*17490*/  STL [R1+0x2e4], R89 ;  /* 0x0002e45901007387 */ /* 0x0005e80000100800 */
[----:B------:R2:W-:Y:S04]  /*174a0*/  STL [R1+0x460], R88 ;  /* 0x0004605801007387 */ /* 0x0005e80000100800 */
[----:B------:R2:W-:Y:S04]  /*174b0*/  STL [R1+0x490], R87 ;  /* 0x0004905701007387 */ /* 0x0005e80000100800 */
[----:B------:R2:W-:Y:S04]  /*174c0*/  STL [R1+0x468], R86 ;  /* 0x0004685601007387 */ /* 0x0005e80000100800 */
[----:B------:R2:W-:Y:S04]  /*174d0*/  STL [R1+0x498], R85 ;  /* 0x0004985501007387 */ /* 0x0005e80000100800 */
[----:B------:R2:W-:Y:S04]  /*174e0*/  STL [R1+0x470], R84 ;  /* 0x0004705401007387 */ /* 0x0005e80000100800 */
[----:B------:R2:W-:Y:S04]  /*174f0*/  STL [R1+0x2e8], R83 ;  /* 0x0002e85301007387 */ /* 0x0005e80000100800 */
[----:B------:R-:W4:Y:S01]  /*17500*/  LDL R9, [R1+0x6f4] ;  /* 0x0006f40001097983 */ /* 0x000f220000100800 */
[--C-:B------:R-:W-:Y:S01]  /*17510*/  IMAD.X R82, R82, 0x1, R7.reuse, P2 ;  /* 0x0000000152527824 */ /* 0x100fe200010e0607 */
[-C--:B------:R-:W-:Y:S01]  /*17520*/  IADD3 R81, P2, R81, R8.reuse, RZ ;  /* 0x0000000851517210 */ /* 0x080fe20007f5e0ff */
[--C-:B------:R-:W-:Y:S01]  /*17530*/  IMAD.X R80, R80, 0x1, R7.reuse, P3 ;  /* 0x0000000150507824 */ /* 0x100fe200018e0607 */
[-C--:B------:R-:W-:Y:S01]  /*17540*/  IADD3 R79, P3, R79, R8.reuse, RZ ;  /* 0x000000084f4f7210 */ /* 0x080fe20007f7e0ff */
[--C-:B------:R-:W-:Y:S01]  /*17550*/  IMAD.X R78, R78, 0x1, R7.reuse, P4 ;  /* 0x000000014e4e7824 */ /* 0x100fe200020e0607 */
[----:B------:R2:W-:Y:S01]  /*17560*/  STL [R1+0x474], R82 ;  /* 0x0004745201007387 */ /* 0x0005e20000100800 */
[-C--:B------:R-:W-:Y:S01]  /*17570*/  IADD3 R77, P4, R77, R8.reuse, RZ ;  /* 0x000000084d4d7210 */ /* 0x080fe20007f9e0ff */
[--C-:B------:R-:W-:Y:S01]  /*17580*/  IMAD.X R76, R76, 0x1, R7.reuse, P5 ;  /* 0x000000014c4c7824 */ /* 0x100fe200028e0607 */
[-C--:B------:R-:W-:Y:S01]  /*17590*/  IADD3 R75, P5, R75, R8.reuse, RZ ;  /* 0x000000084b4b7210 */ /* 0x080fe20007fbe0ff */
[----:B------:R2:W-:Y:S01]  /*175a0*/  STL [R1+0x2ec], R81 ;  /* 0x0002ec5101007387 */ /* 0x0005e20000100800 */
[----:B------:R-:W-:Y:S01]  /*175b0*/  IMAD.X R74, R74, 0x1, R7, P6 ;  /* 0x000000014a4a7824 */ /* 0x000fe200030e0607 */
[----:B------:R-:W-:-:S02]  /*175c0*/  IADD3 R73, P6, R73, R8, RZ ;  /* 0x0000000849497210 */ /* 0x000fc40007fde0ff */
[----:B------:R2:W-:Y:S01]  /*175d0*/  STL [R1+0x47c], R80 ;  /* 0x00047c5001007387 */ /* 0x0005e20000100800 */
[----:B------:R-:W-:-:S03]  /*175e0*/  IMAD.X R72, R72, 0x1, R7, P0 ;  /* 0x0000000148487824 */ /* 0x000fc600000e0607 */
[----:B------:R2:W-:Y:S01]  /*175f0*/  STL [R1+0x4a8], R79 ;  /* 0x0004a84f01007387 */ /* 0x0005e20000100800 */
[----:B------:R-:W-:-:S03]  /*17600*/  IADD3 R71, P0, R71, R8, RZ ;  /* 0x0000000847477210 */ /* 0x000fc60007f1e0ff */
[----:B------:R2:W-:Y:S01]  /*17610*/  STL [R1+0x484], R78 ;  /* 0x0004844e01007387 */ /* 0x0005e20000100800 */
[----:B------:R-:W-:-:S03]  /*17620*/  IADD3.X R70, R70, R7, RZ, P1, !PT ;  /* 0x0000000746467210 */ /* 0x000fc60000ffe4ff */
        /* <DEDUP_REMOVED lines=32> */
[----:B------:R2:W-:Y:S04]  /*17830*/  STL [R1+0x4e0], R48 ;  /* 0x0004e03001007387 */ /* 0x0005e80000100800 */
[----:B------:R2:W-:Y:S04]  /*17840*/  STL [R1+0x2d8], R65 ;  /* 0x0002d84101007387 */ /* 0x0005e80000100800 */
[----:B------:R2:W-:Y:S04]  /*17850*/  STL [R1+0x4b8], R47 ;  /* 0x0004b82f01007387 */ /* 0x0005e80000100800 */
[----:B------:R2:W-:Y:S04]  /*17860*/  STL [R1+0x4bc], R46 ;  /* 0x0004bc2e01007387 */ /* 0x0005e80000100800 */
[----:B------:R2:W-:Y:S04]  /*17870*/  STL [R1+0x4c4], R45 ;  /* 0x0004c42d01007387 */ /* 0x0005e80000100800 */
[----:B------:R2:W-:Y:S04]  /*17880*/  STL [R1+0x4cc], R22 ;  /* 0x0004cc1601007387 */ /* 0x0005e80000100800 */
[----:B------:R2:W-:Y:S04]  /*17890*/  STL [R1+0x4d0], R44 ;  /* 0x0004d02c01007387 */ /* 0x0005e80000100800 */
[----:B------:R2:W-:Y:S04]  /*178a0*/  STL [R1+0x4dc], R42 ;  /* 0x0004dc2a01007387 */ /* 0x0005e80000100800 */
[----:B------:R2:W-:Y:S01]  /*178b0*/  STL [R1+0x4d4], R43 ;  /* 0x0004d42b01007387 */ /* 0x0005e20000100800 */
[----:B------:R-:W-:Y:S01]  /*178c0*/  ISETP.NE.U32.AND P0, PT, R64, R65, PT ;  /* 0x000000414000720c */ /* 0x000fe20003f05070 */
[----:B------:R-:W-:Y:S01]  /*178d0*/  VIADD R2, R2, 0xffffffe0 ;  /* 0xffffffe002027836 */ /* 0x000fe20000000000 */
[----:B---3--:R-:W-:-:S05]  /*178e0*/  LEA R5, P6, R10, R5, 0x2 ;  /* 0x000000050a057211 */ /* 0x008fca00078c10ff */
[----:B----4-:R-:W-:-:S06]  /*178f0*/  IMAD.X R6, R6, 0x1, R9, P6 ;  /* 0x0000000106067824 */ /* 0x010fcc00030e0609 */
[----:B--2---:R-:W-:Y:S05]  /*17900*/  @P0 BRA `(.L_x_2) ;  /* 0xffffff5400f80947 */ /* 0x004fea000383ffff */
.L_x_1:
[----:B------:R-:W2:Y:S01]  /*17910*/  LDL.LU R14, [R1+0x6f8] ;  /* 0x0006f800010e7983 */ /* 0x000ea20000300800 */
[----:B------:R-:W-:-:S04]  /*17920*/  DEPBAR.LE SB0, 0x0 ;  /* 0x000080000000791a */ /* 0x000fc80000000000 */
[----:B------:R-:W2:Y:S01]  /*17930*/  LDL R13, [R1+0x2cc] ;  /* 0x0002cc00010d7983 */ /* 0x000ea20000100800 */
[----:B------:R-:W3:Y:S01]  /*17940*/  S2R R9, SR_TID.X ;  /* 0x0000000000097919 */ /* 0x000ee20000002100 */
[----:B-----5:R-:W-:Y:S01]  /*17950*/  IMAD.MOV.U32 R4, RZ, RZ, R60 ;  /* 0x000000ffff047224 */ /* 0x020fe200078e003c */
[----:B------:R-:W-:Y:S01]  /*17960*/  ULDC.64 UR26, c[0x0][0x228] ;  /* 0x00008a00001a7ab9 */ /* 0x000fe20000000a00 */
[----:B------:R-:W-:Y:S01]  /*17970*/  IMAD.MOV.U32 R5, RZ, RZ, R62 ;  /* 0x000000ffff057224 */ /* 0x000fe200078e003e */
[----:B------:R-:W4:Y:S01]  /*17980*/  LDL.LU R12, [R1+0x6fc] ;  /* 0x0006fc00010c7983 */ /* 0x000f220000300800 */
[----:B------:R-:W-:Y:S01]  /*17990*/  IMAD.MOV.U32 R20, RZ, RZ, R208 ;  /* 0x000000ffff147224 */ /* 0x000fe200078e00d0 */
[----:B------:R-:W-:Y:S01]  /*179a0*/  ULDC.64 UR6, c[0x0][0x220] ;  /* 0x0000880000067ab9 */ /* 0x000fe20000000a00 */
[----:B------:R-:W-:Y:S01]  /*179b0*/  IMAD.MOV.U32 R21, RZ, RZ, R210 ;  /* 0x000000ffff157224 */ /* 0x000fe200078e00d2 */
[----:B------:R-:W4:Y:S01]  /*179c0*/  LDL R11, [R1+0x2c8] ;  /* 0x0002c800010b7983 */ /* 0x000f220000100800 */
[----:B------:R-:W-:Y:S01]  /*179d0*/  IMAD.MOV.U32 R40, RZ, RZ, R149 ;  /* 0x000000ffff287224 */ /* 0x000fe200078e0095 */
[----:B------:R-:W-:Y:S01]  /*179e0*/  ULDC.64 UR10, c[0x0][0x228] ;  /* 0x00008a00000a7ab9 */ /* 0x000fe20000000a00 */
[----:B------:R-:W-:Y:S01]  /*179f0*/  IMAD.MOV.U32 R41, RZ, RZ, R151 ;  /* 0x000000ffff297224 */ /* 0x000fe200078e0097 */
[----:B------:R-:W1:Y:S01]  /*17a00*/  LDL.LU R10, [R1+0x708] ;  /* 0x00070800010a7983 */ /* 0x000e620000300800 */
[----:B------:R-:W-:Y:S01]  /*17a10*/  IMAD.MOV.U32 R44, RZ, RZ, R209 ;  /* 0x000000ffff2c7224 */ /* 0x000fe200078e00d1 */
[----:B------:R-:W-:Y:S01]  /*17a20*/  ULDC.64 UR8, c[0x0][0x228] ;  /* 0x00008a0000087ab9 */ /* 0x000fe20000000a00 */
[----:B------:R-:W-:Y:S01]  /*17a30*/  IMAD.MOV.U32 R45, RZ, RZ, R211 ;  /* 0x000000ffff2d7224 */ /* 0x000fe200078e00d3 */
[----:B------:R-:W4:Y:S01]  /*17a40*/  LDL.LU R8, [R1+0x158] ;  /* 0x0001580001087983 */ /* 0x000f220000300800 */
[----:B------:R-:W-:Y:S01]  /*17a50*/  IMAD.MOV.U32 R64, RZ, RZ, R152 ;  /* 0x000000ffff407224 */ /* 0x000fe200078e0098 */
[----:B------:R-:W-:Y:S01]  /*17a60*/  ULDC.64 UR14, c[0x0][0x228] ;  /* 0x00008a00000e7ab9 */ /* 0x000fe20000000a00 */
        /* <DEDUP_REMOVED lines=12> */
[----:B---3--:R-:W-:Y:S01]  /*17b30*/  LOP3.LUT R9, R9, 0x1f, RZ, 0xc0, !PT ;  /* 0x0000001f09097812 */ /* 0x008fe200078ec0ff */
[----:B------:R-:W-:Y:S01]  /*17b40*/  BAR.SYNC.DEFER_BLOCKING 0x0 ;  /* 0x0000000000007b1d */ /* 0x000fe20000010000 */
[----:B--2---:R-:W-:-:S02]  /*17b50*/  ISETP.GE.AND P0, PT, R13, R14, PT ;  /* 0x0000000e0d00720c */ /* 0x004fc40003f06270 */
[----:B----4-:R-:W-:Y:S01]  /*17b60*/  ISETP.GE.AND P1, PT, R11, R12, PT ;  /* 0x0000000c0b00720c */ /* 0x010fe20003f26270 */
[----:B-1----:R-:W-:-:S04]  /*17b70*/  VIADD R0, R10, UR4 ;  /* 0x000000040a007c36 */ /* 0x002fc80008000000 */
[----:B------:R-:W-:Y:S02]  /*17b80*/  IMAD R0, R9, 0x10, R0 ;  /* 0x0000001009007824 */ /* 0x000fe400078e0200 */
[----:B------:R-:W2:Y:S04]  /*17b90*/  LDL.LU R9, [R1+0x160] ;  /* 0x0001600001097983 */ /* 0x000ea80000300800 */
[----:B------:R-:W3:Y:S04]  /*17ba0*/  LDL.LU R6, [R1+0x1f8] ;  /* 0x0001f80001067983 */ /* 0x000ee80000300800 */
[----:B------:R-:W3:Y:S01]  /*17bb0*/  LDL.LU R7, [R1+0x200] ;  /* 0x0002000001077983 */ /* 0x000ee20000300800 */
[----:B------:R-:W1:Y:S01]  /*17bc0*/  S2R R12, SR_TID.X ;  /* 0x00000000000c7919 */ /* 0x000e620000002100 */
[----:B------:R-:W-:-:S02]  /*17bd0*/  IMAD.MOV.U32 R10, RZ, RZ, R56 ;  /* 0x000000ffff0a7224 */ /* 0x000fc400078e0038 */
[----:B------:R-:W-:Y:S01]  /*17be0*/  IMAD.MOV.U32 R11, RZ, RZ, R58 ;  /* 0x000000ffff0b7224 */ /* 0x000fe200078e003a */
[----:B-1----:R-:W-:-:S04]  /*17bf0*/  LOP3.LUT R12, R12, 0x3f, RZ, 0xc0, !PT ;  /* 0x0000003f0c0c7812 */ /* 0x002fc800078ec0ff */
[----:B------:R-:W-:Y:S01]  /*17c00*/  LEA R252, R12, UR4, 0x4 ;  /* 0x000000040cfc7c11 */ /* 0x000fe2000f8e20ff */
[----:B------:R-:W-:Y:S01]  /*17c10*/  IMAD.MOV.U32 R60, RZ, RZ, R212 ;  /* 0x000000ffff3c7224 */ /* 0x000fe200078e00d4 */
[----:B------:R-:W-:Y:S01]  /*17c20*/  ULDC UR4, c[0x0][0x244] ;  /* 0x0000910000047ab9 */ /* 0x000fe20000000800 */
[----:B--2---:R-:W-:Y:S04]  /*17c30*/  STSM.16.M88.4 [R0], R8 ;  /* 0x0000000800007844 */ /* 0x004fe80000000200 */
[----:B---3--:R1:W-:Y:S01]  /*17c40*/  STSM.16.M88.4 [R0+0x200], R4 ;  /* 0x0002000400007844 */ /* 0x0083e20000000200 */
[----:B------:R-:W-:Y:S06]  /*17c50*/  BAR.SYNC.DEFER_BLOCKING 0x0 ;  /* 0x0000000000007b1d */ /* 0x000fec0000010000 */
[----:B------:R-:W2:Y:S04]  /*17c60*/  LDS.128 R12, [R252] ;  /* 0x00000000fc0c7984 */ /* 0x000ea80000000c00 */
[----:B------:R-:W3:Y:S01]  /*17c70*/  LDS.128 R8, [R252+0x400] ;  /* 0x00040000fc087984 */ /* 0x000ee20000000c00 */
[----:B-1----:R-:W-:-:S02]  /*17c80*/  IMAD.MOV.U32 R4, RZ, RZ, R16 ;  /* 0x000000ffff047224 */ /* 0x002fc400078e0010 */
[----:B------:R-:W-:Y:S02]  /*17c90*/  IMAD.MOV.U32 R5, RZ, RZ, R18 ;  /* 0x000000ffff057224 */ /* 0x000fe400078e0012 */
[----:B------:R-:W-:Y:S02]  /*17ca0*/  IMAD.MOV.U32 R6, RZ, RZ, R100 ;  /* 0x000000ffff067224 */ /* 0x000fe400078e0064 */
[----:B------:R-:W-:Y:S01]  /*17cb0*/  IMAD.MOV.U32 R7, RZ, RZ, R102 ;  /* 0x000000ffff077224 */ /* 0x000fe200078e0066 */
[----:B------:R-:W-:Y:S06]  /*17cc0*/  BAR.SYNC.DEFER_BLOCKING 0x0 ;  /* 0x0000000000007b1d */ /* 0x000fec0000010000 */
[----:B------:R1:W-:Y:S04]  /*17cd0*/  STSM.16.M88.4 [R0], R4 ;  /* 0x0000000400007844 */ /* 0x0003e80000000200 */
[----:B--2---:R-:W-:Y:S04]  /*17ce0*/  STL.64 [R1+0x100], R12 ;  /* 0x0001000c01007387 */ /* 0x004fe80000100a00 */
[----:B------:R-:W-:Y:S04]  /*17cf0*/  STL.64 [R1+0x108], R14 ;  /* 0x0001080e01007387 */ /* 0x000fe80000100a00 */
[----:B---3--:R2:W-:Y:S04]  /*17d00*/  STL.64 [R1+0xf0], R8 ;  /* 0x0000f00801007387 */ /* 0x0085e80000100a00 */
[----:B------:R-:W-:Y:S04]  /*17d10*/  STL.64 [R1+0xf8], R10 ;  /* 0x0000f80a01007387 */ /* 0x000fe80000100a00 */
[----:B-1----:R-:W3:Y:S04]  /*17d20*/  LDL.LU R6, [R1+0xc0] ;  /* 0x0000c00001067983 */ /* 0x002ee80000300800 */
[----:B------:R-:W3:Y:S01]  /*17d30*/  LDL.LU R7, [R1+0xc8] ;  /* 0x0000c80001077983 */ /* 0x000ee20000300800 */
[----:B------:R-:W-:-:S02]  /*17d40*/  IMAD.MOV.U32 R4, RZ, RZ, R196 ;  /* 0x000000ffff047224 */ /* 0x000fc400078e00c4 */
[----:B------:R-:W-:Y:S01]  /*17d50*/  IMAD.MOV.U32 R5, RZ, RZ, R198 ;  /* 0x000000ffff057224 */ /* 0x000fe200078e00c6 */
[----:B--2---:R-:W2:Y:S04]  /*17d60*/  LDL.LU R8, [R1+0x15c] ;  /* 0x00015c0001087983 */ /* 0x004ea80000300800 */
[----:B------:R-:W2:Y:S04]  /*17d70*/  LDL.LU R9, [R1+0x164] ;  /* 0x0001640001097983 */ /* 0x000ea80000300800 */
[----:B---3--:R-:W-:Y:S01]  /*17d80*/  STSM.16.M88.4 [R0+0x200], R4 ;  /* 0x0002000400007844 */ /* 0x008fe20000000200 */
[----:B------:R-:W-:Y:S06]  /*17d90*/  BAR.SYNC.DEFER_BLOCKING 0x0 ;  /* 0x0000000000007b1d */ /* 0x000fec0000010000 */
[----:B------:R-:W1:Y:S04]  /*17da0*/  LDS.128 R4, [R252] ;  /* 0x00000000fc047984 */ /* 0x000e680000000c00 */
[----:B-1----:R-:W-:Y:S01]  /*17db0*/  STL [R1+0xe4], R5 ;  /* 0x0000e40501007387 */ /* 0x002fe20000100800 */
[----:B------:R-:W-:-:S03]  /*17dc0*/  IMAD.MOV.U32 R196, RZ, RZ, R4 ;  /* 0x000000ffffc47224 */ /* 0x000fc600078e0004 */
[----:B------:R-:W-:Y:S04]  /*17dd0*/  STL.64 [R1+0xe8], R6 ;  /* 0x0000e80601007387 */ /* 0x000fe80000100a00 */
[----:B------:R-:W1:Y:S04]  /*17de0*/  LDS.128 R4, [R252+0x400] ;  /* 0x00040000fc047984 */ /* 0x000e680000000c00 */
[----:B-1----:R-:W-:Y:S04]  /*17df0*/  STL.64 [R1+0xd0], R4 ;  /* 0x0000d00401007387 */ /* 0x002fe80000100a00 */
[----:B------:R1:W-:Y:S04]  /*17e00*/  STL.64 [R1+0xd8], R6 ;  /* 0x0000d80601007387 */ /* 0x0003e80000100a00 */
[----:B-1----:R-:W3:Y:S04]  /*17e10*/  LDL.LU R6, [R1+0x1fc] ;  /* 0x0001fc0001067983 */ /* 0x002ee80000300800 */
[----:B------:R-:W3:Y:S01]  /*17e20*/  LDL.LU R7, [R1+0x204] ;  /* 0x0002040001077983 */ /* 0x000ee20000300800 */
[----:B------:R-:W-:-:S02]  /*17e30*/  IMAD.MOV.U32 R10, RZ, RZ, R57 ;  /* 0x000000ffff0a7224 */ /* 0x000fc400078e0039 */
[----:B------:R-:W-:Y:S01]  /*17e40*/  IMAD.MOV.U32 R11, RZ, RZ, R59 ;  /* 0x000000ffff0b7224 */ /* 0x000fe200078e003b */
[----:B------:R-:W-:Y:S01]  /*17e50*/  BAR.SYNC.DEFER_BLOCKING 0x0 ;  /* 0x0000000000007b1d */ /* 0x000fe20000010000 */
[----:B------:R-:W-:Y:S02]  /*17e60*/  IMAD.MOV.U32 R4, RZ, RZ, R61 ;  /* 0x000000ffff047224 */ /* 0x000fe400078e003d */
[----:B------:R-:W-:-:S03]  /*17e70*/  IMAD.MOV.U32 R5, RZ, RZ, R63 ;  /* 0x000000ffff057224 */ /* 0x000fc600078e003f */
[----:B--2---:R-:W-:Y:S04]  /*17e80*/  STSM.16.M88.4 [R0], R8 ;  /* 0x0000000800007844 */ /* 0x004fe80000000200 */
[----:B---3--:R-:W-:Y:S01]  /*17e90*/  STSM.16.M88.4 [R0+0x200], R4 ;  /* 0x0002000400007844 */ /* 0x008fe20000000200 */
[----:B------:R-:W-:Y:S06]  /*17ea0*/  BAR.SYNC.DEFER_BLOCKING 0x0 ;  /* 0x0000000000007b1d */ /* 0x000fec0000010000 */
[----:B------:R-:W1:Y:S02]  /*17eb0*/  LDS.128 R8, [R252] ;  /* 0x00000000fc087984 */ /* 0x000e640000000c00 */
[----:B-1----:R-:W-:-:S02]  /*17ec0*/  IMAD.MOV.U32 R198, RZ, RZ, R9 ;  /* 0x000000ffffc67224 */ /* 0x002fc400078e0009 */
[----:B------:R-:W-:Y:S01]  /*17ed0*/  STL [R1+0x4c], R11 ;  /* 0x00004c0b01007387 */ /* 0x000fe20000100800 */
[----:B------:R-:W-:Y:S02]  /*17ee0*/  IMAD.MOV.U32 R3, RZ, RZ, R10 ;  /* 0x000000ffff037224 */ /* 0x000fe400078e000a */
[----:B------:R-:W-:Y:S02]  /*17ef0*/  IMAD.MOV.U32 R2, RZ, RZ, R8 ;  /* 0x000000ffff027224 */ /* 0x000fe400078e0008 */
[----:B------:R-:W1:Y:S04]  /*17f00*/  LDS.128 R8, [R252+0x400] ;  /* 0x00040000fc087984 */ /* 0x000e680000000c00 */
[----:B-1----:R-:W-:Y:S04]  /*17f10*/  STL.64 [R1+0x30], R8 ;  /* 0x0000300801007387 */ /* 0x002fe80000100a00 */
[----:B------:R1:W-:Y:S04]  /*17f20*/  STL.64 [R1+0x38], R10 ;  /* 0x0000380a01007387 */ /* 0x0003e80000100a00 */
[----:B-1----:R-:W2:Y:S04]  /*17f30*/  LDL.LU R10, [R1+0xc4] ;  /* 0x0000c400010a7983 */ /* 0x002ea80000300800 */
[----:B------:R-:W2:Y:S01]  /*17f40*/  LDL.LU R11, [R1+0xcc] ;  /* 0x0000cc00010b7983 */ /* 0x000ea20000300800 */
[----:B------:R-:W-:Y:S01]  /*17f50*/  IMAD.MOV.U32 R4, RZ, RZ, R17 ;  /* 0x000000ffff047224 */ /* 0x000fe200078e0011 */
[----:B------:R-:W-:Y:S01]  /*17f60*/  MOV R7, R103 ;  /* 0x0000006700077202 */ /* 0x000fe20000000f00 */
[----:B------:R-:W-:Y:S01]  /*17f70*/  IMAD.MOV.U32 R5, RZ, RZ, R19 ;  /* 0x000000ffff057224 */ /* 0x000fe200078e0013 */
[----:B------:R-:W-:Y:S01]  /*17f80*/  BAR.SYNC.DEFER_BLOCKING 0x0 ;  /* 0x0000000000007b1d */ /* 0x000fe20000010000 */
[----:B------:R-:W-:-:S02]  /*17f90*/  IMAD.MOV.U32 R6, RZ, RZ, R101 ;  /* 0x000000ffff067224 */ /* 0x000fc400078e0065 */
[----:B------:R-:W-:Y:S02]  /*17fa0*/  IMAD.MOV.U32 R8, RZ, RZ, R197 ;  /* 0x000000ffff087224 */ /* 0x000fe400078e00c5 */
[----:B------:R-:W-:Y:S01]  /*17fb0*/  IMAD.MOV.U32 R9, RZ, RZ, R199 ;  /* 0x000000ffff097224 */ /* 0x000fe200078e00c7 */
[----:B------:R-:W-:Y:S04]  /*17fc0*/  STSM.16.M88.4 [R0], R4 ;  /* 0x0000000400007844 */ /* 0x000fe80000000200 */
[----:B--2---:R-:W-:Y:S01]  /*17fd0*/  STSM.16.M88.4 [R0+0x200], R8 ;  /* 0x0002000800007844 */ /* 0x004fe20000000200 */
[----:B------:R-:W-:Y:S06]  /*17fe0*/  BAR.SYNC.DEFER_BLOCKING 0x0 ;  /* 0x0000000000007b1d */ /* 0x000fec0000010000 */
[----:B------:R-:W1:Y:S04]  /*17ff0*/  LDS.128 R12, [R252] ;  /* 0x00000000fc0c7984 */ /* 0x000e680000000c00 */
[----:B------:R-:W2:Y:S04]  /*18000*/  LDS.128 R248, [R252+0x400] ;  /* 0x00040000fcf87984 */ /* 0x000ea80000000c00 */
[----:B-1----:R1:W-:Y:S04]  /*18010*/  STL.64 [R1+0x8], R14 ;  /* 0x0000080e01007387 */ /* 0x0023e80000100a00 */
[----:B-1----:R-:W3:Y:S04]  /*18020*/  LDL.LU R14, [R1+0x1e8] ;  /* 0x0001e800010e7983 */ /* 0x002ee80000300800 */
[----:B------:R-:W3:Y:S04]  /*18030*/  LDL.LU R15, [R1+0x1f0] ;  /* 0x0001f000010f7983 */ /* 0x000ee80000300800 */
[----:B------:R-:W4:Y:S04]  /*18040*/  LDL.LU R22, [R1+0xb0] ;  /* 0x0000b00001167983 */ /* 0x000f280000300800 */
[----:B------:R-:W4:Y:S04]  /*18050*/  LDL.LU R23, [R1+0xb8] ;  /* 0x0000b80001177983 */ /* 0x000f280000300800 */
        /* <DEDUP_REMOVED lines=8> */
[----:B------:R-:W-:-:S02]  /*180e0*/  IMAD.MOV.U32 R4, RZ, RZ, R240 ;  /* 0x000000ffff047224 */ /* 0x000fc400078e00f0 */
[----:B------:R-:W-:Y:S01]  /*180f0*/  IMAD.MOV.U32 R5, RZ, RZ, R242 ;  /* 0x000000ffff057224 */ /* 0x000fe200078e00f2 */
[----:B------:R-:W2:Y:S01]  /*18100*/  LDL.LU R78, [R1+0x1dc] ;  /* 0x0001dc00014e7983 */ /* 0x000ea20000300800 */
[----:B------:R-:W-:Y:S02]  /*18110*/  IMAD.MOV.U32 R6, RZ, RZ, R120 ;  /* 0x000000ffff067224 */ /* 0x000fe400078e0078 */
[----:B------:R-:W-:Y:S01]  /*18120*/  IMAD.MOV.U32 R7, RZ, RZ, R122 ;  /* 0x000000ffff077224 */ /* 0x000fe200078e007a */
[----:B------:R-:W-:Y:S01]  /*18130*/  BAR.SYNC.DEFER_BLOCKING 0x0 ;  /* 0x0000000000007b1d */ /* 0x000fe20000010000 */
[----:B------:R-:W-:Y:S02]  /*18140*/  IMAD.MOV.U32 R199, RZ, RZ, R12 ;  /* 0x000000ffffc77224 */ /* 0x000fe400078e000c */
[----:B------:R-:W-:Y:S02]  /*18150*/  IMAD.MOV.U32 R197, RZ, RZ, R13 ;  /* 0x000000ffffc57224 */ /* 0x000fe400078e000d */
[----:B------:R-:W-:-:S02]  /*18160*/  IMAD.MOV.U32 R12, RZ, RZ, R148 ;  /* 0x000000ffff0c7224 */ /* 0x000fc400078e0094 */
[----:B------:R-:W-:Y:S01]  /*18170*/  IMAD.MOV.U32 R13, RZ, RZ, R150 ;  /* 0x000000ffff0d7224 */ /* 0x000fe200078e0096 */
[----:B------:R-:W2:Y:S01]  /*18180*/  LDL.LU R79, [R1+0x1e4] ;  /* 0x0001e400014f7983 */ /* 0x000ea20000300800 */
[----:B------:R-:W-:Y:S02]  /*18190*/  IMAD.MOV.U32 R8, RZ, RZ, R204 ;  /* 0x000000ffff087224 */ /* 0x000fe400078e00cc */
[----:B------:R-:W-:Y:S01]  /*181a0*/  IMAD.MOV.U32 R9, RZ, RZ, R206 ;  /* 0x000000ffff097224 */ /* 0x000fe200078e00ce */
[----:B------:R-:W2:Y:S01]  /*181b0*/  LDL.LU R90, [R1+0xa4] ;  /* 0x0000a400015a7983 */ /* 0x000ea20000300800 */
[----:B------:R-:W-:Y:S02]  /*181c0*/  IMAD.MOV.U32 R10, RZ, RZ, R104 ;  /* 0x000000ffff0a7224 */ /* 0x000fe400078e0068 */
[----:B------:R-:W-:Y:S01]  /*181d0*/  IMAD.MOV.U32 R11, RZ, RZ, R106 ;  /* 0x000000ffff0b7224 */ /* 0x000fe200078e006a */
[----:B------:R-:W2:Y:S04]  /*181e0*/  LDL.LU R91, [R1+0xac] ;  /* 0x0000ac00015b7983 */ /* 0x000ea80000300800 */
[----:B------:R-:W2:Y:S04]  /*181f0*/  LDL.LU R102, [R1+0x1c8] ;  /* 0x0001c80001667983 */ /* 0x000ea80000300800 */
[----:B------:R-:W-:Y:S04]  /*18200*/  STSM.16.M88.4 [R0], R4 ;  /* 0x0000000400007844 */ /* 0x000fe80000000200 */
[----:B------:R-:W2:Y:S04]  /*18210*/  LDL.LU R103, [R1+0x1d0] ;  /* 0x0001d00001677983 */ /* 0x000ea80000300800 */
[----:B------:R-:W2:Y:S04]  /*18220*/  LDL.LU R122, [R1+0x90] ;  /* 0x00009000017a7983 */ /* 0x000ea80000300800 */
[----:B---3--:R-:W-:Y:S01]  /*18230*/  STSM.16.M88.4 [R0+0x200], R12 ;  /* 0x0002000c00007844 */ /* 0x008fe20000000200 */
[----:B------:R-:W-:Y:S06]  /*18240*/  BAR.SYNC.DEFER_BLOCKING 0x0 ;  /* 0x0000000000007b1d */ /* 0x000fec0000010000 */
[----:B------:R-:W1:Y:S04]  /*18250*/  LDS.128 R244, [R252] ;  /* 0x00000000fcf47984 */ /* 0x000e680000000c00 */
[----:B------:R-:W-:Y:S01]  /*18260*/  LDS.128 R4, [R252+0x400] ;  /* 0x00040000fc047984 */ /* 0x000fe20000000c00 */
[----:B------:R-:W-:Y:S06]  /*18270*/  BAR.SYNC.DEFER_BLOCKING 0x0 ;  /* 0x0000000000007b1d */ /* 0x000fec0000010000 */
[----:B------:R3:W-:Y:S04]  /*18280*/  STSM.16.M88.4 [R0], R8 ;  /* 0x0000000800007844 */ /* 0x0007e80000000200 */
[----:B----4-:R-:W-:Y:S01]  /*18290*/  STSM.16.M88.4 [R0+0x200], R20 ;  /* 0x0002001400007844 */ /* 0x010fe20000000200 */
[----:B------:R-:W-:Y:S06]  /*182a0*/  BAR.SYNC.DEFER_BLOCKING 0x0 ;  /* 0x0000000000007b1d */ /* 0x000fec0000010000 */
[----:B------:R-:W4:Y:S04]  /*182b0*/  LDS.128 R16, [R252] ;  /* 0x00000000fc107984 */ /* 0x000f280000000c00 */
[----:B------:R-:W-:Y:S01]  /*182c0*/  LDS.128 R12, [R252+0x400] ;  /* 0x00040000fc0c7984 */ /* 0x000fe20000000c00 */
[----:B---3--:R-:W-:-:S02]  /*182d0*/  IMAD.MOV.U32 R8, RZ, RZ, R241 ;  /* 0x000000ffff087224 */ /* 0x008fc400078e00f1 */
[----:B------:R-:W-:Y:S02]  /*182e0*/  IMAD.MOV.U32 R9, RZ, RZ, R243 ;  /* 0x000000ffff097224 */ /* 0x000fe400078e00f3 */
[----:B------:R-:W-:Y:S02]  /*182f0*/  IMAD.MOV.U32 R10, RZ, RZ, R121 ;  /* 0x000000ffff0a7224 */ /* 0x000fe400078e0079 */
[----:B------:R-:W-:Y:S01]  /*18300*/  IMAD.MOV.U32 R11, RZ, RZ, R123 ;  /* 0x000000ffff0b7224 */ /* 0x000fe200078e007b */
[----:B------:R-:W-:Y:S06]  /*18310*/  BAR.SYNC.DEFER_BLOCKING 0x0 ;  /* 0x0000000000007b1d */ /* 0x000fec0000010000 */
[----:B------:R-:W3:Y:S04]  /*18320*/  LDL.LU R123, [R1+0x98] ;  /* 0x00009800017b7983 */ /* 0x000ee80000300800 */
[----:B------:R-:W-:Y:S04]  /*18330*/  STSM.16.M88.4 [R0], R8 ;  /* 0x0000000800007844 */ /* 0x000fe80000000200 */
[----:B--2---:R2:W-:Y:S01]  /*18340*/  STSM.16.M88.4 [R0+0x200], R40 ;  /* 0x0002002800007844 */ /* 0x0045e20000000200 */
[----:B------:R-:W-:Y:S06]  /*18350*/  BAR.SYNC.DEFER_BLOCKING 0x0 ;  /* 0x0000000000007b1d */ /* 0x000fec0000010000 */
[----:B------:R-:W4:Y:S04]  /*18360*/  LDS.128 R20, [R252] ;  /* 0x00000000fc147984 */ /* 0x000f280000000c00 */
[----:B------:R-:W-:Y:S01]  /*18370*/  LDS.128 R8, [R252+0x400] ;  /* 0x00040000fc087984 */ /* 0x000fe20000000c00 */
[----:B--2---:R-:W-:-:S02]  /*18380*/  IMAD.MOV.U32 R40, RZ, RZ, R205 ;  /* 0x000000ffff287224 */ /* 0x004fc400078e00cd */
[----:B------:R-:W-:Y:S02]  /*18390*/  IMAD.MOV.U32 R41, RZ, RZ, R207 ;  /* 0x000000ffff297224 */ /* 0x000fe400078e00cf */
[----:B------:R-:W-:Y:S02]  /*183a0*/  IMAD.MOV.U32 R42, RZ, RZ, R105 ;  /* 0x000000ffff2a7224 */ /* 0x000fe400078e0069 */
[----:B------:R-:W-:Y:S01]  /*183b0*/  IMAD.MOV.U32 R43, RZ, RZ, R107 ;  /* 0x000000ffff2b7224 */ /* 0x000fe200078e006b */
[----:B------:R-:W-:Y:S06]  /*183c0*/  BAR.SYNC.DEFER_BLOCKING 0x0 ;  /* 0x0000000000007b1d */ /* 0x000fec0000010000 */
[----:B------:R2:W-:Y:S04]  /*183d0*/  STSM.16.M88.4 [R0], R40 ;  /* 0x0000002800007844 */ /* 0x0005e80000000200 */
[----:B------:R-:W-:Y:S01]  /*183e0*/  STSM.16.M88.4 [R0+0x200], R44 ;  /* 0x0002002c00007844 */ /* 0x000fe20000000200 */
[----:B------:R-:W-:Y:S06]  /*183f0*/  BAR.SYNC.DEFER_BLOCKING 0x0 ;  /* 0x0000000000007b1d */ /* 0x000fec0000010000 */
[----:B------:R-:W4:Y:S04]  /*18400*/  LDS.128 R56, [R252] ;  /* 0x00000000fc387984 */ /* 0x000f280000000c00 */
[----:B------:R-:W4:Y:S01]  /*18410*/  LDS.128 R48, [R252+0x400] ;  /* 0x00040000fc307984 */ /* 0x000f220000000c00 */
[----:B--2---:R-:W-:Y:S01]  /*18420*/  IMAD.MOV.U32 R40, RZ, RZ, R236 ;  /* 0x000000ffff287224 */ /* 0x004fe200078e00ec */
[----:B------:R-:W-:Y:S01]  /*18430*/  MOV R42, R124 ;  /* 0x0000007c002a7202 */ /* 0x000fe20000000f00 */
[----:B------:R-:W-:-:S02]  /*18440*/  IMAD.MOV.U32 R41, RZ, RZ, R238 ;  /* 0x000000ffff297224 */ /* 0x000fc400078e00ee */
[----:B------:R-:W-:Y:S01]  /*18450*/  IMAD.MOV.U32 R43, RZ, RZ, R126 ;  /* 0x000000ffff2b7224 */ /* 0x000fe200078e007e */
[----:B------:R-:W-:Y:S01]  /*18460*/  BAR.SYNC.DEFER_BLOCKING 0x0 ;  /* 0x0000000000007b1d */ /* 0x000fe20000010000 */
[----:B------:R-:W-:Y:S02]  /*18470*/  IMAD.MOV.U32 R61, RZ, RZ, R214 ;  /* 0x000000ffff3d7224 */ /* 0x000fe400078e00d6 */
[----:B------:R-:W-:Y:S02]  /*18480*/  IMAD.MOV.U32 R62, RZ, RZ, R32 ;  /* 0x000000ffff3e7224 */ /* 0x000fe400078e0020 */
[----:B------:R-:W-:Y:S02]  /*18490*/  IMAD.MOV.U32 R63, RZ, RZ, R34 ;  /* 0x000000ffff3f7224 */ /* 0x000fe400078e0022 */
[----:B------:R-:W-:Y:S01]  /*184a0*/  IMAD.MOV.U32 R89, RZ, RZ, R179 ;  /* 0x000000ffff597224 */ /* 0x000fe200078e00b3 */
[----:B------:R-:W2:Y:S04]  /*184b0*/  LDL.LU R126, [R1+0x1cc] ;  /* 0x0001cc00017e7983 */ /* 0x000ea80000300800 */
[----:B------:R-:W-:Y:S04]  /*184c0*/  STSM.16.M88.4 [R0], R40 ;  /* 0x0000002800007844 */ /* 0x000fe80000000200 */
[----:B------:R-:W-:Y:S01]  /*184d0*/  STSM.16.M88.4 [R0+0x200], R64 ;  /* 0x0002004000007844 */ /* 0x000fe20000000200 */
[----:B------:R-:W-:Y:S06]  /*184e0*/  BAR.SYNC.DEFER_BLOCKING 0x0 ;  /* 0x0000000000007b1d */ /* 0x000fec0000010000 */
[----:B------:R-:W4:Y:S04]  /*184f0*/  LDS.128 R44, [R252] ;  /* 0x00000000fc2c7984 */ /* 0x000f280000000c00 */
[----:B------:R-:W-:Y:S01]  /*18500*/  LDS.128 R40, [R252+0x400] ;  /* 0x00040000fc287984 */ /* 0x000fe20000000c00 */
[----:B------:R-:W-:Y:S06]  /*18510*/  BAR.SYNC.DEFER_BLOCKING 0x0 ;  /* 0x0000000000007b1d */ /* 0x000fec0000010000 */
[----:B------:R1:W-:Y:S04]  /*18520*/  STSM.16.M88.4 [R0], R60 ;  /* 0x0000003c00007844 */ /* 0x0003e80000000200 */
[----:B------:R1:W-:Y:S01]  /*18530*/  STSM.16.M88.4 [R0+0x200], R72 ;  /* 0x0002004800007844 */ /* 0x0003e20000000200 */
[----:B------:R-:W-:Y:S06]  /*18540*/  BAR.SYNC.DEFER_BLOCKING 0x0 ;  /* 0x0000000000007b1d */ /* 0x000fec0000010000 */
[----:B------:R-:W4:Y:S04]  /*18550*/  LDS.128 R68, [R252] ;  /* 0x00000000fc447984 */ /* 0x000f280000000c00 */
[----:B------:R-:W-:Y:S01]  /*18560*/  LDS.128 R64, [R252+0x400] ;  /* 0x00040000fc407984 */ /* 0x000fe20000000c00 */
[----:B-1----:R-:W-:-:S02]  /*18570*/  IMAD.MOV.U32 R60, RZ, RZ, R237 ;  /* 0x000000ffff3c7224 */ /* 0x002fc400078e00ed */
[----:B------:R-:W-:Y:S02]  /*18580*/  IMAD.MOV.U32 R61, RZ, RZ, R239 ;  /* 0x000000ffff3d7224 */ /* 0x000fe400078e00ef */
[----:B------:R-:W-:Y:S02]  /*18590*/  IMAD.MOV.U32 R62, RZ, RZ, R125 ;  /* 0x000000ffff3e7224 */ /* 0x000fe400078e007d */
[----:B------:R-:W-:Y:S01]  /*185a0*/  IMAD.MOV.U32 R63, RZ, RZ, R127 ;  /* 0x000000ffff3f7224 */ /* 0x000fe200078e007f */
[----:B------:R-:W-:Y:S01]  /*185b0*/  BAR.SYNC.DEFER_BLOCKING 0x0 ;  /* 0x0000000000007b1d */ /* 0x000fe20000010000 */
[----:B------:R-:W-:Y:S02]  /*185c0*/  IMAD.MOV.U32 R74, RZ, RZ, R33 ;  /* 0x000000ffff4a7224 */ /* 0x000fe400078e0021 */
[----:B------:R-:W-:Y:S02]  /*185d0*/  IMAD.MOV.U32 R75, RZ, RZ, R35 ;  /* 0x000000ffff4b7224 */ /* 0x000fe400078e0023 */
[----:B------:R-:W-:-:S02]  /*185e0*/  IMAD.MOV.U32 R72, RZ, RZ, R213 ;  /* 0x000000ffff487224 */ /* 0x000fc400078e00d5 */
[----:B------:R-:W-:Y:S01]  /*185f0*/  IMAD.MOV.U32 R73, RZ, RZ, R215 ;  /* 0x000000ffff497224 */ /* 0x000fe200078e00d7 */
[----:B------:R-:W2:Y:S04]  /*18600*/  LDL.LU R127, [R1+0x1d4] ;  /* 0x0001d400017f7983 */ /* 0x000ea80000300800 */
[----:B------:R-:W-:Y:S04]  /*18610*/  STSM.16.M88.4 [R0], R60 ;  /* 0x0000003c00007844 */ /* 0x000fe80000000200 */
[----:B------:R-:W-:Y:S01]  /*18620*/  STSM.16.M88.4 [R0+0x200], R76 ;  /* 0x0002004c00007844 */ /* 0x000fe20000000200 */
[----:B------:R-:W-:Y:S06]  /*18630*/  BAR.SYNC.DEFER_BLOCKING 0x0 ;  /* 0x0000000000007b1d */ /* 0x000fec0000010000 */
[----:B------:R-:W1:Y:S04]  /*18640*/  LDS.128 R60, [R252] ;  /* 0x00000000fc3c7984 */ /* 0x000e680000000c00 */
[----:B------:R-:W-:Y:S01]  /*18650*/  LDS.128 R32, [R252+0x400] ;  /* 0x00040000fc207984 */ /* 0x000fe20000000c00 */
[----:B------:R-:W-:Y:S06]  /*18660*/  BAR.SYNC.DEFER_BLOCKING 0x0 ;  /* 0x0000000000007b1d */ /* 0x000fec0000010000 */
[----:B------:R4:W-:Y:S04]  /*18670*/  STSM.16.M88.4 [R0], R72 ;  /* 0x0000004800007844 */ /* 0x0009e80000000200 */
[----:B------:R1:W-:Y:S01]  /*18680*/  STSM.16.M88.4 [R0+0x200], R88 ;  /* 0x0002005800007844 */ /* 0x0003e20000000200 */
[----:B------:R-:W-:Y:S01]  /*18690*/  BAR.SYNC.DEFER_BLOCKING 0x0 ;  /* 0x0000000000007b1d */ /* 0x000fe20000010000 */
[----:B------:R-:W-:-:S02]  /*186a0*/  IMAD.MOV.U32 R100, RZ, RZ, R156 ;  /* 0x000000ffff647224 */ /* 0x000fc400078e009c */
[----:B------:R-:W-:-:S03]  /*186b0*/  IMAD.MOV.U32 R101, RZ, RZ, R158 ;  /* 0x000000ffff657224 */ /* 0x000fc600078e009e */
[----:B------:R-:W2:Y:S04]  /*186c0*/  LDS.128 R84, [R252] ;  /* 0x00000000fc547984 */ /* 0x000ea80000000c00 */
[----:B------:R-:W2:Y:S01]  /*186d0*/  LDS.128 R80, [R252+0x400] ;  /* 0x00040000fc507984 */ /* 0x000ea20000000c00 */
[----:B----4-:R-:W-:Y:S02]  /*186e0*/  IMAD.MOV.U32 R72, RZ, RZ, R232 ;  /* 0x000000ffff487224 */ /* 0x010fe400078e00e8 */
[----:B------:R-:W-:Y:S02]  /*186f0*/  IMAD.MOV.U32 R73, RZ, RZ, R234 ;  /* 0x000000ffff497224 */ /* 0x000fe400078e00ea */
[----:B------:R-:W-:Y:S02]  /*18700*/  IMAD.MOV.U32 R74, RZ, RZ, R128 ;  /* 0x000000ffff4a7224 */ /* 0x000fe400078e0080 */
[----:B------:R-:W-:Y:S01]  /*18710*/  IMAD.MOV.U32 R75, RZ, RZ, R130 ;  /* 0x000000ffff4b7224 */ /* 0x000fe200078e0082 */
[----:B------:R-:W-:Y:S06]  /*18720*/  BAR.SYNC.DEFER_BLOCKING 0x0 ;  /* 0x0000000000007b1d */ /* 0x000fec0000010000 */
[----:B------:R-:W-:Y:S04]  /*18730*/  STSM.16.M88.4 [R0], R72 ;  /* 0x0000004800007844 */ /* 0x000fe80000000200 */
[----:B------:R-:W-:Y:S01]  /*18740*/  STSM.16.M88.4 [R0+0x200], R100 ;  /* 0x0002006400007844 */ /* 0x000fe20000000200 */
[----:B------:R-:W-:Y:S01]  /*18750*/  BAR.SYNC.DEFER_BLOCKING 0x0 ;  /* 0x0000000000007b1d */ /* 0x000fe20000010000 */
[----:B-1----:R-:W-:-:S02]  /*18760*/  IMAD.MOV.U32 R88, RZ, RZ, R28 ;  /* 0x000000ffff587224 */ /* 0x002fc400078e001c */
[----:B------:R-:W-:-:S03]  /*18770*/  IMAD.MOV.U32 R89, RZ, RZ, R30 ;  /* 0x000000ffff597224 */ /* 0x000fc600078e001e */
[----:B------:R-:W1:Y:S04]  /*18780*/  LDS.128 R76, [R252] ;  /* 0x00000000fc4c7984 */ /* 0x000e680000000c00 */
[----:B------:R-:W-:Y:S01]  /*18790*/  LDS.128 R72, [R252+0x400] ;  /* 0x00040000fc487984 */ /* 0x000fe20000000c00 */
[----:B------:R-:W-:Y:S02]  /*187a0*/  IMAD.MOV.U32 R90, RZ, RZ, R108 ;  /* 0x000000ffff5a7224 */ /* 0x000fe400078e006c */
[----:B------:R-:W-:Y:S01]  /*187b0*/  IMAD.MOV.U32 R91, RZ, RZ, R110 ;  /* 0x000000ffff5b7224 */ /* 0x000fe200078e006e */
[----:B------:R-:W-:Y:S01]  /*187c0*/  BAR.SYNC.DEFER_BLOCKING 0x0 ;  /* 0x0000000000007b1d */ /* 0x000fe20000010000 */
[----:B------:R-:W-:Y:S02]  /*187d0*/  IMAD.MOV.U32 R120, RZ, RZ, R24 ;  /* 0x000000ffff787224 */ /* 0x000fe400078e0018 */
[----:B------:R-:W-:-:S03]  /*187e0*/  IMAD.MOV.U32 R121, RZ, RZ, R26 ;  /* 0x000000ffff797224 */ /* 0x000fc600078e001a */
[----:B------:R-:W4:Y:S04]  /*187f0*/  LDL.LU R110, [R1+0x94] ;  /* 0x00009400016e7983 */ /* 0x000f280000300800 */
[----:B------:R-:W-:Y:S04]  /*18800*/  STSM.16.M88.4 [R0], R88 ;  /* 0x0000005800007844 */ /* 0x000fe80000000200 */
[----:B---3--:R3:W-:Y:S01]  /*18810*/  STSM.16.M88.4 [R0+0x200], R120 ;  /* 0x0002007800007844 */ /* 0x0087e20000000200 */
[----:B------:R-:W-:Y:S01]  /*18820*/  BAR.SYNC.DEFER_BLOCKING 0x0 ;  /* 0x0000000000007b1d */ /* 0x000fe20000010000 */
[----:B---3--:R-:W-:-:S05]  /*18830*/  IMAD.MOV.U32 R123, RZ, RZ, R111 ;  /* 0x000000ffff7b7224 */ /* 0x008fca00078e006f */
[----:B------:R-:W4:Y:S04]  /*18840*/  LDL.LU R111, [R1+0x9c] ;  /* 0x00009c00016f7983 */ /* 0x000f280000300800 */
[----:B------:R-:W3:Y:S04]  /*18850*/  LDL.LU R150, [R1+0x1b8] ;  /* 0x0001b80001967983 */ /* 0x000ee80000300800 */
[----:B------:R-:W3:Y:S04]  /*18860*/  LDL.LU R151, [R1+0x1c0] ;  /* 0x0001c00001977983 */ /* 0x000ee80000300800 */
[----:B------:R-:W3:Y:S04]  /*18870*/  LDL.LU R154, [R1+0x80] ;  /* 0x00008000019a7983 */ /* 0x000ee80000300800 */
[----:B------:R-:W3:Y:S04]  /*18880*/  LDL.LU R155, [R1+0x88] ;  /* 0x00008800019b7983 */ /* 0x000ee80000300800 */
[----:B------:R-:W1:Y:S04]  /*18890*/  LDS.128 R104, [R252] ;  /* 0x00000000fc687984 */ /* 0x000e680000000c00 */
[----:B------:R-:W-:Y:S01]  /*188a0*/  LDS.128 R100, [R252+0x400] ;  /* 0x00040000fc647984 */ /* 0x000fe20000000c00 */
[----:B------:R-:W-:Y:S01]  /*188b0*/  MOV R88, R233 ;  /* 0x000000e900587202 */ /* 0x000fe20000000f00 */
[----:B------:R-:W-:-:S02]  /*188c0*/  IMAD.MOV.U32 R89, RZ, RZ, R235 ;  /* 0x000000ffff597224 */ /* 0x000fc400078e00eb */
[----:B------:R-:W-:Y:S01]  /*188d0*/  IMAD.MOV.U32 R90, RZ, RZ, R129 ;  /* 0x000000ffff5a7224 */ /* 0x000fe200078e0081 */
[----:B------:R-:W3:Y:S01]  /*188e0*/  LDL.LU R158, [R1+0x1bc] ;  /* 0x0001bc00019e7983 */ /* 0x000ee20000300800 */
[----:B------:R-:W-:Y:S01]  /*188f0*/  IMAD.MOV.U32 R91, RZ, RZ, R131 ;  /* 0x000000ffff5b7224 */ /* 0x000fe200078e0083 */
[----:B------:R-:W-:Y:S01]  /*18900*/  BAR.SYNC.DEFER_BLOCKING 0x0 ;  /* 0x0000000000007b1d */ /* 0x000fe20000010000 */
[----:B------:R-:W-:Y:S02]  /*18910*/  IMAD.MOV.U32 R124, RZ, RZ, R157 ;  /* 0x000000ffff7c7224 */ /* 0x000fe400078e009d */
[----:B------:R-:W-:Y:S02]  /*18920*/  IMAD.MOV.U32 R125, RZ, RZ, R159 ;  /* 0x000000ffff7d7224 */ /* 0x000fe400078e009f */
[----:B------:R-:W-:Y:S02]  /*18930*/  IMAD.MOV.U32 R120, RZ, RZ, R29 ;  /* 0x000000ffff787224 */ /* 0x000fe400078e001d */
[----:B------:R-:W-:Y:S01]  /*18940*/  IMAD.MOV.U32 R121, RZ, RZ, R31 ;  /* 0x000000ffff797224 */ /* 0x000fe200078e001f */
[----:B------:R-:W3:Y:S04]  /*18950*/  LDL.LU R159, [R1+0x1c4] ;  /* 0x0001c400019f7983 */ /* 0x000ee80000300800 */
[----:B------:R-:W-:Y:S04]  /*18960*/  STSM.16.M88.4 [R0], R88 ;  /* 0x0000005800007844 */ /* 0x000fe80000000200 */
[----:B--2---:R-:W-:Y:S01]  /*18970*/  STSM.16.M88.4 [R0+0x200], R124 ;  /* 0x0002007c00007844 */ /* 0x004fe20000000200 */
[----:B------:R-:W-:Y:S01]  /*18980*/  BAR.SYNC.DEFER_BLOCKING 0x0 ;  /* 0x0000000000007b1d */ /* 0x000fe20000010000 */
[----:B------:R-:W-:-:S02]  /*18990*/  IMAD.MOV.U32 R122, RZ, RZ, R109 ;  /* 0x000000ffff7a7224 */ /* 0x000fc400078e006d */
[----:B------:R-:W-:-:S03]  /*189a0*/  IMAD.MOV.U32 R108, RZ, RZ, R25 ;  /* 0x000000ffff6c7224 */ /* 0x000fc600078e0019 */
[----:B------:R-:W2:Y:S04]  /*189b0*/  LDS.128 R88, [R252] ;  /* 0x00000000fc587984 */ /* 0x000ea80000000c00 */
[----:B------:R-:W-:Y:S01]  /*189c0*/  LDS.128 R28, [R252+0x400] ;  /* 0x00040000fc1c7984 */ /* 0x000fe20000000c00 */
[----:B------:R-:W-:Y:S01]  /*189d0*/  BAR.SYNC.DEFER_BLOCKING 0x0 ;  /* 0x0000000000007b1d */ /* 0x000fe20000010000 */
[----:B------:R-:W-:-:S05]  /*189e0*/  IMAD.MOV.U32 R109, RZ, RZ, R27 ;  /* 0x000000ffff6d7224 */ /* 0x000fca00078e001b */
[----:B------:R-:W-:Y:S01]  /*189f0*/  STSM.16.M88.4 [R0], R120 ;  /* 0x0000007800007844 */ /* 0x000fe20000000200 */
        /* <DEDUP_REMOVED lines=11> */
[----:B------:R-:W2:Y:S01]  /*18ab0*/  LDL.LU R182, [R1+0x84] ;  /* 0x0000840001b67983 */ /* 0x000ea20000300800 */
[----:B------:R-:W-:-:S03]  /*18ac0*/  IMAD.MOV.U32 R153, RZ, RZ, R218 ;  /* 0x000000ffff997224 */ /* 0x000fc600078e00da */
[----:B----4-:R-:W-:Y:S01]  /*18ad0*/  STSM.16.M88.4 [R0+0x200], R108 ;  /* 0x0002006c00007844 */ /* 0x010fe20000000200 */
[----:B------:R-:W-:Y:S06]  /*18ae0*/  BAR.SYNC.DEFER_BLOCKING 0x0 ;  /* 0x0000000000007b1d */ /* 0x000fec0000010000 */
[----:B------:R-:W4:Y:S04]  /*18af0*/  LDS.128 R124, [R252] ;  /* 0x00000000fc7c7984 */ /* 0x000f280000000c00 */
[----:B------:R-:W4:Y:S01]  /*18b00*/  LDS.128 R120, [R252+0x400] ;  /* 0x00040000fc787984 */ /* 0x000f220000000c00 */
[----:B------:R-:W-:Y:S06]  /*18b10*/  BAR.SYNC.DEFER_BLOCKING 0x0 ;  /* 0x0000000000007b1d */ /* 0x000fec0000010000 */
[----:B------:R-:W-:Y:S04]  /*18b20*/  STSM.16.M88.4 [R0], R24 ;  /* 0x0000001800007844 */ /* 0x000fe80000000200 */
[----:B---3--:R-:W-:Y:S01]  /*18b30*/  STSM.16.M88.4 [R0+0x200], R148 ;  /* 0x0002009400007844 */ /* 0x008fe20000000200 */
[----:B------:R-:W-:Y:S06]  /*18b40*/  BAR.SYNC.DEFER_BLOCKING 0x0 ;  /* 0x0000000000007b1d */ /* 0x000fec0000010000 */
[----:B------:R-:W3:Y:S04]  /*18b50*/  LDS.128 R108, [R252] ;  /* 0x00000000fc6c7984 */ /* 0x000ee80000000c00 */
[----:B------:R-:W-:Y:S01]  /*18b60*/  LDS.128 R24, [R252+0x400] ;  /* 0x00040000fc187984 */ /* 0x000fe20000000c00 */
[----:B------:R-:W-:Y:S06]  /*18b70*/  BAR.SYNC.DEFER_BLOCKING 0x0 ;  /* 0x0000000000007b1d */ /* 0x000fec0000010000 */
[----:B------:R-:W-:Y:S04]  /*18b80*/  STSM.16.M88.4 [R0], R128 ;  /* 0x0000008000007844 */ /* 0x000fe80000000200 */
[----:B------:R1:W-:Y:S01]  /*18b90*/  STSM.16.M88.4 [R0+0x200], R152 ;  /* 0x0002009800007844 */ /* 0x0003e20000000200 */
[----:B------:R-:W-:-:S02]  /*18ba0*/  IMAD.MOV.U32 R242, RZ, RZ, R198 ;  /* 0x000000fffff27224 */ /* 0x000fc400078e00c6 */
[----:B------:R-:W-:Y:S01]  /*18bb0*/  IMAD.MOV.U32 R208, RZ, RZ, R199 ;  /* 0x000000ffffd07224 */ /* 0x000fe200078e00c7 */
[----:B------:R-:W-:Y:S01]  /*18bc0*/  BAR.SYNC.DEFER_BLOCKING 0x0 ;  /* 0x0000000000007b1d */ /* 0x000fe20000010000 */
[----:B-1----:R-:W-:-:S05]  /*18bd0*/  IMAD.MOV.U32 R155, RZ, RZ, R183 ;  /* 0x000000ffff9b7224 */ /* 0x002fca00078e00b7 */
[----:B------:R-:W2:Y:S04]  /*18be0*/  LDL.LU R183, [R1+0x8c] ;  /* 0x00008c0001b77983 */ /* 0x000ea80000300800 */
[----:B------:R-:W4:Y:S04]  /*18bf0*/  LDL.LU R198, [R1+0x1a8] ;  /* 0x0001a80001c67983 */ /* 0x000f280000300800 */
[----:B------:R-:W4:Y:S04]  /*18c00*/  LDL.LU R199, [R1+0x1b0] ;  /* 0x0001b00001c77983 */ /* 0x000f280000300800 */
[----:B------:R-:W3:Y:S04]  /*18c10*/  LDL.LU R206, [R1+0x70] ;  /* 0x0000700001ce7983 */ /* 0x000ee80000300800 */
[----:B------:R-:W3:Y:S01]  /*18c20*/  LDL.LU R207, [R1+0x78] ;  /* 0x0000780001cf7983 */ /* 0x000ee20000300800 */
[----:B------:R-:W-:-:S02]  /*18c30*/  IMAD.MOV.U32 R130, RZ, RZ, R133 ;  /* 0x000000ffff827224 */ /* 0x000fc400078e0085 */
[----:B------:R-:W-:Y:S01]  /*18c40*/  IMAD.MOV.U32 R131, RZ, RZ, R135 ;  /* 0x000000ffff837224 */ /* 0x000fe200078e0087 */
[----:B------:R-:W1:Y:S04]  /*18c50*/  LDS.128 R148, [R252] ;  /* 0x00000000fc947984 */ /* 0x000e680000000c00 */
[----:B------:R-:W-:Y:S01]  /*18c60*/  LDS.128 R132, [R252+0x400] ;  /* 0x00040000fc847984 */ /* 0x000fe20000000c00 */
[----:B------:R-:W-:Y:S02]  /*18c70*/  IMAD.MOV.U32 R128, RZ, RZ, R229 ;  /* 0x000000ffff807224 */ /* 0x000fe400078e00e5 */
[----:B------:R-:W-:Y:S01]  /*18c80*/  IMAD.MOV.U32 R129, RZ, RZ, R231 ;  /* 0x000000ffff817224 */ /* 0x000fe200078e00e7 */
[----:B------:R-:W-:Y:S01]  /*18c90*/  BAR.SYNC.DEFER_BLOCKING 0x0 ;  /* 0x0000000000007b1d */ /* 0x000fe20000010000 */
[----:B------:R-:W-:-:S02]  /*18ca0*/  IMAD.MOV.U32 R156, RZ, RZ, R161 ;  /* 0x000000ffff9c7224 */ /* 0x000fc400078e00a1 */
[----:B------:R-:W-:-:S03]  /*18cb0*/  IMAD.MOV.U32 R157, RZ, RZ, R163 ;  /* 0x000000ffff9d7224 */ /* 0x000fc600078e00a3 */
[----:B------:R-:W-:Y:S04]  /*18cc0*/  STSM.16.M88.4 [R0], R128 ;  /* 0x0000008000007844 */ /* 0x000fe80000000200 */
[----:B------:R-:W-:Y:S01]  /*18cd0*/  STSM.16.M88.4 [R0+0x200], R156 ;  /* 0x0002009c00007844 */ /* 0x000fe20000000200 */
[----:B------:R-:W-:Y:S01]  /*18ce0*/  BAR.SYNC.DEFER_BLOCKING 0x0 ;  /* 0x0000000000007b1d */ /* 0x000fe20000010000 */
[----:B------:R-:W-:Y:S02]  /*18cf0*/  IMAD.MOV.U32 R152, RZ, RZ, R37 ;  /* 0x000000ffff987224 */ /* 0x000fe400078e0025 */
[----:B------:R-:W-:-:S03]  /*18d00*/  IMAD.MOV.U32 R153, RZ, RZ, R39 ;  /* 0x000000ffff997224 */ /* 0x000fc600078e0027 */
[----:B------:R-:W1:Y:S04]  /*18d10*/  LDS.128 R128, [R252] ;  /* 0x00000000fc807984 */ /* 0x000e680000000c00 */
[----:B------:R-:W-:Y:S01]  /*18d20*/  LDS.128 R36, [R252+0x400] ;  /* 0x00040000fc247984 */ /* 0x000fe20000000c00 */
[----:B------:R-:W-:Y:S01]  /*18d30*/  IMAD.MOV.U32 R154, RZ, RZ, R181 ;  /* 0x000000ffff9a7224 */ /* 0x000fe200078e00b5 */
[----:B------:R-:W-:Y:S01]  /*18d40*/  BAR.SYNC.DEFER_BLOCKING 0x0 ;  /* 0x0000000000007b1d */ /* 0x000fe20000010000 */
[----:B------:R-:W-:Y:S01]  /*18d50*/  MOV R180, R217 ;  /* 0x000000d900b47202 */ /* 0x000fe20000000f00 */
[----:B------:R-:W-:-:S04]  /*18d60*/  IMAD.MOV.U32 R181, RZ, RZ, R219 ;  /* 0x000000ffffb57224 */ /* 0x000fc800078e00db */
[----:B------:R1:W-:Y:S01]  /*18d70*/  STSM.16.M88.4 [R0], R152 ;  /* 0x0000009800007844 */ /* 0x0003e20000000200 */
[----:B------:R-:W-:Y:S02]  /*18d80*/  IMAD.MOV.U32 R210, RZ, RZ, R197 ;  /* 0x000000ffffd27224 */ /* 0x000fe400078e00c5 */
[----:B------:R-:W-:Y:S02]  /*18d90*/  IMAD.MOV.U32 R240, RZ, RZ, R196 ;  /* 0x000000fffff07224 */ /* 0x000fe400078e00c4 */
[----:B------:R-:W-:Y:S02]  /*18da0*/  IMAD.MOV.U32 R196, RZ, RZ, R164 ;  /* 0x000000ffffc47224 */ /* 0x000fe400078e00a4 */
[----:B------:R-:W-:Y:S02]  /*18db0*/  IMAD.MOV.U32 R197, RZ, RZ, R166 ;  /* 0x000000ffffc57224 */ /* 0x000fe400078e00a6 */
[----:B-1----:R-:W-:Y:S01]  /*18dc0*/  IMAD.MOV.U32 R152, RZ, RZ, R224 ;  /* 0x000000ffff987224 */ /* 0x002fe200078e00e0 */
[----:B------:R-:W3:Y:S01]  /*18dd0*/  LDL.LU R166, [R1+0x1ac] ;  /* 0x0001ac0001a67983 */ /* 0x000ee20000300800 */
[----:B------:R-:W-:-:S02]  /*18de0*/  IMAD.MOV.U32 R153, RZ, RZ, R226 ;  /* 0x000000ffff997224 */ /* 0x000fc400078e00e2 */
[----:B------:R-:W-:Y:S02]  /*18df0*/  IMAD.MOV.U32 R154, RZ, RZ, R136 ;  /* 0x000000ffff9a7224 */ /* 0x000fe400078e0088 */
[----:B------:R-:W-:Y:S02]  /*18e00*/  IMAD.MOV.U32 R155, RZ, RZ, R138 ;  /* 0x000000ffff9b7224 */ /* 0x000fe400078e008a */
[----:B------:R-:W-:Y:S02]  /*18e10*/  IMAD.MOV.U32 R204, RZ, RZ, R220 ;  /* 0x000000ffffcc7224 */ /* 0x000fe400078e00dc */
[----:B------:R-:W-:Y:S02]  /*18e20*/  IMAD.MOV.U32 R205, RZ, RZ, R222 ;  /* 0x000000ffffcd7224 */ /* 0x000fe400078e00de */
[----:B------:R-:W-:Y:S02]  /*18e30*/  IMAD.MOV.U32 R164, RZ, RZ, R165 ;  /* 0x000000ffffa47224 */ /* 0x000fe400078e00a5 */
[----:B------:R-:W-:-:S02]  /*18e40*/  IMAD.MOV.U32 R165, RZ, RZ, R167 ;  /* 0x000000ffffa57224 */ /* 0x000fc400078e00a7 */
[----:B------:R-:W3:Y:S04]  /*18e50*/  LDL.LU R167, [R1+0x1b4] ;  /* 0x0001b40001a77983 */ /* 0x000ee80000300800 */
[----:B--2---:R1:W-:Y:S01]  /*18e60*/  STSM.16.M88.4 [R0+0x200], R180 ;  /* 0x000200b400007844 */ /* 0x0043e20000000200 */
[----:B------:R-:W-:Y:S06]  /*18e70*/  BAR.SYNC.DEFER_BLOCKING 0x0 ;  /* 0x0000000000007b1d */ /* 0x000fec0000010000 */
[----:B------:R-:W2:Y:S04]  /*18e80*/  LDS.128 R176, [R252] ;  /* 0x00000000fcb07984 */ /* 0x000ea80000000c00 */
[----:B------:R-:W2:Y:S01]  /*18e90*/  LDS.128 R160, [R252+0x400] ;  /* 0x00040000fca07984 */ /* 0x000ea20000000c00 */
[----:B------:R-:W-:Y:S06]  /*18ea0*/  BAR.SYNC.DEFER_BLOCKING 0x0 ;  /* 0x0000000000007b1d */ /* 0x000fec0000010000 */
[----:B------:R-:W-:Y:S04]  /*18eb0*/  STSM.16.M88.4 [R0], R152 ;  /* 0x0000009800007844 */ /* 0x000fe80000000200 */
[----:B----4-:R-:W-:Y:S01]  /*18ec0*/  STSM.16.M88.4 [R0+0x200], R196 ;  /* 0x000200c400007844 */ /* 0x010fe20000000200 */
[----:B------:R-:W-:Y:S01]  /*18ed0*/  BAR.SYNC.DEFER_BLOCKING 0x0 ;  /* 0x0000000000007b1d */ /* 0x000fe20000010000 */
[----:B-1----:R-:W-:-:S02]  /*18ee0*/  IMAD.MOV.U32 R180, RZ, RZ, R52 ;  /* 0x000000ffffb47224 */ /* 0x002fc400078e0034 */
[----:B------:R-:W-:-:S03]  /*18ef0*/  IMAD.MOV.U32 R181, RZ, RZ, R54 ;  /* 0x000000ffffb57224 */ /* 0x000fc600078e0036 */
[----:B------:R-:W1:Y:S04]  /*18f00*/  LDS.128 R156, [R252] ;  /* 0x00000000fc9c7984 */ /* 0x000e680000000c00 */
[----:B------:R-:W-:Y:S01]  /*18f10*/  LDS.128 R152, [R252+0x400] ;  /* 0x00040000fc987984 */ /* 0x000fe20000000c00 */
[----:B------:R-:W-:Y:S02]  /*18f20*/  IMAD.MOV.U32 R182, RZ, RZ, R184 ;  /* 0x000000ffffb67224 */ /* 0x000fe400078e00b8 */
[----:B------:R-:W-:Y:S01]  /*18f30*/  IMAD.MOV.U32 R183, RZ, RZ, R186 ;  /* 0x000000ffffb77224 */ /* 0x000fe200078e00ba */
[----:B------:R-:W-:Y:S06]  /*18f40*/  BAR.SYNC.DEFER_BLOCKING 0x0 ;  /* 0x0000000000007b1d */ /* 0x000fec0000010000 */
[----:B------:R-:W4:Y:S04]  /*18f50*/  LDL.LU R186, [R1+0x74] ;  /* 0x0000740001ba7983 */ /* 0x000f280000300800 */
[----:B------:R2:W-:Y:S04]  /*18f60*/  STSM.16.M88.4 [R0], R180 ;  /* 0x000000b400007844 */ /* 0x0005e80000000200 */
[----:B---3--:R-:W-:Y:S01]  /*18f70*/  STSM.16.M88.4 [R0+0x200], R204 ;  /* 0x000200cc00007844 */ /* 0x008fe20000000200 */
[----:B------:R-:W-:Y:S01]  /*18f80*/  BAR.SYNC.DEFER_BLOCKING 0x0 ;  /* 0x0000000000007b1d */ /* 0x000fe20000010000 */
[----:B--2---:R-:W-:-:S02]  /*18f90*/  IMAD.MOV.U32 R182, RZ, RZ, R137 ;  /* 0x000000ffffb67224 */ /* 0x004fc400078e0089 */
[----:B------:R-:W-:-:S03]  /*18fa0*/  IMAD.MOV.U32 R183, RZ, RZ, R139 ;  /* 0x000000ffffb77224 */ /* 0x000fc600078e008b */
[----:B------:R-:W2:Y:S04]  /*18fb0*/  LDS.128 R196, [R252] ;  /* 0x00000000fcc47984 */ /* 0x000ea80000000c00 */
[----:B------:R-:W-:Y:S01]  /*18fc0*/  LDS.128 R136, [R252+0x400] ;  /* 0x00040000fc887984 */ /* 0x000fe20000000c00 */
[----:B------:R-:W-:Y:S02]  /*18fd0*/  IMAD.MOV.U32 R180, RZ, RZ, R225 ;  /* 0x000000ffffb47224 */ /* 0x000fe400078e00e1 */
[----:B------:R-:W-:Y:S01]  /*18fe0*/  IMAD.MOV.U32 R181, RZ, RZ, R227 ;  /* 0x000000ffffb57224 */ /* 0x000fe200078e00e3 */
[----:B------:R-:W-:Y:S06]  /*18ff0*/  BAR.SYNC.DEFER_BLOCKING 0x0 ;  /* 0x0000000000007b1d */ /* 0x000fec0000010000 */
[----:B------:R3:W-:Y:S02]  /*19000*/  STSM.16.M88.4 [R0], R180 ;  /* 0x000000b400007844 */ /* 0x0007e40000000200 */
[----:B---3--:R-:W-:-:S02]  /*19010*/  IMAD.MOV.U32 R183, RZ, RZ, R187 ;  /* 0x000000ffffb77224 */ /* 0x008fc400078e00bb */
[----:B------:R-:W4:Y:S01]  /*19020*/  LDL.LU R187, [R1+0x7c] ;  /* 0x00007c0001bb7983 */ /* 0x000f220000300800 */
[----:B------:R-:W-:Y:S02]  /*19030*/  IMAD.MOV.U32 R182, RZ, RZ, R185 ;  /* 0x000000ffffb67224 */ /* 0x000fe400078e00b9 */
[----:B------:R-:W-:Y:S01]  /*19040*/  IMAD.MOV.U32 R185, RZ, RZ, R223 ;  /* 0x000000ffffb97224 */ /* 0x000fe200078e00df */
[----:B------:R-:W3:Y:S04]  /*19050*/  LDL.LU R222, [R1+0x198] ;  /* 0x0001980001de7983 */ /* 0x000ee80000300800 */
[----:B------:R-:W3:Y:S04]  /*19060*/  LDL.LU R223, [R1+0x1a0] ;  /* 0x0001a00001df7983 */ /* 0x000ee80000300800 */
[----:B------:R-:W2:Y:S04]  /*19070*/  LDL.LU R216, [R1+0x20] ;  /* 0x0000200001d87983 */ /* 0x000ea80000300800 */
[----:B------:R-:W2:Y:S04]  /*19080*/  LDL.LU R217, [R1+0x28] ;  /* 0x0000280001d97983 */ /* 0x000ea80000300800 */
[----:B------:R-:W2:Y:S04]  /*19090*/  LDL.LU R218, [R1+0x60] ;  /* 0x0000600001da7983 */ /* 0x000ea80000300800 */
[----:B------:R-:W2:Y:S01]  /*190a0*/  LDL.LU R219, [R1+0x68] ;  /* 0x0000680001db7983 */ /* 0x000ea20000300800 */
[----:B------:R-:W-:-:S02]  /*190b0*/  IMAD.MOV.U32 R184, RZ, RZ, R221 ;  /* 0x000000ffffb87224 */ /* 0x000fc400078e00dd */
[----:B------:R-:W-:Y:S02]  /*190c0*/  IMAD.MOV.U32 R220, RZ, RZ, R168 ;  /* 0x000000ffffdc7224 */ /* 0x000fe400078e00a8 */
[----:B------:R-:W-:Y:S02]  /*190d0*/  IMAD.MOV.U32 R221, RZ, RZ, R170 ;  /* 0x000000ffffdd7224 */ /* 0x000fe400078e00aa */
[----:B------:R-:W-:Y:S01]  /*190e0*/  IMAD.MOV.U32 R168, RZ, RZ, R169 ;  /* 0x000000ffffa87224 */ /* 0x000fe200078e00a9 */
[----:B------:R-:W2:Y:S01]  /*190f0*/  LDL.LU R170, [R1+0x19c] ;  /* 0x00019c0001aa7983 */ /* 0x000ea20000300800 */
[----:B------:R-:W-:-:S03]  /*19100*/  IMAD.MOV.U32 R169, RZ, RZ, R171 ;  /* 0x000000ffffa97224 */ /* 0x000fc600078e00ab */
[----:B------:R-:W2:Y:S04]  /*19110*/  LDL.LU R171, [R1+0x1a4] ;  /* 0x0001a40001ab7983 */ /* 0x000ea80000300800 */
[----:B------:R-:W-:Y:S01]  /*19120*/  STSM.16.M88.4 [R0+0x200], R164 ;  /* 0x000200a400007844 */ /* 0x000fe20000000200 */
[----:B------:R-:W-:Y:S01]  /*19130*/  BAR.SYNC.DEFER_BLOCKING 0x0 ;  /* 0x0000000000007b1d */ /* 0x000fe20000010000 */
[----:B------:R-:W-:Y:S02]  /*19140*/  IMAD.MOV.U32 R180, RZ, RZ, R53 ;  /* 0x000000ffffb47224 */ /* 0x000fe400078e0035 */
[----:B------:R-:W-:-:S03]  /*19150*/  IMAD.MOV.U32 R181, RZ, RZ, R55 ;  /* 0x000000ffffb57224 */ /* 0x000fc600078e0037 */
[----:B------:R-:W1:Y:S04]  /*19160*/  LDS.128 R164, [R252] ;  /* 0x00000000fca47984 */ /* 0x000e680000000c00 */
[----:B------:R-:W-:Y:S01]  /*19170*/  LDS.128 R52, [R252+0x400] ;  /* 0x00040000fc347984 */ /* 0x000fe20000000c00 */
[----:B------:R-:W-:Y:S06]  /*19180*/  BAR.SYNC.DEFER_BLOCKING 0x0 ;  /* 0x0000000000007b1d */ /* 0x000fec0000010000 */
[----:B------:R1:W-:Y:S01]  /*19190*/  STSM.16.M88.4 [R0], R180 ;  /* 0x000000b400007844 */ /* 0x0003e20000000200 */
[----:B------:R-:W-:-:S02]  /*191a0*/  IMAD.MOV.U32 R243, RZ, RZ, R210 ;  /* 0x000000fffff37224 */ /* 0x000fc400078e00d2 */
[----:B------:R-:W-:Y:S02]  /*191b0*/  IMAD.MOV.U32 R241, RZ, RZ, R208 ;  /* 0x000000fffff17224 */ /* 0x000fe400078e00d0 */
[----:B-1----:R-:W-:Y:S01]  /*191c0*/  IMAD.MOV.U32 R180, RZ, RZ, R112 ;  /* 0x000000ffffb47224 */ /* 0x002fe200078e0070 */
[----:B------:R-:W-:Y:S01]  /*191d0*/  MOV R182, R140 ;  /* 0x0000008c00b67202 */ /* 0x000fe20000000f00 */
[----:B------:R-:W-:Y:S02]  /*191e0*/  IMAD.MOV.U32 R181, RZ, RZ, R114 ;  /* 0x000000ffffb57224 */ /* 0x000fe400078e0072 */
[----:B------:R-:W-:Y:S02]  /*191f0*/  IMAD.MOV.U32 R183, RZ, RZ, R142 ;  /* 0x000000ffffb77224 */ /* 0x000fe400078e008e */
[----:B------:R-:W-:Y:S02]  /*19200*/  IMAD.MOV.U32 R212, RZ, RZ, R92 ;  /* 0x000000ffffd47224 */ /* 0x000fe400078e005c */
[----:B------:R-:W-:-:S02]  /*19210*/  IMAD.MOV.U32 R213, RZ, RZ, R94 ;  /* 0x000000ffffd57224 */ /* 0x000fc400078e005e */
[----:B------:R-:W-:Y:S02]  /*19220*/  IMAD.MOV.U32 R214, RZ, RZ, R188 ;  /* 0x000000ffffd67224 */ /* 0x000fe400078e00bc */
[----:B------:R-:W-:Y:S01]  /*19230*/  IMAD.MOV.U32 R215, RZ, RZ, R190 ;  /* 0x000000ffffd77224 */ /* 0x000fe200078e00be */
[----:B------:R-:W2:Y:S01]  /*19240*/  LDL.LU R188, [R1+0x24] ;  /* 0x0000240001bc7983 */ /* 0x000ea20000300800 */
[----:B------:R-:W-:Y:S02]  /*19250*/  IMAD.MOV.U32 R112, RZ, RZ, R113 ;  /* 0x000000ffff707224 */ /* 0x000fe400078e0071 */
[----:B------:R-:W-:Y:S02]  /*19260*/  IMAD.MOV.U32 R113, RZ, RZ, R115 ;  /* 0x000000ffff717224 */ /* 0x000fe400078e0073 */
[----:B------:R-:W-:Y:S02]  /*19270*/  IMAD.MOV.U32 R114, RZ, RZ, R141 ;  /* 0x000000ffff727224 */ /* 0x000fe400078e008d */
[----:B------:R-:W-:Y:S01]  /*19280*/  IMAD.MOV.U32 R115, RZ, RZ, R143 ;  /* 0x000000ffff737224 */ /* 0x000fe200078e008f */
[----:B----4-:R-:W-:Y:S01]  /*19290*/  STSM.16.M88.4 [R0+0x200], R184 ;  /* 0x000200b800007844 */ /* 0x010fe20000000200 */
[----:B------:R-:W-:Y:S06]  /*192a0*/  BAR.SYNC.DEFER_BLOCKING 0x0 ;  /* 0x0000000000007b1d */ /* 0x000fec0000010000 */
[----:B------:R-:W1:Y:S04]  /*192b0*/  LDS.128 R208, [R252] ;  /* 0x00000000fcd07984 */ /* 0x000e680000000c00 */
        /* <DEDUP_REMOVED lines=9> */
[----:B--2---:R-:W-:Y:S01]  /*19350*/  STSM.16.M88.4 [R0+0x200], R216 ;  /* 0x000200d800007844 */ /* 0x004fe20000000200 */
[----:B------:R-:W-:Y:S06]  /*19360*/  BAR.SYNC.DEFER_BLOCKING 0x0 ;  /* 0x0000000000007b1d */ /* 0x000fec0000010000 */
[----:B------:R-:W2:Y:S04]  /*19370*/  LDS.128 R212, [R252] ;  /* 0x00000000fcd47984 */ /* 0x000ea80000000c00 */
[----:B------:R-:W-:Y:S01]  /*19380*/  LDS.128 R140, [R252+0x400] ;  /* 0x00040000fc8c7984 */ /* 0x000fe20000000c00 */
[----:B------:R-:W-:Y:S06]  /*19390*/  BAR.SYNC.DEFER_BLOCKING 0x0 ;  /* 0x0000000000007b1d */ /* 0x000fec0000010000 */
[----:B------:R-:W-:Y:S04]  /*193a0*/  STSM.16.M88.4 [R0], R112 ;  /* 0x0000007000007844 */ /* 0x000fe80000000200 */
[----:B------:R1:W-:Y:S01]  /*193b0*/  STSM.16.M88.4 [R0+0x200], R168 ;  /* 0x000200a800007844 */ /* 0x0003e20000000200 */
[----:B------:R-:W-:Y:S01]  /*193c0*/  BAR.SYNC.DEFER_BLOCKING 0x0 ;  /* 0x0000000000007b1d */ /* 0x000fe20000010000 */
[----:B-1----:R-:W-:-:S05]  /*193d0*/  IMAD.MOV.U32 R170, RZ, RZ, R189 ;  /* 0x000000ffffaa7224 */ /* 0x002fca00078e00bd */
[----:B------:R-:W4:Y:S01]  /*193e0*/  LDL.LU R189, [R1+0x2c] ;  /* 0x00002c0001bd7983 */ /* 0x000f220000300800 */
[----:B------:R-:W-:-:S03]  /*193f0*/  IMAD.MOV.U32 R171, RZ, RZ, R191 ;  /* 0x000000ffffab7224 */ /* 0x000fc600078e00bf */
[----:B------:R-:W4:Y:S04]  /*19400*/  LDL.LU R190, [R1+0x64] ;  /* 0x0000640001be7983 */ /* 0x000f280000300800 */
[----:B------:R-:W4:Y:S01]  /*19410*/  LDL.LU R191, [R1+0x6c] ;  /* 0x00006c0001bf7983 */ /* 0x000f220000300800 */
[----:B------:R-:W-:Y:S02]  /*19420*/  IMAD.MOV.U32 R168, RZ, RZ, R93 ;  /* 0x000000ffffa87224 */ /* 0x000fe400078e005d */
[----:B------:R-:W-:Y:S01]  /*19430*/  IMAD.MOV.U32 R169, RZ, RZ, R95 ;  /* 0x000000ffffa97224 */ /* 0x000fe200078e005f */
[----:B------:R-:W1:Y:S04]  /*19440*/  LDS.128 R112, [R252] ;  /* 0x00000000fc707984 */ /* 0x000e680000000c00 */
[----:B------:R-:W-:Y:S01]  /*19450*/  LDS.128 R92, [R252+0x400] ;  /* 0x00040000fc5c7984 */ /* 0x000fe20000000c00 */
[----:B------:R-:W-:Y:S06]  /*19460*/  BAR.SYNC.DEFER_BLOCKING 0x0 ;  /* 0x0000000000007b1d */ /* 0x000fec0000010000 */
[----:B------:R3:W-:Y:S01]  /*19470*/  STSM.16.M88.4 [R0], R168 ;  /* 0x000000a800007844 */ /* 0x0007e20000000200 */
[----:B------:R-:W-:-:S02]  /*19480*/  IMAD.MOV.U32 R228, RZ, RZ, R172 ;  /* 0x000000ffffe47224 */ /* 0x000fc400078e00ac */
[----:B------:R-:W-:Y:S02]  /*19490*/  IMAD.MOV.U32 R229, RZ, RZ, R174 ;  /* 0x000000ffffe57224 */ /* 0x000fe400078e00ae */
[----:B------:R-:W-:Y:S02]  /*194a0*/  IMAD.MOV.U32 R230, RZ, RZ, R200 ;  /* 0x000000ffffe67224 */ /* 0x000fe400078e00c8 */
[----:B------:R-:W-:Y:S02]  /*194b0*/  IMAD.MOV.U32 R231, RZ, RZ, R202 ;  /* 0x000000ffffe77224 */ /* 0x000fe400078e00ca */
[----:B---3--:R-:W-:Y:S02]  /*194c0*/  IMAD.MOV.U32 R168, RZ, RZ, R116 ;  /* 0x000000ffffa87224 */ /* 0x008fe400078e0074 */
        /* <DEDUP_REMOVED lines=9> */
[----:B------:R-:W3:Y:S04]  /*19560*/  LDL.LU R242, [R1+0x2c8] ;  /* 0x0002c80001f27983 */ /* 0x000ee80000300800 */
[----:B------:R-:W2:Y:S04]  /*19570*/  LDL.LU R240, [R1+0x2cc] ;  /* 0x0002cc0001f07983 */ /* 0x000ea80000300800 */
[----:B------:R-:W2:Y:S04]  /*19580*/  LDL.LU R232, [R1+0x2d0] ;  /* 0x0002d00001e87983 */ /* 0x000ea80000300800 */
[----:B------:R-:W2:Y:S04]  /*19590*/  LDL.LU R200, [R1+0x100] ;  /* 0x0001000001c87983 */ /* 0x000ea80000300800 */
[----:B----4-:R-:W-:Y:S01]  /*195a0*/  STSM.16.M88.4 [R0+0x200], R188 ;  /* 0x000200bc00007844 */ /* 0x010fe20000000200 */
[----:B------:R-:W-:Y:S06]  /*195b0*/  BAR.SYNC.DEFER_BLOCKING 0x0 ;  /* 0x0000000000007b1d */ /* 0x000fec0000010000 */
[----:B------:R-:W4:Y:S04]  /*195c0*/  LDS.128 R220, [R252] ;  /* 0x00000000fcdc7984 */ /* 0x000f280000000c00 */
[----:B------:R-:W4:Y:S01]  /*195d0*/  LDS.128 R216, [R252+0x400] ;  /* 0x00040000fcd87984 */ /* 0x000f220000000c00 */
[----:B------:R-:W-:Y:S06]  /*195e0*/  BAR.SYNC.DEFER_BLOCKING 0x0 ;  /* 0x0000000000007b1d */ /* 0x000fec0000010000 */
[----:B------:R-:W-:Y:S04]  /*195f0*/  STSM.16.M88.4 [R0], R168 ;  /* 0x000000a800007844 */ /* 0x000fe80000000200 */
[----:B------:R-:W-:Y:S01]  /*19600*/  STSM.16.M88.4 [R0+0x200], R228 ;  /* 0x000200e400007844 */ /* 0x000fe20000000200 */
[----:B------:R-:W-:Y:S06]  /*19610*/  BAR.SYNC.DEFER_BLOCKING 0x0 ;  /* 0x0000000000007b1d */ /* 0x000fec0000010000 */
[----:B------:R-:W4:Y:S04]  /*19620*/  LDS.128 R168, [R252] ;  /* 0x00000000fca87984 */ /* 0x000f280000000c00 */
[----:B------:R-:W-:Y:S01]  /*19630*/  LDS.128 R188, [R252+0x400] ;  /* 0x00040000fcbc7984 */ /* 0x000fe20000000c00 */
[----:B------:R-:W-:Y:S06]  /*19640*/  BAR.SYNC.DEFER_BLOCKING 0x0 ;  /* 0x0000000000007b1d */ /* 0x000fec0000010000 */
[----:B------:R1:W-:Y:S04]  /*19650*/  STSM.16.M88.4 [R0], R224 ;  /* 0x000000e000007844 */ /* 0x0003e80000000200 */
[----:B-1----:R-:W2:Y:S04]  /*19660*/  LDL.LU R224, [R1+0x10] ;  /* 0x0000100001e07983 */ /* 0x002ea80000300800 */
[----:B------:R-:W2:Y:S04]  /*19670*/  LDL.LU R225, [R1+0x18] ;  /* 0x0000180001e17983 */ /* 0x000ea80000300800 */
[----:B------:R-:W2:Y:S04]  /*19680*/  LDL.LU R226, [R1+0x50] ;  /* 0x0000500001e27983 */ /* 0x000ea80000300800 */
[----:B------:R-:W2:Y:S01]  /*19690*/  LDL.LU R227, [R1+0x58] ;  /* 0x0000580001e37983 */ /* 0x000ea20000300800 */
[----:B------:R-:W-:Y:S01]  /*196a0*/  IMAD.MOV.U32 R116, RZ, RZ, R117 ;  /* 0x000000ffff747224 */ /* 0x000fe200078e0075 */
[----:B------:R-:W-:Y:S01]  /*196b0*/  MOV R118, R145 ;  /* 0x0000009100767202 */ /* 0x000fe20000000f00 */
[----:B------:R-:W-:-:S02]  /*196c0*/  IMAD.MOV.U32 R117, RZ, RZ, R119 ;  /* 0x000000ffff757224 */ /* 0x000fc400078e0077 */
[----:B------:R-:W-:Y:S02]  /*196d0*/  IMAD.MOV.U32 R119, RZ, RZ, R147 ;  /* 0x000000ffff777224 */ /* 0x000fe400078e0093 */
[----:B------:R-:W-:Y:S02]  /*196e0*/  IMAD.MOV.U32 R96, RZ, RZ, R97 ;  /* 0x000000ffff607224 */ /* 0x000fe400078e0061 */
[----:B------:R-:W-:Y:S02]  /*196f0*/  IMAD.MOV.U32 R97, RZ, RZ, R99 ;  /* 0x000000ffff617224 */ /* 0x000fe400078e0063 */
[----:B------:R-:W-:Y:S02]  /*19700*/  IMAD.MOV.U32 R98, RZ, RZ, R193 ;  /* 0x000000ffff627224 */ /* 0x000fe400078e00c1 */
[----:B------:R-:W-:Y:S01]  /*19710*/  IMAD.MOV.U32 R99, RZ, RZ, R195 ;  /* 0x000000ffff637224 */ /* 0x000fe200078e00c3 */
[----:B---3--:R-:W-:Y:S01]  /*19720*/  ISETP.LT.AND P0, PT, R242, UR27, !P0 ;  /* 0x0000001bf2007c0c */ /* 0x008fe2000c701270 */
[----:B------:R-:W-:Y:S01]  /*19730*/  IMAD.MOV.U32 R231, RZ, RZ, R2 ;  /* 0x000000ffffe77224 */ /* 0x000fe200078e0002 */
[----:B------:R-:W1:Y:S01]  /*19740*/  LDC R193, c[0x0][0x244] ;  /* 0x00009100ffc17b82 */ /* 0x000e620000000800 */
[----:B--2---:R-:W-:Y:S07]  /*19750*/  STSM.16.M88.4 [R0+0x200], R224 ;  /* 0x000200e000007844 */ /* 0x004fee0000000200 */
[----:B------:R-:W-:Y:S06]  /*19760*/  BAR.SYNC.DEFER_BLOCKING 0x0 ;  /* 0x0000000000007b1d */ /* 0x000fec0000010000 */
[----:B------:R-:W2:Y:S04]  /*19770*/  LDS.128 R144, [R252] ;  /* 0x00000000fc907984 */ /* 0x000ea80000000c00 */
[----:B------:R-:W-:Y:S01]  /*19780*/  LDS.128 R224, [R252+0x400] ;  /* 0x00040000fce07984 */ /* 0x000fe20000000c00 */
[----:B------:R-:W-:Y:S06]  /*19790*/  BAR.SYNC.DEFER_BLOCKING 0x0 ;  /* 0x0000000000007b1d */ /* 0x000fec0000010000 */
[----:B------:R3:W-:Y:S02]  /*197a0*/  STSM.16.M88.4 [R0], R116 ;  /* 0x0000007400007844 */ /* 0x0007e40000000200 */
[----:B---3--:R-:W-:-:S02]  /*197b0*/  IMAD.MOV.U32 R116, RZ, RZ, R173 ;  /* 0x000000ffff747224 */ /* 0x008fc400078e00ad */
[----:B------:R-:W-:Y:S02]  /*197c0*/  IMAD.MOV.U32 R117, RZ, RZ, R175 ;  /* 0x000000ffff757224 */ /* 0x000fe400078e00af */
[----:B------:R-:W-:Y:S02]  /*197d0*/  IMAD.MOV.U32 R118, RZ, RZ, R201 ;  /* 0x000000ffff767224 */ /* 0x000fe400078e00c9 */
[----:B------:R-:W-:-:S05]  /*197e0*/  IMAD.MOV.U32 R119, RZ, RZ, R203 ;  /* 0x000000ffff777224 */ /* 0x000fca00078e00cb */
[----:B------:R-:W-:Y:S01]  /*197f0*/  STSM.16.M88.4 [R0+0x200], R116 ;  /* 0x0002007400007844 */ /* 0x000fe20000000200 */
[----:B------:R-:W-:Y:S06]  /*19800*/  BAR.SYNC.DEFER_BLOCKING 0x0 ;  /* 0x0000000000007b1d */ /* 0x000fec0000010000 */
[----:B------:R-:W3:Y:S04]  /*19810*/  LDS.128 R116, [R252] ;  /* 0x00000000fc747984 */ /* 0x000ee80000000c00 */
[----:B------:R-:W-:Y:S01]  /*19820*/  LDS.128 R172, [R252+0x400] ;  /* 0x00040000fcac7984 */ /* 0x000fe20000000c00 */
[----:B------:R-:W-:Y:S06]  /*19830*/  BAR.SYNC.DEFER_BLOCKING 0x0 ;  /* 0x0000000000007b1d */ /* 0x000fec0000010000 */
[----:B------:R4:W-:Y:S04]  /*19840*/  STSM.16.M88.4 [R0], R96 ;  /* 0x0000006000007844 */ /* 0x0009e80000000200 */
[----:B----4-:R-:W4:Y:S04]  /*19850*/  LDL.LU R96, [R1+0x14] ;  /* 0x0000140001607983 */ /* 0x010f280000300800 */
[----:B------:R-:W4:Y:S04]  /*19860*/  LDL.LU R97, [R1+0x1c] ;  /* 0x00001c0001617983 */ /* 0x000f280000300800 */
[----:B------:R-:W4:Y:S04]  /*19870*/  LDL.LU R98, [R1+0x54] ;  /* 0x0000540001627983 */ /* 0x000f280000300800 */
[----:B------:R-:W4:Y:S01]  /*19880*/  LDL.LU R99, [R1+0x5c] ;  /* 0x00005c0001637983 */ /* 0x000f220000300800 */
[----:B------:R-:W-:-:S02]  /*19890*/  IMAD.MOV.U32 R237, RZ, RZ, R3 ;  /* 0x000000ffffed7224 */ /* 0x000fc400078e0003 */
[----:B------:R-:W-:Y:S01]  /*198a0*/  IMAD.MOV.U32 R233, RZ, RZ, R236 ;  /* 0x000000ffffe97224 */ /* 0x000fe200078e00ec */
[----:B------:R-:W2:Y:S01]  /*198b0*/  LDL.LU R235, [R1+0xe4] ;  /* 0x0000e40001eb7983 */ /* 0x000ea20000300800 */
[----:B------:R-:W-:-:S03]  /*198c0*/  IMAD.MOV.U32 R202, RZ, RZ, R241 ;  /* 0x000000ffffca7224 */ /* 0x000fc600078e00f1 */
[----:B------:R-:W3:Y:S01]  /*198d0*/  LDL.LU R239, [R1+0x108] ;  /* 0x0001080001ef7983 */ /* 0x000ee20000300800 */
[----:B------:R-:W-:-:S03]  /*198e0*/  IMAD.MOV.U32 R230, RZ, RZ, R238 ;  /* 0x000000ffffe67224 */ /* 0x000fc600078e00ee */
[----:B------:R-:W3:Y:S01]  /*198f0*/  LDL.LU R236, [R1+0xe8] ;  /* 0x0000e80001ec7983 */ /* 0x000ee20000300800 */
[----:B------:R-:W-:-:S03]  /*19900*/  IMAD.MOV.U32 R234, RZ, RZ, R243 ;  /* 0x000000ffffea7224 */ /* 0x000fc600078e00f3 */
[----:B------:R-:W3:Y:S04]  /*19910*/  LDL.LU R241, [R1+0x8] ;  /* 0x0000080001f17983 */ /* 0x000ee80000300800 */
[----:B------:R-:W3:Y:S04]  /*19920*/  LDL.LU R238, [R1+0x10c] ;  /* 0x00010c0001ee7983 */ /* 0x000ee80000300800 */
[----:B------:R-:W3:Y:S04]  /*19930*/  LDL.LU R243, [R1+0x4c] ;  /* 0x00004c0001f37983 */ /* 0x000ee80000300800 */
[----:B----4-:R4:W-:Y:S02]  /*19940*/  STSM.16.M88.4 [R0+0x200], R96 ;  /* 0x0002006000007844 */ /* 0x0109e40000000200 */
[----:B----4-:R-:W-:Y:S01]  /*19950*/  IMAD R0, R240, UR4, RZ ;  /* 0x00000004f0007c24 */ /* 0x010fe2000f8e02ff */
[----:B------:R-:W-:Y:S01]  /*19960*/  ULDC.64 UR4, c[0x0][0x220] ;  /* 0x0000880000047ab9 */ /* 0x000fe20000000a00 */
[----:B------:R-:W-:Y:S03]  /*19970*/  BAR.SYNC.DEFER_BLOCKING 0x0 ;  /* 0x0000000000007b1d */ /* 0x000fe60000010000 */
[----:B------:R-:W-:-:S03]  /*19980*/  LEA R2, P2, R0, UR4, 0x2 ;  /* 0x0000000400027c11 */ /* 0x000fc6000f8410ff */
[----:B------:R-:W-:Y:S01]  /*19990*/  ULDC UR4, c[0x0][0x248] ;  /* 0x0000920000047ab9 */ /* 0x000fe20000000800 */
[----:B------:R-:W-:Y:S01]  /*199a0*/  LEA.HI.X.SX32 R3, R0, UR5, 0x2, P2 ;  /* 0x0000000500037c11 */ /* 0x000fe200090f16ff */
[----:B------:R-:W-:Y:S01]  /*199b0*/  IMAD R192, R242, UR4, RZ ;  /* 0x00000004f2c07c24 */ /* 0x000fe2000f8e02ff */
[----:B------:R-:W-:-:S03]  /*199c0*/  ULDC.64 UR4, c[0x0][0x228] ;  /* 0x00008a0000047ab9 */ /* 0x000fc60000000a00 */
[----:B------:R-:W-:-:S05]  /*199d0*/  IMAD.WIDE R96, R192, 0x4, R2 ;  /* 0x00000004c0607825 */ /* 0x000fca00078e0202 */
[----:B------:R4:W-:Y:S04]  /*199e0*/  @P0 STG.E desc[UR28][R96.64], R200 ;  /* 0x000000c860000986 */ /* 0x0009e8000c10191c */
[----:B----4-:R-:W4:Y:S01]  /*199f0*/  LDL.LU R200, [R1+0x104] ;  /* 0x0001040001c87983 */ /* 0x010f220000300800 */
[----:B-1----:R-:W-:Y:S01]  /*19a00*/  IMAD R0, R193, 0x40, R0 ;  /* 0x00000040c1007824 */ /* 0x002fe200078e0200 */
[----:B------:R-:W-:Y:S01]  /*19a10*/  ISETP.LT.AND P1, PT, R232, UR4, !P1 ;  /* 0x00000004e8007c0c */ /* 0x000fe2000cf21270 */
[----:B------:R-:W-:-:S03]  /*19a20*/  ULDC UR4, c[0x0][0x22c] ;  /* 0x00008b0000047ab9 */ /* 0x000fc60000000800 */
[----:B------:R-:W-:-:S04]  /*19a30*/  LEA R96, P0, R0, UR6, 0x2 ;  /* 0x0000000600607c11 */ /* 0x000fc8000f8010ff */
[----:B------:R-:W-:Y:S01]  /*19a40*/  LEA.HI.X.SX32 R97, R0, UR7, 0x2, P0 ;  /* 0x0000000700617c11 */ /* 0x000fe200080f16ff */
[----:B------:R-:W-:Y:S01]  /*19a50*/  VIADD R0, R242, 0x1 ;  /* 0x00000001f2007836 */ /* 0x000fe20000000000 */
[----:B------:R-:W-:Y:S01]  /*19a60*/  ULDC.64 UR6, c[0x0][0x228] ;  /* 0x00008a0000067ab9 */ /* 0x000fe20000000a00 */
[----:B------:R-:W-:-:S03]  /*19a70*/  IMAD.WIDE R98, R192, 0x4, R96 ;  /* 0x00000004c0627825 */ /* 0x000fc600078e0260 */
[----:B------:R-:W-:Y:S01]  /*19a80*/  ISETP.GE.AND P0, PT, R0, UR4, PT ;  /* 0x0000000400007c0c */ /* 0x000fe2000bf06270 */
[----:B------:R-:W-:Y:S01]  /*19a90*/  ULDC UR4, c[0x0][0x248] ;  /* 0x0000920000047ab9 */ /* 0x000fe20000000800 */
[----:B------:R1:W-:Y:S02]  /*19aa0*/  @P1 STG.E desc[UR28][R98.64], R230 ;  /* 0x000000e662001986 */ /* 0x0003e4000c10191c */
[----:B------:R-:W-:Y:S01]  /*19ab0*/  ISETP.LT.AND P1, PT, R240, UR6, !P0 ;  /* 0x00000006f0007c0c */ /* 0x000fe2000c721270 */
[----:B------:R-:W-:Y:S01]  /*19ac0*/  VIADD R0, R192, UR4 ;  /* 0x00000004c0007c36 */ /* 0x000fe20008000000 */
[----:B------:R-:W-:Y:S01]  /*19ad0*/  ISETP.LT.AND P0, PT, R232, UR10, !P0 ;  /* 0x0000000ae8007c0c */ /* 0x000fe2000c701270 */
[----:B------:R-:W-:Y:S01]  /*19ae0*/  ULDC UR4, c[0x0][0x22c] ;  /* 0x00008b0000047ab9 */ /* 0x000fe20000000800 */
[----:B------:R-:W-:Y:S01]  /*19af0*/  VIADD R192, R242, 0x3 ;  /* 0x00000003f2c07836 */ /* 0x000fe20000000000 */
[----:B------:R-:W-:Y:S01]  /*19b00*/  ULDC UR6, c[0x0][0x228] ;  /* 0x00008a0000067ab9 */ /* 0x000fe20000000800 */
[----:B------:R-:W-:Y:S01]  /*19b10*/  ULDC UR10, c[0x0][0x228] ;  /* 0x00008a00000a7ab9 */ /* 0x000fe20000000800 */
[----:B-1----:R-:W-:-:S06]  /*19b20*/  IMAD.WIDE R98, R0, 0x4, R2 ;  /* 0x0000000400627825 */ /* 0x002fcc00078e0202 */
[----:B------:R1:W-:Y:S02]  /*19b30*/  @P1 STG.E desc[UR28][R98.64], R231 ;  /* 0x000000e762001986 */ /* 0x0003e4000c10191c */
[----:B-1----:R-:W-:-:S05]  /*19b40*/  IMAD.WIDE R98, R0, 0x4, R96 ;  /* 0x0000000400627825 */ /* 0x002fca00078e0260 */
[----:B------:R1:W-:Y:S02]  /*19b50*/  @P0 STG.E desc[UR28][R98.64], R202 ;  /* 0x000000ca62000986 */ /* 0x0003e4000c10191c */
[----:B-1----:R-:W-:-:S05]  /*19b60*/  VIADD R98, R242, 0x2 ;  /* 0x00000002f2627836 */ /* 0x002fca0000000000 */
[----:B------:R-:W-:Y:S01]  /*19b70*/  ISETP.GE.AND P0, PT, R98, UR4, PT ;  /* 0x0000000462007c0c */ /* 0x000fe2000bf06270 */
[----:B------:R-:W-:-:S03]  /*19b80*/  ULDC UR4, c[0x0][0x248] ;  /* 0x0000920000047ab9 */ /* 0x000fc60000000800 */
[----:B------:R-:W-:Y:S01]  /*19b90*/  ISETP.LT.AND P1, PT, R240, UR8, !P0 ;  /* 0x00000008f0007c0c */ /* 0x000fe2000c721270 */
[----:B------:R-:W-:Y:S01]  /*19ba0*/  VIADD R0, R0, UR4 ;  /* 0x0000000400007c36 */ /* 0x000fe20008000000 */
[----:B------:R-:W-:Y:S01]  /*19bb0*/  ISETP.LT.AND P0, PT, R232, UR14, !P0 ;  /* 0x0000000ee8007c0c */ /* 0x000fe2000c701270 */
[----:B------:R-:W-:Y:S01]  /*19bc0*/  ULDC UR4, c[0x0][0x22c] ;  /* 0x00008b0000047ab9 */ /* 0x000fe20000000800 */
[----:B------:R-:W-:Y:S01]  /*19bd0*/  ULDC UR8, c[0x0][0x228] ;  /* 0x00008a0000087ab9 */ /* 0x000fe20000000800 */
[----:B------:R-:W-:Y:S01]  /*19be0*/  IMAD.WIDE R98, R0, 0x4, R2 ;  /* 0x0000000400627825 */ /* 0x000fe200078e0202 */
[----:B------:R-:W-:-:S07]  /*19bf0*/  ULDC UR14, c[0x0][0x228] ;  /* 0x00008a00000e7ab9 */ /* 0x000fce0000000800 */
[----:B----4-:R1:W-:Y:S02]  /*19c00*/  @P1 STG.E desc[UR28][R98.64], R200 ;  /* 0x000000c862001986 */ /* 0x0103e4000c10191c */
[----:B-1----:R-:W-:-:S05]  /*19c10*/  IMAD.WIDE R98, R0, 0x4, R96 ;  /* 0x0000000400627825 */ /* 0x002fca00078e0260 */
[----:B--2---:R1:W-:Y:S01]  /*19c20*/  @P0 STG.E desc[UR28][R98.64], R235 ;  /* 0x000000eb62000986 */ /* 0x0043e2000c10191c */
[----:B------:R-:W-:Y:S01]  /*19c30*/  ISETP.GE.AND P0, PT, R192, UR4, PT ;  /* 0x00000004c0007c0c */ /* 0x000fe2000bf06270 */
[----:B------:R-:W-:-:S03]  /*19c40*/  ULDC UR4, c[0x0][0x248] ;  /* 0x0000920000047ab9 */ /* 0x000fc60000000800 */
[----:B------:R-:W-:Y:S01]  /*19c50*/  ISETP.LT.AND P1, PT, R240, UR12, !P0 ;  /* 0x0000000cf0007c0c */ /* 0x000fe2000c721270 */
[----:B------:R-:W-:Y:S01]  /*19c60*/  VIADD R0, R0, UR4 ;  /* 0x0000000400007c36 */ /* 0x000fe20008000000 */
[----:B------:R-:W-:Y:S01]  /*19c70*/  ISETP.LT.AND P0, PT, R232, UR18, !P0 ;  /* 0x00000012e8007c0c */ /* 0x000fe2000c701270 */
[----:B------:R-:W-:Y:S01]  /*19c80*/  VIADD R192, R242, 0x4 ;  /* 0x00000004f2c07836 */ /* 0x000fe20000000000 */
[----:B------:R-:W-:Y:S01]  /*19c90*/  ULDC UR4, c[0x0][0x22c] ;  /* 0x00008b0000047ab9 */ /* 0x000fe20000000800 */
[----:B------:R-:W-:Y:S01]  /*19ca0*/  ULDC UR12, c[0x0][0x228] ;  /* 0x00008a00000c7ab9 */ /* 0x000fe20000000800 */
[----:B-1----:R-:W-:-:S07]  /*19cb0*/  IMAD.WIDE R98, R0, 0x4, R2 ;  /* 0x0000000400627825 */ /* 0x002fce00078e0202 */
[----:B------:R1:W-:Y:S02]  /*19cc0*/  @P1 STG.E desc[UR28][R98.64], R233 ;  /* 0x000000e962001986 */ /* 0x0003e4000c10191c */
[----:B-1----:R-:W-:-:S05]  /*19cd0*/  IMAD.WIDE R98, R0, 0x4, R96 ;  /* 0x0000000400627825 */ /* 0x002fca00078e0260 */
[----:B------:R1:W-:Y:S01]  /*19ce0*/  @P0 STG.E desc[UR28][R98.64], R234 ;  /* 0x000000ea62000986 */ /* 0x0003e2000c10191c */
        /* <DEDUP_REMOVED lines=9> */
[----:B---3--:R1:W-:Y:S02]  /*19d80*/  @P1 STG.E desc[UR28][R98.64], R239 ;  /* 0x000000ef62001986 */ /* 0x0083e4000c10191c */
[----:B-1----:R-:W-:-:S05]  /*19d90*/  IMAD.WIDE R98, R0, 0x4, R96 ;  /* 0x0000000400627825 */ /* 0x002fca00078e0260 */
[----:B------:R1:W-:Y:S01]  /*19da0*/  @P0 STG.E desc[UR28][R98.64], R236 ;  /* 0x000000ec62000986 */ /* 0x0003e2000c10191c */
[----:B------:R-:W-:Y:S01]  /*19db0*/  ISETP.GE.AND P0, PT, R192, UR4, PT ;  /* 0x00000004c0007c0c */ /* 0x000fe2000bf06270 */
[----:B------:R-:W-:-:S03]  /*19dc0*/  ULDC UR4, c[0x0][0x248] ;  /* 0x0000920000047ab9 */ /* 0x000fc60000000800 */
[----:B------:R-:W-:Y:S01]  /*19dd0*/  ISETP.LT.AND P1, PT, R240, UR20, !P0 ;  /* 0x00000014f0007c0c */ /* 0x000fe2000c721270 */
[----:B------:R-:W-:Y:S01]  /*19de0*/  VIADD R193, R0, UR4 ;  /* 0x0000000400c17c36 */ /* 0x000fe20008000000 */
[----:B------:R-:W-:Y:S01]  /*19df0*/  ISETP.LT.AND P0, PT, R232, UR24, !P0 ;  /* 0x00000018e8007c0c */ /* 0x000fe2000c701270 */
[----:B-1----:R-:W2:Y:S02]  /*19e00*/  LDL.LU R236, [R1+0xec] ;  /* 0x0000ec0001ec7983 */ /* 0x002ea40000300800 */
[----:B------:R-:W-:Y:S01]  /*19e10*/  IMAD.WIDE R98, R193, 0x4, R2 ;  /* 0x00000004c1627825 */ /* 0x000fe200078e0202 */
[----:B------:R-:W-:-:S07]  /*19e20*/  ULDC UR4, c[0x0][0x22c] ;  /* 0x00008b0000047ab9 */ /* 0x000fce0000000800 */
[----:B------:R1:W-:Y:S02]  /*19e30*/  @P1 STG.E desc[UR28][R98.64], R237 ;  /* 0x000000ed62001986 */ /* 0x0003e4000c10191c */
[----:B-1----:R-:W-:-:S05]  /*19e40*/  IMAD.WIDE R98, R193, 0x4, R96 ;  /* 0x00000004c1627825 */ /* 0x002fca00078e0260 */
[----:B------:R1:W-:Y:S04]  /*19e50*/  @P0 STG.E desc[UR28][R98.64], R241 ;  /* 0x000000f162000986 */ /* 0x0003e8000c10191c */
[----:B-1----:R-:W3:Y:S04]  /*19e60*/  LDL.LU R241, [R1+0xc] ;  /* 0x00000c0001f17983 */ /* 0x002ee80000300800 */
[----:B------:R-:W4:Y:S04]  /*19e70*/  LDL.LU R235, [R1+0xf0] ;  /* 0x0000f00001eb7983 */ /* 0x000f280000300800 */
[----:B------:R-:W4:Y:S04]  /*19e80*/  LDL.LU R200, [R1+0xd0] ;  /* 0x0000d00001c87983 */ /* 0x000f280000300800 */
[----:B------:R-:W4:Y:S01]  /*19e90*/  LDL.LU R234, [R1+0x30] ;  /* 0x0000300001ea7983 */ /* 0x000f220000300800 */
[----:B------:R-:W-:-:S03]  /*19ea0*/  VIADD R0, R242, 0x6 ;  /* 0x00000006f2007836 */ /* 0x000fc60000000000 */
[----:B------:R-:W4:Y:S02]  /*19eb0*/  LDL.LU R233, [R1+0xd4] ;  /* 0x0000d40001e97983 */ /* 0x000f240000300800 */
[----:B------:R-:W-:Y:S01]  /*19ec0*/  ISETP.GE.AND P0, PT, R0, UR4, PT ;  /* 0x0000000400007c0c */ /* 0x000fe2000bf06270 */
[----:B------:R-:W-:Y:S01]  /*19ed0*/  ULDC UR4, c[0x0][0x248] ;  /* 0x0000920000047ab9 */ /* 0x000fe20000000800 */
[----:B------:R-:W4:Y:S02]  /*19ee0*/  LDL.LU R239, [R1+0xf8] ;  /* 0x0000f80001ef7983 */ /* 0x000f240000300800 */
[----:B------:R-:W-:Y:S01]  /*19ef0*/  ISETP.LT.AND P1, PT, R240, UR26, !P0 ;  /* 0x0000001af0007c0c */ /* 0x000fe2000c721270 */
[----:B------:R-:W-:Y:S01]  /*19f00*/  VIADD R193, R193, UR4 ;  /* 0x00000004c1c17c36 */ /* 0x000fe20008000000 */
[----:B------:R-:W-:Y:S01]  /*19f10*/  ULDC UR4, c[0x0][0x22c] ;  /* 0x00008b0000047ab9 */ /* 0x000fe20000000800 */
[----:B------:R-:W-:Y:S01]  /*19f20*/  VIADD R0, R242, 0x7 ;  /* 0x00000007f2007836 */ /* 0x000fe20000000000 */
[----:B------:R-:W4:Y:S01]  /*19f30*/  LDL.LU R237, [R1+0xd8] ;  /* 0x0000d80001ed7983 */ /* 0x000f220000300800 */
[----:B------:R-:W-:-:S08]  /*19f40*/  IMAD.WIDE R98, R193, 0x4, R2 ;  /* 0x00000004c1627825 */ /* 0x000fd000078e0202 */
[----:B------:R1:W-:Y:S01]  /*19f50*/  @P1 STG.E desc[UR28][R98.64], R238 ;  /* 0x000000ee62001986 */ /* 0x0003e2000c10191c */
[----:B------:R-:W-:Y:S01]  /*19f60*/  ISETP.LT.AND P1, PT, R232, UR6, !P0 ;  /* 0x00000006e8007c0c */ /* 0x000fe2000c721270 */
[----:B------:R-:W-:Y:S01]  /*19f70*/  ULDC UR6, c[0x0][0x228] ;  /* 0x00008a0000067ab9 */ /* 0x000fe20000000800 */
[----:B------:R-:W-:Y:S01]  /*19f80*/  ISETP.GE.AND P0, PT, R0, UR4, PT ;  /* 0x0000000400007c0c */ /* 0x000fe2000bf06270 */
[----:B------:R-:W-:Y:S01]  /*19f90*/  ULDC UR4, c[0x0][0x248] ;  /* 0x0000920000047ab9 */ /* 0x000fe20000000800 */
[----:B------:R-:W-:Y:S02]  /*19fa0*/  VIADD R0, R242, 0x8 ;  /* 0x00000008f2007836 */ /* 0x000fe40000000000 */
[C---:B------:R-:W-:Y:S01]  /*19fb0*/  VIADD R201, R193.reuse, UR4 ;  /* 0x00000004c1c97c36 */ /* 0x040fe20008000000 */
[----:B------:R-:W-:Y:S01]  /*19fc0*/  ULDC UR4, c[0x0][0x228] ;  /* 0x00008a0000047ab9 */ /* 0x000fe20000000800 */
[----:B-1----:R-:W-:Y:S01]  /*19fd0*/  IMAD.WIDE R98, R193, 0x4, R96 ;  /* 0x00000004c1627825 */ /* 0x002fe200078e0260 */
[----:B------:R-:W-:Y:S01]  /*19fe0*/  ISETP.LT.AND P2, PT, R240, UR6, !P0 ;  /* 0x00000006f0007c0c */ /* 0x000fe2000c741270 */
[----:B------:R-:W-:Y:S01]  /*19ff0*/  ULDC UR6, c[0x0][0x228] ;  /* 0x00008a0000067ab9 */ /* 0x000fe20000000800 */
[----:B------:R-:W4:Y:S01]  /*1a000*/  LDL.LU R238, [R1+0x38] ;  /* 0x0000380001ee7983 */ /* 0x000f220000300800 */
[----:B------:R-:W-:-:S04]  /*1a010*/  IMAD.WIDE R192, R201, 0x4, R2 ;  /* 0x00000004c9c07825 */ /* 0x000fc800078e0202 */
[C---:B------:R-:W-:Y:S01]  /*1a020*/  IMAD.WIDE R194, R201.reuse, 0x4, R96 ;  /* 0x00000004c9c27825 */ /* 0x040fe200078e0260 */
[----:B--2---:R1:W-:Y:S01]  /*1a030*/  @P1 STG.E desc[UR28][R98.64], R236 ;  /* 0x000000ec62001986 */ /* 0x0043e2000c10191c */
[----:B------:R-:W-:Y:S01]  /*1a040*/  ISETP.LT.AND P1, PT, R232, UR4, !P0 ;  /* 0x00000004e8007c0c */ /* 0x000fe2000c721270 */
[----:B------:R-:W-:Y:S02]  /*1a050*/  ULDC UR4, c[0x0][0x22c] ;  /* 0x00008b0000047ab9 */ /* 0x000fe40000000800 */
[----:B------:R-:W-:Y:S01]  /*1a060*/  ISETP.GE.AND P0, PT, R0, UR4, PT ;  /* 0x0000000400007c0c */ /* 0x000fe2000bf06270 */
[----:B------:R-:W-:Y:S01]  /*1a070*/  ULDC UR4, c[0x0][0x248] ;  /* 0x0000920000047ab9 */ /* 0x000fe20000000800 */
[----:B------:R-:W-:Y:S02]  /*1a080*/  IADD3 R0, R242, 0xa, RZ ;  /* 0x0000000af2007810 */ /* 0x000fe40007ffe0ff */
[----:B------:R-:W-:Y:S01]  /*1a090*/  ISETP.LT.AND P5, PT, R240, UR6, !P0 ;  /* 0x00000006f0007c0c */ /* 0x000fe2000c7a1270 */
[----:B------:R-:W-:Y:S01]  /*1a0a0*/  VIADD R201, R201, UR4 ;  /* 0x00000004c9c97c36 */ /* 0x000fe20008000000 */
[----:B------:R-:W-:Y:S01]  /*1a0b0*/  ULDC UR6, c[0x0][0x22c] ;  /* 0x00008b0000067ab9 */ /* 0x000fe20000000800 */
[----:B------:R2:W-:Y:S01]  /*1a0c0*/  @P2 STG.E desc[UR28][R192.64], R243 ;  /* 0x000000f3c0002986 */ /* 0x0005e2000c10191c */
[----:B------:R-:W-:Y:S01]  /*1a0d0*/  ULDC UR4, c[0x0][0x228] ;  /* 0x00008a0000047ab9 */ /* 0x000fe20000000800 */
[----:B------:R-:W-:Y:S01]  /*1a0e0*/  ISETP.GE.AND P3, PT, R0, UR6, PT ;  /* 0x0000000600007c0c */ /* 0x000fe2000bf66270 */
[----:B------:R-:W-:Y:S01]  /*1a0f0*/  VIADD R0, R242, 0xc ;  /* 0x0000000cf2007836 */ /* 0x000fe20000000000 */
[----:B------:R-:W-:Y:S01]  /*1a100*/  ISETP.LT.AND P4, PT, R232, UR4, !P0 ;  /* 0x00000004e8007c0c */ /* 0x000fe2000c781270 */
[----:B-1----:R-:W-:Y:S01]  /*1a110*/  IMAD.WIDE R98, R201, 0x4, R2 ;  /* 0x00000004c9627825 */ /* 0x002fe200078e0202 */
[----:B------:R-:W-:Y:S01]  /*1a120*/  ULDC UR4, c[0x0][0x22c] ;  /* 0x00008b0000047ab9 */ /* 0x000fe20000000800 */
[----:B------:R-:W-:Y:S01]  /*1a130*/  ULDC UR6, c[0x0][0x22c] ;  /* 0x00008b0000067ab9 */ /* 0x000fe20000000800 */
[----:B------:R-:W4:Y:S01]  /*1a140*/  LDL.LU R236, [R1+0xfc] ;  /* 0x0000fc0001ec7983 */ /* 0x000f220000300800 */
[----:B--2---:R-:W-:-:S03]  /*1a150*/  VIADD R192, R242, 0x9 ;  /* 0x00000009f2c07836 */ /* 0x004fc60000000000 */
[----:B------:R-:W2:Y:S02]  /*1a160*/  LDL.LU R243, [R1+0xdc] ;  /* 0x0000dc0001f37983 */ /* 0x000ea40000300800 */
[----:B------:R-:W-:Y:S01]  /*1a170*/  ISETP.GE.AND P2, PT, R192, UR4, PT ;  /* 0x00000004c0007c0c */ /* 0x000fe2000bf46270 */
[----:B------:R-:W-:Y:S01]  /*1a180*/  ULDC UR4, c[0x0][0x22c] ;  /* 0x00008b0000047ab9 */ /* 0x000fe20000000800 */
[----:B---3--:R1:W-:Y:S01]  /*1a190*/  @P1 STG.E desc[UR28][R194.64], R241 ;  /* 0x000000f1c2001986 */ /* 0x0083e2000c10191c */
[----:B------:R-:W-:Y:S01]  /*1a1a0*/  ISETP.GE.AND P1, PT, R0, UR6, PT ;  /* 0x0000000600007c0c */ /* 0x000fe2000bf26270 */
[----:B------:R-:W-:Y:S02]  /*1a1b0*/  ULDC UR6, c[0x0][0x228] ;  /* 0x00008a0000067ab9 */ /* 0x000fe40000000800 */
[----:B----4-:R3:W-:Y:S01]  /*1a1c0*/  @P5 STG.E desc[UR28][R98.64], R235 ;  /* 0x000000eb62005986 */ /* 0x0107e2000c10191c */
[C---:B------:R-:W-:Y:S01]  /*1a1d0*/  ISETP.LT.AND P5, PT, R240.reuse, UR6, !P2 ;  /* 0x00000006f0007c0c */ /* 0x040fe2000d7a1270 */
[----:B------:R-:W-:Y:S01]  /*1a1e0*/  IMAD.WIDE R192, R201, 0x4, R96 ;  /* 0x00000004c9c07825 */ /* 0x000fe200078e0260 */
[----:B------:R-:W-:Y:S01]  /*1a1f0*/  ISETP.LT.AND P6, PT, R240, UR10, !P3 ;  /* 0x0000000af0007c0c */ /* 0x000fe2000dfc1270 */
[----:B------:R-:W-:-:S02]  /*1a200*/  ULDC UR6, c[0x0][0x248] ;  /* 0x0000920000067ab9 */ /* 0x000fc40000000800 */
[----:B-1----:R-:W-:Y:S01]  /*1a210*/  VIADD R194, R242, 0xb ;  /* 0x0000000bf2c27836 */ /* 0x002fe20000000000 */
[----:B------:R-:W4:Y:S01]  /*1a220*/  LDL.LU R241, [R1+0x3c] ;  /* 0x00003c0001f17983 */ /* 0x000f220000300800 */
[----:B------:R-:W-:Y:S01]  /*1a230*/  ISETP.LT.AND P2, PT, R232, UR8, !P2 ;  /* 0x00000008e8007c0c */ /* 0x000fe2000d741270 */
[----:B------:R-:W-:Y:S02]  /*1a240*/  VIADD R0, R242, 0xd ;  /* 0x0000000df2007836 */ /* 0x000fe40000000000 */
[----:B------:R1:W-:Y:S01]  /*1a250*/  @P4 STG.E desc[UR28][R192.64], R200 ;  /* 0x000000c8c0004986 */ /* 0x0003e2000c10191c */
[----:B------:R-:W-:Y:S01]  /*1a260*/  ISETP.GE.AND P0, PT, R194, UR4, PT ;  /* 0x00000004c2007c0c */ /* 0x000fe2000bf06270 */
[----:B------:R-:W-:Y:S01]  /*1a270*/  ULDC UR4, c[0x0][0x248] ;  /* 0x0000920000047ab9 */ /* 0x000fe20000000800 */
[----:B------:R-:W-:Y:S01]  /*1a280*/  ISETP.LT.AND P3, PT, R232, UR12, !P3 ;  /* 0x0000000ce8007c0c */ /* 0x000fe2000df61270 */
[----:B---3--:R-:W3:Y:S01]  /*1a290*/  LDL.LU R235, [R1+0xf4] ;  /* 0x0000f40001eb7983 */ /* 0x008ee20000300800 */
[----:B------:R-:W-:Y:S01]  /*1a2a0*/  VIADD R99, R201, UR4 ;  /* 0x00000004c9637c36 */ /* 0x000fe20008000000 */
[----:B------:R-:W-:Y:S01]  /*1a2b0*/  ULDC UR4, c[0x0][0x22c] ;  /* 0x00008b0000047ab9 */ /* 0x000fe20000000800 */
[----:B------:R-:W-:Y:S01]  /*1a2c0*/  ULDC UR10, c[0x0][0x228] ;  /* 0x00008a00000a7ab9 */ /* 0x000fe20000000800 */
[----:B------:R-:W-:Y:S01]  /*1a2d0*/  ULDC UR12, c[0x0][0x228] ;  /* 0x00008a00000c7ab9 */ /* 0x000fe20000000800 */
[----:B------:R-:W-:Y:S01]  /*1a2e0*/  ULDC UR8, c[0x0][0x22c] ;  /* 0x00008b0000087ab9 */ /* 0x000fe20000000800 */
[----:B-1----:R-:W-:-:S05]  /*1a2f0*/  IMAD.WIDE R200, R99, 0x4, R2 ;  /* 0x0000000463c87825 */ /* 0x002fca00078e0202 */
[----:B------:R1:W-:Y:S04]  /*1a300*/  @P5 STG.E desc[UR28][R200.64], R234 ;  /* 0x000000eac8005986 */ /* 0x0003e8000c10191c */
[----:B-1----:R-:W2:Y:S01]  /*1a310*/  LDL.LU R234, [R1+0x34] ;  /* 0x0000340001ea7983 */ /* 0x002ea20000300800 */
[C---:B------:R-:W-:Y:S01]  /*1a320*/  VIADD R203, R99.reuse, UR6 ;  /* 0x0000000663cb7c36 */ /* 0x040fe20008000000 */
[----:B------:R-:W-:Y:S01]  /*1a330*/  ISETP.GE.AND P4, PT, R0, UR4, PT ;  /* 0x0000000400007c0c */ /* 0x000fe2000bf86270 */
[----:B------:R-:W-:Y:S01]  /*1a340*/  IMAD.WIDE R98, R99, 0x4, R96 ;  /* 0x0000000463627825 */ /* 0x000fe200078e0260 */
[----:B------:R-:W-:Y:S01]  /*1a350*/  ULDC UR4, c[0x0][0x22c] ;  /* 0x00008b0000047ab9 */ /* 0x000fe20000000800 */
[----:B------:R-:W-:Y:S02]  /*1a360*/  ULDC UR6, c[0x0][0x248] ;  /* 0x0000920000067ab9 */ /* 0x000fe40000000800 */
[----:B------:R-:W-:Y:S01]  /*1a370*/  IMAD.WIDE R192, R203, 0x4, R2 ;  /* 0x00000004cbc07825 */ /* 0x000fe200078e0202 */
[----:B------:R-:W-:Y:S03]  /*1a380*/  @P2 STG.E desc[UR28][R98.64], R248 ;  /* 0x000000f862002986 */ /* 0x000fe6000c10191c */
[----:B------:R-:W-:-:S02]  /*1a390*/  VIADD R0, R242, 0xe ;  /* 0x0000000ef2007836 */ /* 0x000fc40000000000 */
[----:B------:R-:W-:-:S03]  /*1a3a0*/  IMAD.WIDE R194, R203, 0x4, R96 ;  /* 0x00000004cbc27825 */ /* 0x000fc600078e0260 */
[----:B------:R-:W-:Y:S01]  /*1a3b0*/  ISETP.GE.AND P5, PT, R0, UR4, PT ;  /* 0x0000000400007c0c */ /* 0x000fe2000bfa6270 */
[----:B------:R-:W-:Y:S01]  /*1a3c0*/  ULDC UR4, c[0x0][0x248] ;  /* 0x0000920000047ab9 */ /* 0x000fe20000000800 */
[----:B------:R-:W-:-:S05]  /*1a3d0*/  VIADD R0, R242, 0xf ;  /* 0x0000000ff2007836 */ /* 0x000fca0000000000 */
[----:B------:R-:W-:Y:S01]  /*1a3e0*/  ISETP.GE.AND P2, PT, R0, UR8, PT ;  /* 0x0000000800007c0c */ /* 0x000fe2000bf46270 */
[----:B------:R-:W-:Y:S01]  /*1a3f0*/  VIADD R0, R242, 0x10 ;  /* 0x00000010f2007836 */ /* 0x000fe20000000000 */
[----:B------:R-:W-:Y:S01]  /*1a400*/  ULDC UR8, c[0x0][0x22c] ;  /* 0x00008b0000087ab9 */ /* 0x000fe20000000800 */
[----:B---3--:R1:W-:Y:S01]  /*1a410*/  @P6 STG.E desc[UR28][R192.64], R235 ;  /* 0x000000ebc0006986 */ /* 0x0083e2000c10191c */
[C---:B------:R-:W-:Y:S01]  /*1a420*/  ISETP.LT.AND P6, PT, R240.reuse, UR14, !P1 ;  /* 0x0000000ef0007c0c */ /* 0x040fe2000cfc1270 */
[----:B------:R-:W-:Y:S02]  /*1a430*/  ULDC UR14, c[0x0][0x228] ;  /* 0x00008a00000e7ab9 */ /* 0x000fe40000000800 */
[----:B------:R3:W-:Y:S01]  /*1a440*/  @P3 STG.E desc[UR28][R194.64], R233 ;  /* 0x000000e9c2003986 */ /* 0x0007e2000c10191c */
[----:B------:R-:W-:Y:S01]  /*1a450*/  ISETP.LT.AND P3, PT, R240, UR10, !P0 ;  /* 0x0000000af0007c0c */ /* 0x000fe2000c761270 */
[----:B------:R-:W-:Y:S01]  /*1a460*/  ULDC UR10, c[0x0][0x228] ;  /* 0x00008a00000a7ab9 */ /* 0x000fe20000000800 */
[C---:B------:R-:W-:Y:S01]  /*1a470*/  ISETP.LT.AND P0, PT, R232.reuse, UR12, !P0 ;  /* 0x0000000ce8007c0c */ /* 0x040fe2000c701270 */
[----:B------:R-:W-:Y:S01]  /*1a480*/  ULDC UR12, c[0x0][0x228] ;  /* 0x00008a00000c7ab9 */ /* 0x000fe20000000800 */
[----:B------:R-:W-:Y:S01]  /*1a490*/  ISETP.LT.AND P1, PT, R232, UR16, !P1 ;  /* 0x00000010e8007c0c */ /* 0x000fe2000cf21270 */
[----:B------:R-:W-:Y:S01]  /*1a4a0*/  ULDC UR16, c[0x0][0x228] ;  /* 0x00008a0000107ab9 */ /* 0x000fe20000000800 */
[----:B-1----:R-:W-:Y:S01]  /*1a4b0*/  VIADD R193, R203, UR4 ;  /* 0x00000004cbc17c36 */ /* 0x002fe20008000000 */
[----:B------:R-:W-:-:S03]  /*1a4c0*/  ULDC UR4, c[0x0][0x22c] ;  /* 0x00008b0000047ab9 */ /* 0x000fc60000000800 */
[C---:B------:R-:W-:Y:S01]  /*1a4d0*/  VIADD R203, R193.reuse, UR6 ;  /* 0x00000006c1cb7c36 */ /* 0x040fe20008000000 */
[----:B------:R-:W-:Y:S01]  /*1a4e0*/  ULDC UR6, c[0x0][0x248] ;  /* 0x0000920000067ab9 */ /* 0x000fe20000000800 */
[----:B------:R-:W-:-:S04]  /*1a4f0*/  IMAD.WIDE R98, R193, 0x4, R2 ;  /* 0x00000004c1627825 */ /* 0x000fc800078e0202 */
[----:B------:R-:W-:-:S04]  /*1a500*/  IMAD.WIDE R192, R193, 0x4, R96 ;  /* 0x00000004c1c07825 */ /* 0x000fc800078e0260 */
[C---:B---3--:R-:W-:Y:S01]  /*1a510*/  IMAD.WIDE R194, R203.reuse, 0x4, R2 ;  /* 0x00000004cbc27825 */ /* 0x048fe200078e0202 */
[----:B--2---:R-:W-:Y:S03]  /*1a520*/  @P3 STG.E desc[UR28][R98.64], R234 ;  /* 0x000000ea62003986 */ /* 0x004fe6000c10191c */
[----:B------:R-:W-:Y:S01]  /*1a530*/  IMAD.WIDE R200, R203, 0x4, R96 ;  /* 0x00000004cbc87825 */ /* 0x000fe200078e0260 */
[----:B------:R1:W-:Y:S01]  /*1a540*/  @P0 STG.E desc[UR28][R192.64], R249 ;  /* 0x000000f9c0000986 */ /* 0x0003e2000c10191c */
[----:B------:R-:W-:Y:S01]  /*1a550*/  ISETP.GE.AND P3, PT, R0, UR4, PT ;  /* 0x0000000400007c0c */ /* 0x000fe2000bf66270 */
[----:B------:R-:W-:Y:S02]  /*1a560*/  ULDC UR4, c[0x0][0x248] ;  /* 0x0000920000047ab9 */ /* 0x000fe40000000800 */
[----:B------:R2:W-:Y:S01]  /*1a570*/  @P6 STG.E desc[UR28][R194.64], R239 ;  /* 0x000000efc2006986 */ /* 0x0005e2000c10191c */
[----:B------:R-:W-:Y:S01]  /*1a580*/  ISETP.LT.AND P6, PT, R240, UR14, !P5 ;  /* 0x0000000ef0007c0c */ /* 0x000fe2000efc1270 */
[----:B------:R-:W-:-:S02]  /*1a590*/  VIADD R0, R242, 0x11 ;  /* 0x00000011f2007836 */ /* 0x000fc40000000000 */
[----:B------:R3:W-:Y:S01]  /*1a5a0*/  @P1 STG.E desc[UR28][R200.64], R237 ;  /* 0x000000edc8001986 */ /* 0x0007e2000c10191c */
[----:B------:R-:W-:Y:S01]  /*1a5b0*/  ISETP.LT.AND P1, PT, R240, UR10, !P4 ;  /* 0x0000000af0007c0c */ /* 0x000fe2000e721270 */
[----:B------:R-:W-:Y:S01]  /*1a5c0*/  ULDC UR10, c[0x0][0x228] ;  /* 0x00008a00000a7ab9 */ /* 0x000fe20000000800 */
[C---:B------:R-:W-:Y:S01]  /*1a5d0*/  ISETP.LT.AND P4, PT, R232.reuse, UR12, !P4 ;  /* 0x0000000ce8007c0c */ /* 0x040fe2000e781270 */
[----:B-1----:R-:W-:Y:S01]  /*1a5e0*/  VIADD R193, R203, UR4 ;  /* 0x00000004cbc17c36 */ /* 0x002fe20008000000 */
[----:B------:R-:W-:Y:S01]  /*1a5f0*/  ISETP.LT.AND P5, PT, R232, UR16, !P5 ;  /* 0x00000010e8007c0c */ /* 0x000fe2000efa1270 */
[----:B------:R-:W-:Y:S01]  /*1a600*/  ULDC UR4, c[0x0][0x22c] ;  /* 0x00008b0000047ab9 */ /* 0x000fe20000000800 */
[----:B------:R-:W-:Y:S01]  /*1a610*/  ISETP.GE.AND P0, PT, R0, UR8, PT ;  /* 0x0000000800007c0c */ /* 0x000fe2000bf06270 */
[C---:B------:R-:W-:Y:S01]  /*1a620*/  VIADD R203, R193.reuse, UR6 ;  /* 0x00000006c1cb7c36 */ /* 0x040fe20008000000 */
[----:B------:R-:W-:Y:S01]  /*1a630*/  ULDC UR12, c[0x0][0x228] ;  /* 0x00008a00000c7ab9 */ /* 0x000fe20000000800 */
[C---:B------:R-:W-:Y:S01]  /*1a640*/  IMAD.WIDE R98, R193.reuse, 0x4, R2 ;  /* 0x00000004c1627825 */ /* 0x040fe200078e0202 */
[----:B------:R-:W-:Y:S01]  /*1a650*/  ULDC UR14, c[0x0][0x228] ;  /* 0x00008a00000e7ab9 */ /* 0x000fe20000000800 */
[----:B------:R-:W-:Y:S01]  /*1a660*/  ULDC UR16, c[0x0][0x228] ;  /* 0x00008a0000107ab9 */ /* 0x000fe20000000800 */
[----:B------:R-:W-:Y:S01]  /*1a670*/  ULDC UR6, c[0x0][0x248] ;  /* 0x0000920000067ab9 */ /* 0x000fe20000000800 */
[----:B------:R-:W-:Y:S01]  /*1a680*/  IMAD.WIDE R192, R193, 0x4, R96 ;  /* 0x00000004c1c07825 */ /* 0x000fe200078e0260 */
[----:B------:R-:W-:Y:S01]  /*1a690*/  @P1 STG.E desc[UR28][R98.64], R238 ;  /* 0x000000ee62001986 */ /* 0x000fe2000c10191c */
[----:B------:R-:W-:-:S02]  /*1a6a0*/  ULDC UR8, c[0x0][0x22c] ;  /* 0x00008b0000087ab9 */ /* 0x000fc40000000800 */
[C---:B--2---:R-:W-:Y:S01]  /*1a6b0*/  IMAD.WIDE R194, R203.reuse, 0x4, R2 ;  /* 0x00000004cbc27825 */ /* 0x044fe200078e0202 */
[----:B------:R1:W-:Y:S03]  /*1a6c0*/  @P4 STG.E desc[UR28][R192.64], R250 ;  /* 0x000000fac0004986 */ /* 0x0003e6000c10191c */
[----:B------:R-:W-:Y:S02]  /*1a6d0*/  VIADD R0, R242, 0x12 ;  /* 0x00000012f2007836 */ /* 0x000fe40000000000 */
[C---:B---3--:R-:W-:Y:S01]  /*1a6e0*/  IMAD.WIDE R200, R203.reuse, 0x4, R96 ;  /* 0x00000004cbc87825 */ /* 0x048fe200078e0260 */
[----:B------:R2:W-:Y:S02]  /*1a6f0*/  @P6 STG.E desc[UR28][R194.64], R236 ;  /* 0x000000ecc2006986 */ /* 0x0005e4000c10191c */
[----:B------:R-:W-:Y:S01]  /*1a700*/  ISETP.GE.AND P1, PT, R0, UR4, PT ;  /* 0x0000000400007c0c */ /* 0x000fe2000bf26270 */
[----:B------:R-:W-:Y:S01]  /*1a710*/  ULDC UR4, c[0x0][0x248] ;  /* 0x0000920000047ab9 */ /* 0x000fe20000000800 */
[----:B------:R3:W-:Y:S01]  /*1a720*/  @P5 STG.E desc[UR28][R200.64], R243 ;  /* 0x000000f3c8005986 */ /* 0x0007e2000c10191c */
[----:B------:R-:W-:Y:S01]  /*1a730*/  ISETP.LT.AND P5, PT, R240, UR10, !P2 ;  /* 0x0000000af0007c0c */ /* 0x000fe2000d7a1270 */
[----:B-1----:R-:W-:Y:S01]  /*1a740*/  VIADD R193, R203, UR4 ;  /* 0x00000004cbc17c36 */ /* 0x002fe20008000000 */
[----:B------:R-:W-:-:S02]  /*1a750*/  ISETP.LT.AND P2, PT, R232, UR12, !P2 ;  /* 0x0000000ce8007c0c */ /* 0x000fc4000d741270 */
[----:B------:R-:W-:Y:S01]  /*1a760*/  ISETP.LT.AND P6, PT, R240, UR14, !P3 ;  /* 0x0000000ef0007c0c */ /* 0x000fe2000dfc1270 */
[----:B------:R-:W-:Y:S01]  /*1a770*/  VIADD R0, R242, 0x13 ;  /* 0x00000013f2007836 */ /* 0x000fe20000000000 */
[----:B------:R-:W-:Y:S01]  /*1a780*/  ISETP.LT.AND P3, PT, R232, UR16, !P3 ;  /* 0x00000010e8007c0c */ /* 0x000fe2000df61270 */
[C---:B------:R-:W-:Y:S01]  /*1a790*/  VIADD R203, R193.reuse, UR6 ;  /* 0x00000006c1cb7c36 */ /* 0x040fe20008000000 */
[----:B------:R-:W-:Y:S01]  /*1a7a0*/  ULDC UR4, c[0x0][0x22c] ;  /* 0x00008b0000047ab9 */ /* 0x000fe20000000800 */
[C---:B------:R-:W-:Y:S01]  /*1a7b0*/  IMAD.WIDE R98, R193.reuse, 0x4, R2 ;  /* 0x00000004c1627825 */ /* 0x040fe200078e0202 */
[----:B------:R-:W-:Y:S01]  /*1a7c0*/  ISETP.GE.AND P4, PT, R0, UR8, PT ;  /* 0x0000000800007c0c */ /* 0x000fe2000bf86270 */
[----:B------:R-:W-:Y:S01]  /*1a7d0*/  ULDC UR10, c[0x0][0x228] ;  /* 0x00008a00000a7ab9 */ /* 0x000fe20000000800 */
[----:B------:R-:W-:Y:S01]  /*1a7e0*/  ULDC UR12, c[0x0][0x228] ;  /* 0x00008a00000c7ab9 */ /* 0x000fe20000000800 */
[----:B------:R-:W-:Y:S01]  /*1a7f0*/  IMAD.WIDE R192, R193, 0x4, R96 ;  /* 0x00000004c1c07825 */ /* 0x000fe200078e0260 */
[----:B----4-:R-:W-:Y:S01]  /*1a800*/  @P5 STG.E desc[UR28][R98.64], R241 ;  /* 0x000000f162005986 */ /* 0x010fe2000c10191c */
[----:B------:R-:W-:Y:S01]  /*1a810*/  ULDC UR14, c[0x0][0x228] ;  /* 0x00008a00000e7ab9 */ /* 0x000fe20000000800 */
[----:B------:R-:W-:Y:S01]  /*1a820*/  ULDC UR16, c[0x0][0x228] ;  /* 0x00008a0000107ab9 */ /* 0x000fe20000000800 */
[----:B--2---:R-:W-:Y:S01]  /*1a830*/  IMAD.WIDE R194, R203, 0x4, R2 ;  /* 0x00000004cbc27825 */ /* 0x004fe200078e0202 */
[----:B------:R1:W-:Y:S01]  /*1a840*/  @P2 STG.E desc[UR28][R192.64], R251 ;  /* 0x000000fbc0002986 */ /* 0x0003e2000c10191c */
[----:B------:R-:W-:Y:S01]  /*1a850*/  ULDC UR6, c[0x0][0x248] ;  /* 0x0000920000067ab9 */ /* 0x000fe20000000800 */
[----:B------:R-:W-:Y:S01]  /*1a860*/  ULDC UR8, c[0x0][0x22c] ;  /* 0x00008b0000087ab9 */ /* 0x000fe20000000800 */
[----:B------:R-:W-:-:S02]  /*1a870*/  VIADD R0, R242, 0x14 ;  /* 0x00000014f2007836 */ /* 0x000fc40000000000 */
[C---:B---3--:R-:W-:Y:S01]  /*1a880*/  IMAD.WIDE R200, R203.reuse, 0x4, R96 ;  /* 0x00000004cbc87825 */ /* 0x048fe200078e0260 */
[----:B------:R2:W-:Y:S02]  /*1a890*/  @P6 STG.E desc[UR28][R194.64], R244 ;  /* 0x000000f4c2006986 */ /* 0x0005e4000c10191c */
[----:B------:R-:W-:Y:S01]  /*1a8a0*/  ISETP.GE.AND P5, PT, R0, UR4, PT ;  /* 0x0000000400007c0c */ /* 0x000fe2000bfa6270 */
[----:B------:R-:W-:Y:S01]  /*1a8b0*/  ULDC UR4, c[0x0][0x248] ;  /* 0x0000920000047ab9 */ /* 0x000fe20000000800 */
[----:B------:R3:W-:Y:S01]  /*1a8c0*/  @P3 STG.E desc[UR28][R200.64], R16 ;  /* 0x00000010c8003986 */ /* 0x0007e2000c10191c */
[----:B------:R-:W-:Y:S01]  /*1a8d0*/  ISETP.LT.AND P3, PT, R240, UR10, !P0 ;  /* 0x0000000af0007c0c */ /* 0x000fe2000c761270 */
[----:B-1----:R-:W-:Y:S01]  /*1a8e0*/  VIADD R193, R203, UR4 ;  /* 0x00000004cbc17c36 */ /* 0x002fe20008000000 */
[----:B------:R-:W-:Y:S02]  /*1a8f0*/  ISETP.LT.AND P0, PT, R232, UR12, !P0 ;  /* 0x0000000ce8007c0c */ /* 0x000fe4000c701270 */
        /* <DEDUP_REMOVED lines=10> */
[----:B------:R1:W-:Y:S01]  /*1a9a0*/  @P3 STG.E desc[UR28][R98.64], R20 ;  /* 0x0000001462003986 */ /* 0x0003e2000c10191c */
[----:B------:R-:W-:Y:S01]  /*1a9b0*/  ULDC UR14, c[0x0][0x228] ;  /* 0x00008a00000e7ab9 */ /* 0x000fe20000000800 */
[----:B------:R-:W-:Y:S01]  /*1a9c0*/  ULDC UR16, c[0x0][0x228] ;  /* 0x00008a0000107ab9 */ /* 0x000fe20000000800 */
[----:B--2---:R-:W-:Y:S01]  /*1a9d0*/  IMAD.WIDE R194, R203, 0x4, R2 ;  /* 0x00000004cbc27825 */ /* 0x004fe200078e0202 */
[----:B------:R-:W-:Y:S01]  /*1a9e0*/  @P0 STG.E desc[UR28][R192.64], R56 ;  /* 0x00000038c0000986 */ /* 0x000fe2000c10191c */
[----:B------:R-:W-:Y:S01]  /*1a9f0*/  ULDC UR6, c[0x0][0x248] ;  /* 0x0000920000067ab9 */ /* 0x000fe20000000800 */
[----:B------:R-:W-:Y:S01]  /*1aa00*/  ULDC UR8, c[0x0][0x22c] ;  /* 0x00008b0000087ab9 */ /* 0x000fe20000000800 */
[----:B------:R-:W-:-:S02]  /*1aa10*/  VIADD R0, R242, 0x16 ;  /* 0x00000016f2007836 */ /* 0x000fc40000000000 */
[C---:B---3--:R-:W-:Y:S01]  /*1aa20*/  IMAD.WIDE R200, R203.reuse, 0x4, R96 ;  /* 0x00000004cbc87825 */ /* 0x048fe200078e0260 */
[----:B------:R-:W-:Y:S02]  /*1aa30*/  @P6 STG.E desc[UR28][R194.64], R245 ;  /* 0x000000f5c2006986 */ /* 0x000fe4000c10191c */
        /* <DEDUP_REMOVED lines=9> */
[----:B------:R-:W-:Y:S01]  /*1aad0*/  ULDC UR4, c[0x0][0x22c] ;  /* 0x00008b0000047ab9 */ /* 0x000fe20000000800 */
[----:B------:R-:W-:Y:S01]  /*1aae0*/  ULDC UR10, c[0x0][0x228] ;  /* 0x00008a00000a7ab9 */ /* 0x000fe20000000800 */
[----:B------:R-:W-:Y:S01]  /*1aaf0*/  ULDC UR12, c[0x0][0x228] ;  /* 0x00008a00000c7ab9 */ /* 0x000fe20000000800 */
[----:B--2---:R-:W-:-:S02]  /*1ab00*/  VIADD R201, R99, UR6 ;  /* 0x0000000663c97c36 */ /* 0x004fc40008000000 */
        /* <DEDUP_REMOVED lines=8> */
[----:B------:R-:W-:Y:S01]  /*1ab90*/  IMAD.WIDE R192, R201, 0x4, R2 ;  /* 0x00000004c9c07825 */ /* 0x000fe200078e0202 */
[----:B------:R-:W-:Y:S03]  /*1aba0*/  @P4 STG.E desc[UR28][R98.64], R57 ;  /* 0x0000003962004986 */ /* 0x000fe6000c10191c */
[----:B------:R-:W-:-:S02]  /*1abb0*/  VIADD R0, R242, 0x18 ;  /* 0x00000018f2007836 */ /* 0x000fc40000000000 */
[C---:B------:R-:W-:Y:S01]  /*1abc0*/  IMAD.WIDE R194, R201.reuse, 0x4, R96 ;  /* 0x00000004c9c27825 */ /* 0x040fe200078e0260 */
[----:B------:R2:W-:Y:S02]  /*1abd0*/  @P6 STG.E desc[UR28][R192.64], R246 ;  /* 0x000000f6c0006986 */ /* 0x0005e4000c10191c */
[----:B------:R-:W-:Y:S01]  /*1abe0*/  ISETP.GE.AND P1, PT, R0, UR4, PT ;  /* 0x0000000400007c0c */ /* 0x000fe2000bf26270 */
[----:B------:R-:W-:Y:S01]  /*1abf0*/  ULDC UR4, c[0x0][0x248] ;  /* 0x0000920000047ab9 */ /* 0x000fe20000000800 */
[----:B------:R-:W-:Y:S01]  /*1ac00*/  @P5 STG.E desc[UR28][R194.64], R18 ;  /* 0x00000012c2005986 */ /* 0x000fe2000c10191c */
[----:B------:R-:W-:Y:S01]  /*1ac10*/  ISETP.LT.AND P5, PT, R240, UR10, !P2 ;  /* 0x0000000af0007c0c */ /* 0x000fe2000d7a1270 */
[----:B-1----:R-:W-:Y:S01]  /*1ac20*/  VIADD R21, R201, UR4 ;  /* 0x00000004c9157c36 */ /* 0x002fe20008000000 */
[----:B------:R-:W-:Y:S02]  /*1ac30*/  ISETP.LT.AND P2, PT, R232, UR12, !P2 ;  /* 0x0000000ce8007c0c */ /* 0x000fe4000d741270 */
[----:B------:R-:W-:Y:S01]  /*1ac40*/  ISETP.LT.AND P6, PT, R240, UR14, !P3 ;  /* 0x0000000ef0007c0c */ /* 0x000fe2000dfc1270 */
[----:B------:R-:W-:Y:S01]  /*1ac50*/  VIADD R0, R242, 0x19 ;  /* 0x00000019f2007836 */ /* 0x000fe20000000000 */
[----:B------:R-:W-:Y:S01]  /*1ac60*/  ISETP.LT.AND P3, PT, R232, UR16, !P3 ;  /* 0x00000010e8007c0c */ /* 0x000fe2000df61270 */
[C---:B--2---:R-:W-:Y:S01]  /*1ac70*/  VIADD R193, R21.reuse, UR6 ;  /* 0x0000000615c17c36 */ /* 0x044fe20008000000 */
[----:B------:R-:W-:Y:S01]  /*1ac80*/  ULDC UR4, c[0x0][0x22c] ;  /* 0x00008b0000047ab9 */ /* 0x000fe20000000800 */
[C---:B------:R-:W-:Y:S01]  /*1ac90*/  IMAD.WIDE R16, R21.reuse, 0x4, R2 ;  /* 0x0000000415107825 */ /* 0x040fe200078e0202 */
[----:B------:R-:W-:Y:S01]  /*1aca0*/  ISETP.GE.AND P4, PT, R0, UR8, PT ;  /* 0x0000000800007c0c */ /* 0x000fe2000bf86270 */
[----:B------:R-:W-:Y:S01]  /*1acb0*/  ULDC UR10, c[0x0][0x228] ;  /* 0x00008a00000a7ab9 */ /* 0x000fe20000000800 */
[----:B------:R-:W-:Y:S01]  /*1acc0*/  ULDC UR12, c[0x0][0x228] ;  /* 0x00008a00000c7ab9 */ /* 0x000fe20000000800 */
[----:B------:R-:W-:Y:S01]  /*1acd0*/  IMAD.WIDE R20, R21, 0x4, R96 ;  /* 0x0000000415147825 */ /* 0x000fe200078e0260 */
[----:B------:R-:W-:Y:S01]  /*1ace0*/  @P5 STG.E desc[UR28][R16.64], R22 ;  /* 0x0000001610005986 */ /* 0x000fe2000c10191c */
[----:B------:R-:W-:Y:S01]  /*1acf0*/  ULDC UR14, c[0x0][0x228] ;  /* 0x00008a00000e7ab9 */ /* 0x000fe20000000800 */
[----:B------:R-:W-:Y:S01]  /*1ad00*/  ULDC UR16, c[0x0][0x228] ;  /* 0x00008a0000107ab9 */ /* 0x000fe20000000800 */
[----:B------:R-:W-:Y:S01]  /*1ad10*/  IMAD.WIDE R56, R193, 0x4, R2 ;  /* 0x00000004c1387825 */ /* 0x000fe200078e0202 */
[----:B------:R-:W-:Y:S01]  /*1ad20*/  @P2 STG.E desc[UR28][R20.64], R58 ;  /* 0x0000003a14002986 */ /* 0x000fe2000c10191c */
[----:B------:R-:W-:Y:S01]  /*1ad30*/  ULDC UR6, c[0x0][0x248] ;  /* 0x0000920000067ab9 */ /* 0x000fe20000000800 */
[----:B------:R-:W-:Y:S01]  /*1ad40*/  ULDC UR8, c[0x0][0x22c] ;  /* 0x00008b0000087ab9 */ /* 0x000fe20000000800 */
[----:B------:R-:W-:-:S02]  /*1ad50*/  VIADD R0, R242, 0x1a ;  /* 0x0000001af2007836 */ /* 0x000fc40000000000 */
[C---:B------:R-:W-:Y:S01]  /*1ad60*/  IMAD.WIDE R98, R193.reuse, 0x4, R96 ;  /* 0x00000004c1627825 */ /* 0x040fe200078e0260 */
[----:B------:R-:W-:Y:S02]  /*1ad70*/  @P6 STG.E desc[UR28][R56.64], R247 ;  /* 0x000000f738006986 */ /* 0x000fe4000c10191c */
[----:B------:R-:W-:Y:S01]  /*1ad80*/  ISETP.GE.AND P5, PT, R0, UR4, PT ;  /* 0x0000000400007c0c */ /* 0x000fe2000bfa6270 */
[----:B------:R-:W-:Y:S01]  /*1ad90*/  ULDC UR4, c[0x0][0x248] ;  /* 0x0000920000047ab9 */ /* 0x000fe20000000800 */
[----:B------:R1:W-:Y:S01]  /*1ada0*/  @P3 STG.E desc[UR28][R98.64], R19 ;  /* 0x0000001362003986 */ /* 0x0003e2000c10191c */
[C---:B------:R-:W-:Y:S02]  /*1adb0*/  ISETP.LT.AND P3, PT, R240.reuse, UR10, !P0 ;  /* 0x0000000af0007c0c */ /* 0x040fe4000c761270 */
[----:B------:R-:W-:Y:S01]  /*1adc0*/  ISETP.LT.AND P6, PT, R240, UR14, !P1 ;  /* 0x0000000ef0007c0c */ /* 0x000fe2000cfc1270 */
[----:B------:R-:W-:Y:S01]  /*1add0*/  VIADD R0, R242, 0x1b ;  /* 0x0000001bf2007836 */ /* 0x000fe20000000000 */
[C---:B------:R-:W-:Y:S01]  /*1ade0*/  ISETP.LT.AND P0, PT, R232.reuse, UR12, !P0 ;  /* 0x0000000ce8007c0c */ /* 0x040fe2000c701270 */
[----:B------:R-:W-:Y:S01]  /*1adf0*/  ULDC UR10, c[0x0][0x228] ;  /* 0x00008a00000a7ab9 */ /* 0x000fe20000000800 */
[----:B------:R-:W-:Y:S01]  /*1ae00*/  ISETP.LT.AND P1, PT, R232, UR16, !P1 ;  /* 0x00000010e8007c0c */ /* 0x000fe2000cf21270 */
[----:B------:R-:W-:Y:S01]  /*1ae10*/  ULDC UR12, c[0x0][0x228] ;  /* 0x00008a00000c7ab9 */ /* 0x000fe20000000800 */
[----:B-1----:R-:W-:Y:S01]  /*1ae20*/  VIADD R19, R193, UR4 ;  /* 0x00000004c1137c36 */ /* 0x002fe20008000000 */
[----:B------:R-:W-:Y:S01]  /*1ae30*/  ISETP.GE.AND P2, PT, R0, UR8, PT ;  /* 0x0000000800007c0c */ /* 0x000fe2000bf46270 */
[----:B------:R-:W-:Y:S01]  /*1ae40*/  ULDC UR4, c[0x0][0x22c] ;  /* 0x00008b0000047ab9 */ /* 0x000fe20000000800 */
[----:B------:R-:W-:Y:S01]  /*1ae50*/  ULDC UR14, c[0x0][0x228] ;  /* 0x00008a00000e7ab9 */ /* 0x000fe20000000800 */
[C---:B------:R-:W-:Y:S01]  /*1ae60*/  VIADD R99, R19.reuse, UR6 ;  /* 0x0000000613637c36 */ /* 0x040fe20008000000 */
[----:B------:R-:W-:Y:S01]  /*1ae70*/  ULDC UR16, c[0x0][0x228] ;  /* 0x00008a0000107ab9 */ /* 0x000fe20000000800 */
[C---:B------:R-:W-:Y:S01]  /*1ae80*/  IMAD.WIDE R16, R19.reuse, 0x4, R2 ;  /* 0x0000000413107825 */ /* 0x040fe200078e0202 */
[----:B------:R-:W-:Y:S01]  /*1ae90*/  IADD3 R0, R242, 0x1c, RZ ;  /* 0x0000001cf2007810 */ /* 0x000fe20007ffe0ff */
[----:B------:R-:W-:Y:S01]  /*1aea0*/  ULDC UR6, c[0x0][0x248] ;  /* 0x0000920000067ab9 */ /* 0x000fe20000000800 */
[----:B------:R-:W-:Y:S01]  /*1aeb0*/  ULDC UR8, c[0x0][0x22c] ;  /* 0x00008b0000087ab9 */ /* 0x000fe20000000800 */
[----:B------:R-:W-:Y:S01]  /*1aec0*/  IMAD.WIDE R18, R19, 0x4, R96 ;  /* 0x0000000413127825 */ /* 0x000fe200078e0260 */
[----:B------:R-:W-:Y:S03]  /*1aed0*/  @P3 STG.E desc[UR28][R16.64], R23 ;  /* 0x0000001710003986 */ /* 0x000fe6000c10191c */
[C---:B------:R-:W-:Y:S01]  /*1aee0*/  IMAD.WIDE R20, R99.reuse, 0x4, R2 ;  /* 0x0000000463147825 */ /* 0x040fe200078e0202 */
[----:B------:R1:W-:Y:S03]  /*1aef0*/  @P0 STG.E desc[UR28][R18.64], R59 ;  /* 0x0000003b12000986 */ /* 0x0003e6000c10191c */
[----:B------:R-:W-:Y:S01]  /*1af00*/  IMAD.WIDE R56, R99, 0x4, R96 ;  /* 0x0000000463387825 */ /* 0x000fe200078e0260 */
[----:B------:R-:W-:Y:S01]  /*1af10*/  @P6 STG.E desc[UR28][R20.64], R4 ;  /* 0x0000000414006986 */ /* 0x000fe2000c10191c */
[----:B------:R-:W-:Y:S01]  /*1af20*/  ISETP.GE.AND P3, PT, R0, UR4, PT ;  /* 0x0000000400007c0c */ /* 0x000fe2000bf66270 */
[----:B------:R-:W-:-:S02]  /*1af30*/  ULDC UR4, c[0x0][0x248] ;  /* 0x0000920000047ab9 */ /* 0x000fc40000000800 */
[----:B------:R2:W-:Y:S01]  /*1af40*/  @P1 STG.E desc[UR28][R56.64], R12 ;  /* 0x0000000c38001986 */ /* 0x0005e2000c10191c */
[C---:B------:R-:W-:Y:S02]  /*1af50*/  ISETP.LT.AND P1, PT, R240.reuse, UR10, !P4 ;  /* 0x0000000af0007c0c */ /* 0x040fe4000e721270 */
[----:B------:R-:W-:Y:S01]  /*1af60*/  ISETP.LT.AND P6, PT, R240, UR14, !P5 ;  /* 0x0000000ef0007c0c */ /* 0x000fe2000efc1270 */
[----:B-1----:R-:W-:Y:S01]  /*1af70*/  VIADD R19, R99, UR4 ;  /* 0x0000000463137c36 */ /* 0x002fe20008000000 */
[----:B------:R-:W-:Y:S01]  /*1af80*/  ISETP.LT.AND P4, PT, R232, UR12, !P4 ;  /* 0x0000000ce8007c0c */ /* 0x000fe2000e781270 */
[----:B------:R-:W-:Y:S01]  /*1af90*/  VIADD R0, R242, 0x1d ;  /* 0x0000001df2007836 */ /* 0x000fe20000000000 */
[----:B------:R-:W-:Y:S01]  /*1afa0*/  ISETP.LT.AND P5, PT, R232, UR16, !P5 ;  /* 0x00000010e8007c0c */ /* 0x000fe2000efa1270 */
[C---:B------:R-:W-:Y:S01]  /*1afb0*/  IMAD.WIDE R16, R19.reuse, 0x4, R2 ;  /* 0x0000000413107825 */ /* 0x040fe200078e0202 */
[----:B------:R-:W-:Y:S01]  /*1afc0*/  ULDC UR4, c[0x0][0x22c] ;  /* 0x00008b0000047ab9 */ /* 0x000fe20000000800 */
[----:B------:R-:W-:Y:S01]  /*1afd0*/  ULDC UR10, c[0x0][0x228] ;  /* 0x00008a00000a7ab9 */ /* 0x000fe20000000800 */
[----:B------:R-:W-:Y:S01]  /*1afe0*/  ULDC UR14, c[0x0][0x228] ;  /* 0x00008a00000e7ab9 */ /* 0x000fe20000000800 */
[C---:B--2---:R-:W-:Y:S01]  /*1aff0*/  VIADD R57, R19.reuse, UR6 ;  /* 0x0000000613397c36 */ /* 0x044fe20008000000 */
[----:B------:R-:W-:Y:S01]  /*1b000*/  ISETP.GE.AND P0, PT, R0, UR8, PT ;  /* 0x0000000800007c0c */ /* 0x000fe2000bf06270 */
        /* <DEDUP_REMOVED lines=27> */
[----:B------:R-:W-:Y:S01]  /*1b1c0*/  IMAD.WIDE R4, R13, 0x4, R2 ;  /* 0x000000040d047825 */ /* 0x000fe200078e0202 */
[----:B------:R-:W-:Y:S01]  /*1b1d0*/  ULDC UR6, c[0x0][0x248] ;  /* 0x0000920000067ab9 */ /* 0x000fe20000000800 */
[----:B------:R-:W-:-:S02]  /*1b1e0*/  ULDC UR8, c[0x0][0x22c] ;  /* 0x00008b0000087ab9 */ /* 0x000fc40000000800 */
[----:B------:R-:W-:Y:S01]  /*1b1f0*/  IMAD.WIDE R12, R13, 0x4, R96 ;  /* 0x000000040d0c7825 */ /* 0x000fe200078e0260 */
[----:B------:R1:W-:Y:S03]  /*1b200*/  @P5 STG.E desc[UR28][R4.64], R9 ;  /* 0x0000000904005986 */ /* 0x0003e6000c10191c */
[C---:B------:R-:W-:Y:S01]  /*1b210*/  IMAD.WIDE R16, R21.reuse, 0x4, R2 ;  /* 0x0000000415107825 */ /* 0x040fe200078e0202 */
[----:B------:R-:W-:Y:S03]  /*1b220*/  @P2 STG.E desc[UR28][R12.64], R49 ;  /* 0x000000310c002986 */ /* 0x000fe6000c10191c */
[----:B------:R-:W-:Y:S02]  /*1b230*/  VIADD R0, R242, 0x20 ;  /* 0x00000020f2007836 */ /* 0x000fe40000000000 */
[C---:B------:R-:W-:Y:S01]  /*1b240*/  IMAD.WIDE R18, R21.reuse, 0x4, R96 ;  /* 0x0000000415127825 */ /* 0x040fe200078e0260 */
[----:B------:R-:W-:Y:S02]  /*1b250*/  @P6 STG.E desc[UR28][R16.64], R6 ;  /* 0x0000000610006986 */ /* 0x000fe4000c10191c */
        /* <DEDUP_REMOVED lines=9> */
[C---:B------:R-:W-:Y:S01]  /*1b2f0*/  IMAD.WIDE R4, R9.reuse, 0x4, R2 ;  /* 0x0000000409047825 */ /* 0x040fe200078e0202 */
[----:B------:R-:W-:Y:S01]  /*1b300*/  ULDC UR4, c[0x0][0x22c] ;  /* 0x00008b0000047ab9 */ /* 0x000fe20000000800 */
[----:B------:R-:W-:Y:S01]  /*1b310*/  ULDC UR10, c[0x0][0x228] ;  /* 0x00008a00000a7ab9 */ /* 0x000fe20000000800 */
[----:B------:R-:W-:Y:S01]  /*1b320*/  LDS.128 R20, [R252+0x400] ;  /* 0x00040000fc147984 */ /* 0x000fe20000000c00 */
        /* <DEDUP_REMOVED lines=12> */
[----:B------:R1:W-:Y:S01]  /*1b3f0*/  @P6 STG.E desc[UR28][R12.64], R7 ;  /* 0x000000070c006986 */ /* 0x0003e2000c10191c */
[----:B------:R-:W-:Y:S01]  /*1b400*/  ULDC UR8, c[0x0][0x22c] ;  /* 0x00008b0000087ab9 */ /* 0x000fe20000000800 */
        /* <DEDUP_REMOVED lines=9> */
[----:B-1----:R-:W-:Y:S01]  /*1b4a0*/  VIADD R7, R19, UR4 ;  /* 0x0000000413077c36 */ /* 0x002fe20008000000 */
[----:B------:R-:W-:Y:S01]  /*1b4b0*/  ISETP.GE.AND P0, PT, R0, UR8, PT ;  /* 0x0000000800007c0c */ /* 0x000fe2000bf06270 */
[----:B------:R-:W-:Y:S01]  /*1b4c0*/  ULDC UR4, c[0x0][0x22c] ;  /* 0x00008b0000047ab9 */ /* 0x000fe20000000800 */
[----:B------:R-:W-:Y:S01]  /*1b4d0*/  ULDC UR12, c[0x0][0x228] ;  /* 0x00008a00000c7ab9 */ /* 0x000fe20000000800 */
[C---:B--2---:R-:W-:Y:S01]  /*1b4e0*/  VIADD R15, R7.reuse, UR6 ;  /* 0x00000006070f7c36 */ /* 0x044fe20008000000 */
[----:B------:R-:W-:Y:S01]  /*1b4f0*/  ULDC UR14, c[0x0][0x228] ;  /* 0x00008a00000e7ab9 */ /* 0x000fe20000000800 */
[C---:B------:R-:W-:Y:S01]  /*1b500*/  IMAD.WIDE R4, R7.reuse, 0x4, R2 ;  /* 0x0000000407047825 */ /* 0x040fe200078e0202 */
[----:B------:R-:W-:Y:S01]  /*1b510*/  ULDC UR16, c[0x0][0x228] ;  /* 0x00008a0000107ab9 */ /* 0x000fe20000000800 */
[----:B------:R-:W-:Y:S01]  /*1b520*/  ULDC UR6, c[0x0][0x248] ;  /* 0x0000920000067ab9 */ /* 0x000fe20000000800 */
[----:B------:R-:W-:Y:S01]  /*1b530*/  ULDC UR8, c[0x0][0x22c] ;  /* 0x00008b0000087ab9 */ /* 0x000fe20000000800 */
[----:B------:R-:W-:Y:S01]  /*1b540*/  IMAD.WIDE R6, R7, 0x4, R96 ;  /* 0x0000000407067825 */ /* 0x000fe200078e0260 */
[----:B------:R-:W-:Y:S03]  /*1b550*/  @P1 STG.E desc[UR28][R4.64], R11 ;  /* 0x0000000b04001986 */ /* 0x000fe6000c10191c */
[C---:B------:R-:W-:Y:S01]  /*1b560*/  IMAD.WIDE R8, R15.reuse, 0x4, R2 ;  /* 0x000000040f087825 */ /* 0x040fe200078e0202 */
[----:B------:R1:W-:Y:S03]  /*1b570*/  @P4 STG.E desc[UR28][R6.64], R51 ;  /* 0x0000003306004986 */ /* 0x0003e6000c10191c */
[----:B------:R-:W-:Y:S01]  /*1b580*/  VIADD R0, R242, 0x24 ;  /* 0x00000024f2007836 */ /* 0x000fe20000000000 */
[----:B------:R-:W2:Y:S01]  /*1b590*/  LDS.128 R16, [R252] ;  /* 0x00000000fc107984 */ /* 0x000ea20000000c00 */
[----:B------:R-:W-:-:S03]  /*1b5a0*/  IMAD.WIDE R12, R15, 0x4, R96 ;  /* 0x000000040f0c7825 */ /* 0x000fc600078e0260 */
[----:B------:R-:W-:Y:S01]  /*1b5b0*/  @P6 STG.E desc[UR28][R8.64], R44 ;  /* 0x0000002c08006986 */ /* 0x000fe2000c10191c */
[----:B------:R-:W-:Y:S01]  /*1b5c0*/  ISETP.GE.AND P1, PT, R0, UR4, PT ;  /* 0x0000000400007c0c */ /* 0x000fe2000bf26270 */
[----:B------:R-:W-:Y:S02]  /*1b5d0*/  ULDC UR4, c[0x0][0x248] ;  /* 0x0000920000047ab9 */ /* 0x000fe40000000800 */
[----:B------:R3:W-:Y:S01]  /*1b5e0*/  @P5 STG.E desc[UR28][R12.64], R68 ;  /* 0x000000440c005986 */ /* 0x0007e2000c10191c */
[----:B------:R-:W-:Y:S01]  /*1b5f0*/  ISETP.LT.AND P5, PT, R240, UR10, !P2 ;  /* 0x0000000af0007c0c */ /* 0x000fe2000d7a1270 */
[----:B-1----:R-:W-:Y:S01]  /*1b600*/  VIADD R7, R15, UR4 ;  /* 0x000000040f077c36 */ /* 0x002fe20008000000 */
[----:B------:R-:W-:Y:S02]  /*1b610*/  ISETP.LT.AND P2, PT, R232, UR12, !P2 ;  /* 0x0000000ce8007c0c */ /* 0x000fe4000d741270 */
[----:B------:R-:W-:Y:S01]  /*1b620*/  ISETP.LT.AND P6, PT, R240, UR14, !P3 ;  /* 0x0000000ef0007c0c */ /* 0x000fe2000dfc1270 */
[----:B------:R-:W-:Y:S01]  /*1b630*/  VIADD R0, R242, 0x25 ;  /* 0x00000025f2007836 */ /* 0x000fe20000000000 */
[----:B------:R-:W-:Y:S01]  /*1b640*/  ISETP.LT.AND P3, PT, R232, UR16, !P3 ;  /* 0x00000010e8007c0c */ /* 0x000fe2000df61270 */
[----:B------:R-:W-:Y:S01]  /*1b650*/  IMAD.WIDE R4, R7, 0x4, R2 ;  /* 0x0000000407047825 */ /* 0x000fe200078e0202 */
[----:B------:R-:W-:Y:S01]  /*1b660*/  ULDC UR4, c[0x0][0x22c] ;  /* 0x00008b0000047ab9 */ /* 0x000fe20000000800 */
[----:B------:R-:W-:-:S02]  /*1b670*/  ULDC UR10, c[0x0][0x228] ;  /* 0x00008a00000a7ab9 */ /* 0x000fc40000000800 */
[C---:B---3--:R-:W-:Y:S01]  /*1b680*/  VIADD R13, R7.reuse, UR6 ;  /* 0x00000006070d7c36 */ /* 0x048fe20008000000 */
[----:B------:R-:W-:Y:S01]  /*1b690*/  ISETP.GE.AND P4, PT, R0, UR8, PT ;  /* 0x0000000800007c0c */ /* 0x000fe2000bf86270 */
[----:B------:R-:W-:Y:S01]  /*1b6a0*/  IMAD.WIDE R6, R7, 0x4, R96 ;  /* 0x0000000407067825 */ /* 0x000fe200078e0260 */
[----:B------:R-:W-:Y:S01]  /*1b6b0*/  @P5 STG.E desc[UR28][R4.64], R60 ;  /* 0x0000003c04005986 */ /* 0x000fe2000c10191c */
[----:B------:R-:W-:Y:S01]  /*1b6c0*/  ULDC UR12, c[0x0][0x228] ;  /* 0x00008a00000c7ab9 */ /* 0x000fe20000000800 */
[----:B------:R-:W-:Y:S01]  /*1b6d0*/  ULDC UR14, c[0x0][0x228] ;  /* 0x00008a00000e7ab9 */ /* 0x000fe20000000800 */
[----:B------:R-:W-:Y:S01]  /*1b6e0*/  IMAD.WIDE R8, R13, 0x4, R2 ;  /* 0x000000040d087825 */ /* 0x000fe200078e0202 */
[----:B------:R1:W-:Y:S01]  /*1b6f0*/  @P2 STG.E desc[UR28][R6.64], R84 ;  /* 0x0000005406002986 */ /* 0x0003e2000c10191c */
        /* <DEDUP_REMOVED lines=25> */
[----:B---3--:R-:W-:Y:S01]  /*1b890*/  IMAD.WIDE R8, R13, 0x4, R2 ;  /* 0x000000040d087825 */ /* 0x008fe200078e0202 */
[----:B------:R1:W-:Y:S01]  /*1b8a0*/  @P0 STG.E desc[UR28][R6.64], R85 ;  /* 0x0000005506000986 */ /* 0x0003e2000c10191c */
[----:B------:R-:W-:Y:S01]  /*1b8b0*/  ULDC UR6, c[0x0][0x248] ;  /* 0x0000920000067ab9 */ /* 0x000fe20000000800 */
[----:B------:R-:W-:Y:S01]  /*1b8c0*/  ULDC UR8, c[0x0][0x22c] ;  /* 0x00008b0000087ab9 */ /* 0x000fe20000000800 */
[----:B------:R-:W-:-:S02]  /*1b8d0*/  VIADD R0, R242, 0x28 ;  /* 0x00000028f2007836 */ /* 0x000fc40000000000 */
[C---:B----4-:R-:W-:Y:S01]  /*1b8e0*/  IMAD.WIDE R10, R13.reuse, 0x4, R96 ;  /* 0x000000040d0a7825 */ /* 0x050fe200078e0260 */
        /* <DEDUP_REMOVED lines=46> */
[----:B------:R-:W-:Y:S01]  /*1bbd0*/  VIADD R0, R242, 0x2c ;  /* 0x0000002cf2007836 */ /* 0x000fe20000000000 */
[----:B------:R-:W-:Y:S01]  /*1bbe0*/  ULDC UR6, c[0x0][0x248] ;  /* 0x0000920000067ab9 */ /* 0x000fe20000000800 */
[----:B---3--:R-:W-:Y:S01]  /*1bbf0*/  IMAD.WIDE R8, R13, 0x4, R2 ;  /* 0x000000040d087825 */ /* 0x008fe200078e0202 */
[----:B------:R1:W-:Y:S01]  /*1bc00*/  @P2 STG.E desc[UR28][R6.64], R87 ;  /* 0x0000005706002986 */ /* 0x0003e2000c10191c */
[----:B------:R-:W-:-:S02]  /*1bc10*/  ULDC UR8, c[0x0][0x22c] ;  /* 0x00008b0000087ab9 */ /* 0x000fc40000000800 */
[----:B----4-:R-:W-:Y:S01]  /*1bc20*/  IMAD.WIDE R10, R13, 0x4, R96 ;  /* 0x000000040d0a7825 */ /* 0x010fe200078e0260 */
[----:B------:R-:W-:Y:S01]  /*1bc30*/  ISETP.GE.AND P5, PT, R0, UR4, PT ;  /* 0x0000000400007c0c */ /* 0x000fe2000bfa6270 */
[----:B------:R3:W-:Y:S01]  /*1bc40*/  @P6 STG.E desc[UR28][R8.64], R40 ;  /* 0x0000002808006986 */ /* 0x0007e2000c10191c */
[----:B------:R-:W-:-:S03]  /*1bc50*/  ULDC UR4, c[0x0][0x248] ;  /* 0x0000920000047ab9 */ /* 0x000fc60000000800 */
[----:B------:R4:W-:Y:S01]  /*1bc60*/  @P3 STG.E desc[UR28][R10.64], R64 ;  /* 0x000000400a003986 */ /* 0x0009e2000c10191c */
[----:B------:R-:W-:Y:S01]  /*1bc70*/  ISETP.LT.AND P3, PT, R240, UR10, !P0 ;  /* 0x0000000af0007c0c */ /* 0x000fe2000c761270 */
[----:B------:R-:W-:Y:S01]  /*1bc80*/  VIADD R0, R242, 0x2d ;  /* 0x0000002df2007836 */ /* 0x000fe20000000000 */
[----:B------:R-:W-:Y:S01]  /*1bc90*/  ISETP.LT.AND P0, PT, R232, UR12, !P0 ;  /* 0x0000000ce8007c0c */ /* 0x000fe2000c701270 */
[----:B------:R-:W-:Y:S01]  /*1bca0*/  ULDC UR10, c[0x0][0x228] ;  /* 0x00008a00000a7ab9 */ /* 0x000fe20000000800 */
[----:B-1----:R-:W-:Y:S01]  /*1bcb0*/  IADD3 R7, R13, UR4, RZ ;  /* 0x000000040d077c10 */ /* 0x002fe2000fffe0ff */
[----:B------:R-:W-:Y:S01]  /*1bcc0*/  ULDC UR4, c[0x0][0x22c] ;  /* 0x00008b0000047ab9 */ /* 0x000fe20000000800 */
[----:B------:R-:W-:Y:S01]  /*1bcd0*/  ISETP.LT.AND P6, PT, R240, UR14, !P1 ;  /* 0x0000000ef0007c0c */ /* 0x000fe2000cfc1270 */
[----:B------:R-:W-:Y:S01]  /*1bce0*/  ULDC UR12, c[0x0][0x228] ;  /* 0x00008a00000c7ab9 */ /* 0x000fe20000000800 */
[----:B------:R-:W-:Y:S01]  /*1bcf0*/  ISETP.LT.AND P1, PT, R232, UR16, !P1 ;  /* 0x00000010e8007c0c */ /* 0x000fe2000cf21270 */
[C---:B------:R-:W-:Y:S01]  /*1bd00*/  VIADD R13, R7.reuse, UR6 ;  /* 0x00000006070d7c36 */ /* 0x040fe20008000000 */
[----:B------:R-:W-:Y:S01]  /*1bd10*/  ISETP.GE.AND P2, PT, R0, UR8, PT ;  /* 0x0000000800007c0c */ /* 0x000fe2000bf46270 */
[C---:B------:R-:W-:Y:S01]  /*1bd20*/  IMAD.WIDE R4, R7.reuse, 0x4, R2 ;  /* 0x0000000407047825 */ /* 0x040fe200078e0202 */
[----:B------:R-:W-:Y:S01]  /*1bd30*/  ULDC UR14, c[0x0][0x228] ;  /* 0x00008a00000e7ab9 */ /* 0x000fe20000000800 */
[----:B------:R-:W-:Y:S01]  /*1bd40*/  ULDC UR16, c[0x0][0x228] ;  /* 0x00008a0000107ab9 */ /* 0x000fe20000000800 */
[----:B------:R-:W-:Y:S01]  /*1bd50*/  ULDC UR6, c[0x0][0x248] ;  /* 0x0000920000067ab9 */ /* 0x000fe20000000800 */
[----:B------:R-:W-:Y:S01]  /*1bd60*/  IMAD.WIDE R6, R7, 0x4, R96 ;  /* 0x0000000407067825 */ /* 0x000fe200078e0260 */
[----:B------:R-:W-:Y:S01]  /*1bd70*/  @P3 STG.E desc[UR28][R4.64], R32 ;  /* 0x0000002004003986 */ /* 0x000fe2000c10191c */
[----:B------:R-:W-:-:S02]  /*1bd80*/  ULDC UR8, c[0x0][0x22c] ;  /* 0x00008b0000087ab9 */ /* 0x000fc40000000800 */
[C---:B---3--:R-:W-:Y:S01]  /*1bd90*/  IMAD.WIDE R8, R13.reuse, 0x4, R2 ;  /* 0x000000040d087825 */ /* 0x048fe200078e0202 */
[----:B------:R1:W-:Y:S03]  /*1bda0*/  @P0 STG.E desc[UR28][R6.64], R80 ;  /* 0x0000005006000986 */ /* 0x0003e6000c10191c */
[----:B------:R-:W-:Y:S02]  /*1bdb0*/  VIADD R0, R242, 0x2e ;  /* 0x0000002ef2007836 */ /* 0x000fe40000000000 */
[C---:B----4-:R-:W-:Y:S01]  /*1bdc0*/  IMAD.WIDE R10, R13.reuse, 0x4, R96 ;  /* 0x000000040d0a7825 */ /* 0x050fe200078e0260 */
        /* <DEDUP_REMOVED lines=199> */
[----:B------:R-:W-:Y:S01]  /*1ca40*/  IADD3 R0, R242, 0x3e, RZ ;  /* 0x0000003ef2007810 */ /* 0x000fe20007ffe0ff */
[----:B------:R-:W-:Y:S01]  /*1ca50*/  ULDC UR14, c[0x0][0x228] ;  /* 0x00008a00000e7ab9 */ /* 0x000fe20000000800 */
[----:B------:R-:W-:Y:S01]  /*1ca60*/  ULDC UR16, c[0x0][0x228] ;  /* 0x00008a0000107ab9 */ /* 0x000fe20000000800 */
[----:B---3--:R-:W-:Y:S01]  /*1ca70*/  IMAD.WIDE R8, R13, 0x4, R2 ;  /* 0x000000040d087825 */ /* 0x008fe200078e0202 */
[----:B------:R-:W-:Y:S01]  /*1ca80*/  @P5 STG.E desc[UR28][R4.64], R28 ;  /* 0x0000001c04005986 */ /* 0x000fe2000c10191c */
[----:B------:R-:W-:-:S02]  /*1ca90*/  ULDC UR6, c[0x0][0x248] ;  /* 0x0000920000067ab9 */ /* 0x000fc40000000800 */
[C---:B----4-:R-:W-:Y:S01]  /*1caa0*/  IMAD.WIDE R10, R13.reuse, 0x4, R96 ;  /* 0x000000040d0a7825 */ /* 0x050fe200078e0260 */
[----:B------:R1:W-:Y:S01]  /*1cab0*/  @P2 STG.E desc[UR28][R6.64], R120 ;  /* 0x0000007806002986 */ /* 0x0003e2000c10191c */
[----:B------:R-:W-:Y:S01]  /*1cac0*/  ISETP.GE.AND P5, PT, R0, UR4, PT ;  /* 0x0000000400007c0c */ /* 0x000fe2000bfa6270 */
[----:B------:R-:W-:Y:S01]  /*1cad0*/  ULDC UR4, c[0x0][0x248] ;  /* 0x0000920000047ab9 */ /* 0x000fe20000000800 */
[----:B------:R-:W-:Y:S01]  /*1cae0*/  ULDC UR8, c[0x0][0x22c] ;  /* 0x00008b0000087ab9 */ /* 0x000fe20000000800 */
[----:B------:R3:W-:Y:S01]  /*1caf0*/  @P6 STG.E desc[UR28][R8.64], R73 ;  /* 0x0000004908006986 */ /* 0x0007e2000c10191c */
[----:B------:R-:W-:Y:S01]  /*1cb00*/  ISETP.LT.AND P6, PT, R240, UR14, !P1 ;  /* 0x0000000ef0007c0c */ /* 0x000fe2000cfc1270 */
[----:B------:R-:W-:Y:S02]  /*1cb10*/  VIADD R0, R242, 0x3f ;  /* 0x0000003ff2007836 */ /* 0x000fe40000000000 */
        /* <DEDUP_REMOVED lines=222> */
[----:B------:R-:W-:Y:S01]  /*1d900*/  VIADD R0, R242, 0x50 ;  /* 0x00000050f2007836 */ /* 0x000fe20000000000 */
[----:B------:R-:W-:Y:S01]  /*1d910*/  ULDC UR8, c[0x0][0x22c] ;  /* 0x00008b0000087ab9 */ /* 0x000fe20000000800 */
[----:B------:R-:W-:Y:S01]  /*1d920*/  IMAD.WIDE R6, R7, 0x4, R96 ;  /* 0x0000000407067825 */ /* 0x000fe200078e0260 */
[----:B------:R-:W-:Y:S03]  /*1d930*/  @P5 STG.E desc[UR28][R4.64], R37 ;  /* 0x0000002504005986 */ /* 0x000fe6000c10191c */
[----:B---3--:R-:W-:Y:S01]  /*1d940*/  IMAD.WIDE R8, R13, 0x4, R2 ;  /* 0x000000040d087825 */ /* 0x008fe200078e0202 */
[----:B------:R-:W-:-:S03]  /*1d950*/  ISETP.GE.AND P5, PT, R0, UR4, PT ;  /* 0x0000000400007c0c */ /* 0x000fc6000bfa6270 */
[C---:B----4-:R-:W-:Y:S01]  /*1d960*/  IMAD.WIDE R10, R13.reuse, 0x4, R96 ;  /* 0x000000040d0a7825 */ /* 0x050fe200078e0260 */
[----:B------:R1:W-:Y:S01]  /*1d970*/  @P2 STG.E desc[UR28][R6.64], R161 ;  /* 0x000000a106002986 */ /* 0x0003e2000c10191c */
[----:B------:R-:W-:Y:S01]  /*1d980*/  ULDC UR4, c[0x0][0x248] ;  /* 0x0000920000047ab9 */ /* 0x000fe20000000800 */
[----:B------:R-:W-:Y:S01]  /*1d990*/  ISETP.LT.AND P2, PT, R240, UR10, !P0 ;  /* 0x0000000af0007c0c */ /* 0x000fe2000c741270 */
[----:B------:R-:W-:Y:S01]  /*1d9a0*/  VIADD R0, R242, 0x51 ;  /* 0x00000051f2007836 */ /* 0x000fe20000000000 */
[----:B------:R3:W-:Y:S01]  /*1d9b0*/  @P6 STG.E desc[UR28][R8.64], R26 ;  /* 0x0000001a08006986 */ /* 0x0007e2000c10191c */
[C---:B------:R-:W-:Y:S01]  /*1d9c0*/  ISETP.LT.AND P0, PT, R232.reuse, UR12, !P0 ;  /* 0x0000000ce8007c0c */ /* 0x040fe2000c701270 */
[----:B------:R-:W-:Y:S01]  /*1d9d0*/  ULDC UR10, c[0x0][0x228] ;  /* 0x00008a00000a7ab9 */ /* 0x000fe20000000800 */
[----:B------:R-:W-:Y:S01]  /*1d9e0*/  ISETP.LT.AND P6, PT, R232, UR16, !P1 ;  /* 0x00000010e8007c0c */ /* 0x000fe2000cfc1270 */
[----:B------:R4:W-:Y:S01]  /*1d9f0*/  @P3 STG.E desc[UR28][R10.64], R134 ;  /* 0x000000860a003986 */ /* 0x0009e2000c10191c */
        /* <DEDUP_REMOVED lines=12> */
[----:B------:R-:W-:Y:S03]  /*1dac0*/  @P2 STG.E desc[UR28][R4.64], R38 ;  /* 0x0000002604002986 */ /* 0x000fe6000c10191c */
[----:B------:R-:W-:Y:S02]  /*1dad0*/  VIADD R0, R242, 0x52 ;  /* 0x00000052f2007836 */ /* 0x000fe40000000000 */
[C---:B---3--:R-:W-:Y:S01]  /*1dae0*/  IMAD.WIDE R8, R13.reuse, 0x4, R2 ;  /* 0x000000040d087825 */ /* 0x048fe200078e0202 */
[----:B------:R1:W-:Y:S03]  /*1daf0*/  @P0 STG.E desc[UR28][R6.64], R162 ;  /* 0x000000a206000986 */ /* 0x0003e6000c10191c */
[C---:B----4-:R-:W-:Y:S01]  /*1db00*/  IMAD.WIDE R10, R13.reuse, 0x4, R96 ;  /* 0x000000040d0a7825 */ /* 0x050fe200078e0260 */
[----:B------:R-:W-:Y:S01]  /*1db10*/  ISETP.GE.AND P2, PT, R0, UR4, PT ;  /* 0x0000000400007c0c */ /* 0x000fe2000bf46270 */
[----:B------:R3:W-:Y:S01]  /*1db20*/  @P3 STG.E desc[UR28][R8.64], R27 ;  /* 0x0000001b08003986 */ /* 0x0007e2000c10191c */
[----:B------:R-:W-:Y:S01]  /*1db30*/  ULDC UR4, c[0x0][0x248] ;  /* 0x0000920000047ab9 */ /* 0x000fe20000000800 */
[----:B------:R-:W-:Y:S01]  /*1db40*/  ISETP.LT.AND P3, PT, R240, UR10, !P4 ;  /* 0x0000000af0007c0c */ /* 0x000fe2000e761270 */
[----:B------:R-:W-:Y:S01]  /*1db50*/  VIADD R0, R242, 0x53 ;  /* 0x00000053f2007836 */ /* 0x000fe20000000000 */
[----:B------:R4:W-:Y:S01]  /*1db60*/  @P6 STG.E desc[UR28][R10.64], R135 ;  /* 0x000000870a006986 */ /* 0x0009e2000c10191c */
[----:B------:R-:W-:Y:S01]  /*1db70*/  ISETP.LT.AND P4, PT, R232, UR12, !P4 ;  /* 0x0000000ce8007c0c */ /* 0x000fe2000e781270 */
[----:B------:R-:W-:Y:S01]  /*1db80*/  ULDC UR10, c[0x0][0x228] ;  /* 0x00008a00000a7ab9 */ /* 0x000fe20000000800 */
[----:B-1----:R-:W-:Y:S01]  /*1db90*/  VIADD R7, R13, UR4 ;  /* 0x000000040d077c36 */ /* 0x002fe20008000000 */
        /* <DEDUP_REMOVED lines=12> */
[----:B------:R-:W-:Y:S01]  /*1dc60*/  @P3 STG.E desc[UR28][R4.64], R39 ;  /* 0x0000002704003986 */ /* 0x000fe2000c10191c */
[----:B------:R-:W-:-:S02]  /*1dc70*/  ULDC UR8, c[0x0][0x22c] ;  /* 0x00008b0000087ab9 */ /* 0x000fc40000000800 */
        /* <DEDUP_REMOVED lines=49> */
[----:B------:R-:W-:Y:S01]  /*1df90*/  ULDC UR6, c[0x0][0x248] ;  /* 0x0000920000067ab9 */ /* 0x000fe20000000800 */
[----:B------:R-:W-:Y:S01]  /*1dfa0*/  ULDC UR8, c[0x0][0x22c] ;  /* 0x00008b0000087ab9 */ /* 0x000fe20000000800 */
[----:B---3--:R-:W-:Y:S01]  /*1dfb0*/  IMAD.WIDE R8, R13, 0x4, R2 ;  /* 0x000000040d087825 */ /* 0x008fe200078e0202 */
[----:B------:R1:W-:Y:S03]  /*1dfc0*/  @P0 STG.E desc[UR28][R6.64], R209 ;  /* 0x000000d106000986 */ /* 0x0003e6000c10191c */
        /* <DEDUP_REMOVED lines=308> */
[----:B---3--:R-:W-:Y:S01]  /*1f310*/  IMAD.WIDE R8, R13, 0x4, R2 ;  /* 0x000000040d087825 */ /* 0x008fe200078e0202 */
[----:B------:R-:W-:Y:S01]  /*1f320*/  @P0 STG.E desc[UR28][R6.64], R217 ;  /* 0x000000d906000986 */ /* 0x000fe2000c10191c */
[----:B------:R-:W-:-:S02]  /*1f330*/  ULDC UR14, c[0x0][0x228] ;  /* 0x00008a00000e7ab9 */ /* 0x000fc40000000800 */
[----:B----4-:R-:W-:Y:S01]  /*1f340*/  IMAD.WIDE R10, R13, 0x4, R96 ;  /* 0x000000040d0a7825 */ /* 0x010fe200078e0260 */
[----:B------:R-:W-:Y:S03]  /*1f350*/  @P6 STG.E desc[UR28][R8.64], R182 ;  /* 0x000000b608006986 */ /* 0x000fe6000c10191c */
[----:B------:R-:W-:Y:S01]  /*1f360*/  VIADD R0, R242, 0x70 ;  /* 0x00000070f2007836 */ /* 0x000fe20000000000 */
[----:B------:R3:W-:Y:S01]  /*1f370*/  @P3 STG.E desc[UR28][R10.64], R142 ;  /* 0x0000008e0a003986 */ /* 0x0007e2000c10191c */
[----:B------:R-:W-:Y:S01]  /*1f380*/  ISETP.LT.AND P3, PT, R240, UR6, !P2 ;  /* 0x00000006f0007c0c */ /* 0x000fe2000d761270 */
[----:B------:R-:W-:Y:S01]  /*1f390*/  ULDC UR6, c[0x0][0x22c] ;  /* 0x00008b0000067ab9 */ /* 0x000fe20000000800 */
[----:B------:R-:W-:Y:S01]  /*1f3a0*/  ISETP.LT.AND P2, PT, R232, UR8, !P2 ;  /* 0x00000008e8007c0c */ /* 0x000fe2000d741270 */
[----:B------:R-:W-:Y:S01]  /*1f3b0*/  ULDC UR8, c[0x0][0x228] ;  /* 0x00008a0000087ab9 */ /* 0x000fe20000000800 */
[----:B------:R-:W-:Y:S01]  /*1f3c0*/  ISETP.GE.AND P5, PT, R0, UR4, PT ;  /* 0x0000000400007c0c */ /* 0x000fe2000bfa6270 */
[----:B------:R-:W-:-:S02]  /*1f3d0*/  ULDC UR4, c[0x0][0x248] ;  /* 0x0000920000047ab9 */ /* 0x000fc40000000800 */
[----:B------:R-:W-:Y:S01]  /*1f3e0*/  IADD3 R13, R13, UR4, RZ ;  /* 0x000000040d0d7c10 */ /* 0x000fe2000fffe0ff */
[----:B------:R-:W-:Y:S01]  /*1f3f0*/  VIADD R0, R242, 0x71 ;  /* 0x00000071f2007836 */ /* 0x000fe20000000000 */
[----:B------:R-:W-:Y:S01]  /*1f400*/  ISETP.LT.AND P6, PT, R240, UR10, !P4 ;  /* 0x0000000af0007c0c */ /* 0x000fe2000e7c1270 */
[----:B------:R-:W-:Y:S01]  /*1f410*/  ULDC UR4, c[0x0][0x248] ;  /* 0x0000920000047ab9 */ /* 0x000fe20000000800 */
[----:B------:R-:W-:Y:S01]  /*1f420*/  ULDC UR10, c[0x0][0x228] ;  /* 0x00008a00000a7ab9 */ /* 0x000fe20000000800 */
[C---:B-1----:R-:W-:Y:S01]  /*1f430*/  IMAD.WIDE R4, R13.reuse, 0x4, R2 ;  /* 0x000000040d047825 */ /* 0x042fe200078e0202 */
[----:B------:R-:W-:Y:S01]  /*1f440*/  ISETP.GE.AND P0, PT, R0, UR6, PT ;  /* 0x0000000600007c0c */ /* 0x000fe2000bf06270 */
[----:B------:R-:W-:Y:S02]  /*1f450*/  ULDC UR6, c[0x0][0x228] ;  /* 0x00008a0000067ab9 */ /* 0x000fe40000000800 */
[C---:B---3--:R-:W-:Y:S02]  /*1f460*/  VIADD R11, R13.reuse, UR4 ;  /* 0x000000040d0b7c36 */ /* 0x048fe40008000000 */
[----:B------:R-:W-:Y:S01]  /*1f470*/  IMAD.WIDE R6, R13, 0x4, R96 ;  /* 0x000000040d067825 */ /* 0x000fe200078e0260 */
[----:B------:R1:W-:Y:S01]  /*1f480*/  @P3 STG.E desc[UR28][R4.64], R94 ;  /* 0x0000005e04003986 */ /* 0x0003e2000c10191c */
[----:B------:R-:W-:Y:S01]  /*1f490*/  ISETP.LT.AND P4, PT, R232, UR6, !P4 ;  /* 0x00000006e8007c0c */ /* 0x000fe2000e781270 */
[----:B------:R-:W-:Y:S01]  /*1f4a0*/  ULDC UR4, c[0x0][0x22c] ;  /* 0x00008b0000047ab9 */ /* 0x000fe20000000800 */
[----:B------:R-:W-:Y:S01]  /*1f4b0*/  VIADD R0, R242, 0x72 ;  /* 0x00000072f2007836 */ /* 0x000fe20000000000 */
[----:B------:R3:W-:Y:S01]  /*1f4c0*/  @P2 STG.E desc[UR28][R6.64], R218 ;  /* 0x000000da06002986 */ /* 0x0007e2000c10191c */
[C---:B------:R-:W-:Y:S01]  /*1f4d0*/  IMAD.WIDE R8, R11.reuse, 0x4, R2 ;  /* 0x000000040b087825 */ /* 0x040fe200078e0202 */
[----:B------:R-:W-:Y:S01]  /*1f4e0*/  ISETP.LT.AND P2, PT, R240, UR8, !P1 ;  /* 0x00000008f0007c0c */ /* 0x000fe2000cf41270 */
[----:B------:R-:W-:Y:S01]  /*1f4f0*/  ULDC UR8, c[0x0][0x228] ;  /* 0x00008a0000087ab9 */ /* 0x000fe20000000800 */
[----:B------:R-:W-:Y:S01]  /*1f500*/  ISETP.GE.AND P3, PT, R0, UR4, PT ;  /* 0x0000000400007c0c */ /* 0x000fe2000bf66270 */
[----:B------:R-:W-:Y:S01]  /*1f510*/  ULDC UR4, c[0x0][0x248] ;  /* 0x0000920000047ab9 */ /* 0x000fe20000000800 */
[----:B------:R4:W-:Y:S01]  /*1f520*/  @P6 STG.E desc[UR28][R8.64], R183 ;  /* 0x000000b708006986 */ /* 0x0009e2000c10191c */
[----:B------:R-:W-:Y:S01]  /*1f530*/  ISETP.LT.AND P1, PT, R232, UR10, !P1 ;  /* 0x0000000ae8007c0c */ /* 0x000fe2000cf21270 */
[C---:B------:R-:W-:Y:S01]  /*1f540*/  VIADD R13, R11.reuse, UR4 ;  /* 0x000000040b0d7c36 */ /* 0x040fe20008000000 */
[----:B------:R-:W-:Y:S01]  /*1f550*/  ISETP.LT.AND P6, PT, R240, UR12, !P5 ;  /* 0x0000000cf0007c0c */ /* 0x000fe2000efc1270 */
[----:B------:R-:W-:Y:S01]  /*1f560*/  ULDC UR4, c[0x0][0x248] ;  /* 0x0000920000047ab9 */ /* 0x000fe20000000800 */
[----:B-1----:R-:W-:Y:S01]  /*1f570*/  IMAD.WIDE R4, R11, 0x4, R96 ;  /* 0x000000040b047825 */ /* 0x002fe200078e0260 */
[----:B------:R-:W-:-:S03]  /*1f580*/  ULDC UR6, c[0x0][0x22c] ;  /* 0x00008b0000067ab9 */ /* 0x000fc60000000800 */
[----:B------:R-:W-:Y:S01]  /*1f590*/  VIADD R0, R242, 0x73 ;  /* 0x00000073f2007836 */ /* 0x000fe20000000000 */
[----:B------:R-:W-:Y:S01]  /*1f5a0*/  ULDC UR10, c[0x0][0x228] ;  /* 0x00008a00000a7ab9 */ /* 0x000fe20000000800 */
[C---:B------:R-:W-:Y:S02]  /*1f5b0*/  VIADD R15, R13.reuse, UR4 ;  /* 0x000000040d0f7c36 */ /* 0x040fe40008000000 */
[C---:B---3--:R-:W-:Y:S01]  /*1f5c0*/  IMAD.WIDE R6, R13.reuse, 0x4, R2 ;  /* 0x000000040d067825 */ /* 0x048fe200078e0202 */
[----:B------:R-:W-:Y:S01]  /*1f5d0*/  ISETP.LT.AND P5, PT, R232, UR8, !P5 ;  /* 0x00000008e8007c0c */ /* 0x000fe2000efa1270 */
[----:B------:R1:W-:Y:S01]  /*1f5e0*/  @P4 STG.E desc[UR28][R4.64], R143 ;  /* 0x0000008f04004986 */ /* 0x0003e2000c10191c */
[----:B------:R-:W-:Y:S01]  /*1f5f0*/  ISETP.GE.AND P4, PT, R0, UR6, PT ;  /* 0x0000000600007c0c */ /* 0x000fe2000bf86270 */
[----:B----4-:R-:W-:Y:S01]  /*1f600*/  IMAD.WIDE R8, R13, 0x4, R96 ;  /* 0x000000040d087825 */ /* 0x010fe200078e0260 */
[----:B------:R-:W-:Y:S01]  /*1f610*/  ULDC UR12, c[0x0][0x228] ;  /* 0x00008a00000c7ab9 */ /* 0x000fe20000000800 */
[----:B------:R-:W-:Y:S01]  /*1f620*/  @P2 STG.E desc[UR28][R6.64], R95 ;  /* 0x0000005f06002986 */ /* 0x000fe2000c10191c */
[----:B------:R-:W-:Y:S01]  /*1f630*/  ULDC UR4, c[0x0][0x248] ;  /* 0x0000920000047ab9 */ /* 0x000fe20000000800 */
[----:B------:R-:W-:Y:S01]  /*1f640*/  IMAD.WIDE R10, R15, 0x4, R2 ;  /* 0x000000040f0a7825 */ /* 0x000fe200078e0202 */
[----:B------:R-:W-:Y:S01]  /*1f650*/  ISETP.LT.AND P2, PT, R240, UR10, !P0 ;  /* 0x0000000af0007c0c */ /* 0x000fe2000c741270 */
[----:B------:R-:W-:-:S02]  /*1f660*/  ULDC UR8, c[0x0][0x228] ;  /* 0x00008a0000087ab9 */ /* 0x000fc40000000800 */
[----:B------:R-:W-:Y:S01]  /*1f670*/  VIADD R0, R242, 0x74 ;  /* 0x00000074f2007836 */ /* 0x000fe20000000000 */
[----:B------:R3:W-:Y:S01]  /*1f680*/  @P1 STG.E desc[UR28][R8.64], R219 ;  /* 0x000000db08001986 */ /* 0x0007e2000c10191c */
[----:B------:R-:W-:Y:S01]  /*1f690*/  ULDC UR6, c[0x0][0x22c] ;  /* 0x00008b0000067ab9 */ /* 0x000fe20000000800 */
[----:B------:R-:W-:Y:S01]  /*1f6a0*/  ISETP.LT.AND P1, PT, R232, UR12, !P0 ;  /* 0x0000000ce8007c0c */ /* 0x000fe2000c721270 */
[C---:B-1----:R-:W-:Y:S01]  /*1f6b0*/  IMAD.WIDE R4, R15.reuse, 0x4, R96 ;  /* 0x000000040f047825 */ /* 0x042fe200078e0260 */
[----:B------:R1:W-:Y:S01]  /*1f6c0*/  @P6 STG.E desc[UR28][R10.64], R168 ;  /* 0x000000a80a006986 */ /* 0x0003e2000c10191c */
[----:B------:R-:W-:Y:S01]  /*1f6d0*/  ISETP.LT.AND P6, PT, R240, UR14, !P3 ;  /* 0x0000000ef0007c0c */ /* 0x000fe2000dfc1270 */
[----:B------:R-:W-:Y:S01]  /*1f6e0*/  ULDC UR10, c[0x0][0x228] ;  /* 0x00008a00000a7ab9 */ /* 0x000fe20000000800 */
[----:B------:R-:W-:Y:S01]  /*1f6f0*/  ISETP.GE.AND P0, PT, R0, UR6, PT ;  /* 0x0000000600007c0c */ /* 0x000fe2000bf06270 */
[----:B------:R-:W-:Y:S02]  /*1f700*/  VIADD R0, R242, 0x75 ;  /* 0x00000075f2007836 */ /* 0x000fe40000000000 */
[----:B---3--:R-:W-:Y:S01]  /*1f710*/  VIADD R9, R15, UR4 ;  /* 0x000000040f097c36 */ /* 0x008fe20008000000 */
[----:B------:R-:W-:Y:S01]  /*1f720*/  ULDC UR4, c[0x0][0x248] ;  /* 0x0000920000047ab9 */ /* 0x000fe20000000800 */
[----:B------:R3:W-:Y:S01]  /*1f730*/  @P5 STG.E desc[UR28][R4.64], R144 ;  /* 0x0000009004005986 */ /* 0x0007e2000c10191c */
[----:B------:R-:W-:Y:S01]  /*1f740*/  ULDC UR6, c[0x0][0x228] ;  /* 0x00008a0000067ab9 */ /* 0x000fe20000000800 */
[----:B------:R-:W-:-:S02]  /*1f750*/  VIADD R13, R9, UR4 ;  /* 0x00000004090d7c36 */ /* 0x000fc40008000000 */
[C---:B------:R-:W-:Y:S01]  /*1f760*/  IMAD.WIDE R6, R9.reuse, 0x4, R2 ;  /* 0x0000000409067825 */ /* 0x040fe200078e0202 */
[----:B------:R-:W-:Y:S01]  /*1f770*/  ISETP.GE.AND P5, PT, R0, UR5, PT ;  /* 0x0000000500007c0c */ /* 0x000fe2000bfa6270 */
[----:B------:R-:W-:Y:S01]  /*1f780*/  ULDC UR5, c[0x0][0x228] ;  /* 0x00008a0000057ab9 */ /* 0x000fe20000000800 */
[----:B------:R-:W-:Y:S01]  /*1f790*/  ULDC UR4, c[0x0][0x248] ;  /* 0x0000920000047ab9 */ /* 0x000fe20000000800 */
[----:B------:R-:W-:Y:S01]  /*1f7a0*/  IMAD.WIDE R8, R9, 0x4, R96 ;  /* 0x0000000409087825 */ /* 0x000fe200078e0260 */
[----:B------:R-:W-:Y:S01]  /*1f7b0*/  @P2 STG.E desc[UR28][R6.64], R116 ;  /* 0x0000007406002986 */ /* 0x000fe2000c10191c */
[----:B------:R-:W-:Y:S01]  /*1f7c0*/  ISETP.LT.AND P3, PT, R232, UR5, !P3 ;  /* 0x00000005e8007c0c */ /* 0x000fe2000df61270 */
[----:B------:R-:W-:Y:S01]  /*1f7d0*/  ULDC UR5, c[0x0][0x228] ;  /* 0x00008a0000057ab9 */ /* 0x000fe20000000800 */
[C---:B-1----:R-:W-:Y:S01]  /*1f7e0*/  IMAD.WIDE R10, R13.reuse, 0x4, R2 ;  /* 0x000000040d0a7825 */ /* 0x042fe200078e0202 */
[----:B------:R-:W-:Y:S01]  /*1f7f0*/  ISETP.LT.AND P2, PT, R240, UR6, !P4 ;  /* 0x00000006f0007c0c */ /* 0x000fe2000e741270 */
[----:B--2---:R1:W-:Y:S01]  /*1f800*/  @P1 STG.E desc[UR28][R8.64], R16 ;  /* 0x0000001008001986 */ /* 0x0043e2000c10191c */
[----:B------:R-:W-:Y:S01]  /*1f810*/  ISETP.LT.AND P4, PT, R232, UR8, !P4 ;  /* 0x00000008e8007c0c */ /* 0x000fe2000e781270 */
[----:B---3--:R-:W-:Y:S01]  /*1f820*/  IMAD.WIDE R4, R13, 0x4, R96 ;  /* 0x000000040d047825 */ /* 0x008fe200078e0260 */
[----:B------:R-:W-:Y:S01]  /*1f830*/  ULDC UR6, c[0x0][0x228] ;  /* 0x00008a0000067ab9 */ /* 0x000fe20000000800 */
[----:B------:R2:W-:Y:S01]  /*1f840*/  @P6 STG.E desc[UR28][R10.64], R169 ;  /* 0x000000a90a006986 */ /* 0x0005e2000c10191c */
[----:B------:R-:W-:Y:S01]  /*1f850*/  ISETP.LT.AND P6, PT, R240, UR10, !P0 ;  /* 0x0000000af0007c0c */ /* 0x000fe2000c7c1270 */
[----:B------:R-:W-:-:S02]  /*1f860*/  VIADD R0, R242, 0x76 ;  /* 0x00000076f2007836 */ /* 0x000fc40000000000 */
[----:B-1----:R-:W-:Y:S01]  /*1f870*/  VIADD R9, R13, UR4 ;  /* 0x000000040d097c36 */ /* 0x002fe20008000000 */
[----:B------:R-:W-:Y:S01]  /*1f880*/  ULDC UR4, c[0x0][0x248] ;  /* 0x0000920000047ab9 */ /* 0x000fe20000000800 */
[----:B------:R-:W-:Y:S02]  /*1f890*/  ULDC UR8, c[0x0][0x228] ;  /* 0x00008a0000087ab9 */ /* 0x000fe40000000800 */
[C---:B------:R-:W-:Y:S01]  /*1f8a0*/  VIADD R15, R9.reuse, UR4 ;  /* 0x00000004090f7c36 */ /* 0x040fe20008000000 */
[----:B------:R1:W-:Y:S01]  /*1f8b0*/  @P3 STG.E desc[UR28][R4.64], R145 ;  /* 0x0000009104003986 */ /* 0x0003e2000c10191c */
[C---:B------:R-:W-:Y:S01]  /*1f8c0*/  IMAD.WIDE R6, R9.reuse, 0x4, R2 ;  /* 0x0000000409067825 */ /* 0x040fe200078e0202 */
[----:B------:R-:W-:Y:S01]  /*1f8d0*/  ISETP.GE.AND P1, PT, R0, UR7, PT ;  /* 0x0000000700007c0c */ /* 0x000fe2000bf26270 */
[----:B------:R-:W-:Y:S01]  /*1f8e0*/  ULDC UR7, c[0x0][0x228] ;  /* 0x00008a0000077ab9 */ /* 0x000fe20000000800 */
[----:B------:R-:W-:Y:S01]  /*1f8f0*/  ISETP.LT.AND P0, PT, R232, UR5, !P0 ;  /* 0x00000005e8007c0c */ /* 0x000fe2000c701270 */
[----:B------:R-:W-:Y:S01]  /*1f900*/  IMAD.WIDE R8, R9, 0x4, R96 ;  /* 0x0000000409087825 */ /* 0x000fe200078e0260 */
[----:B------:R-:W-:Y:S01]  /*1f910*/  @P2 STG.E desc[UR28][R6.64], R117 ;  /* 0x0000007506002986 */ /* 0x000fe2000c10191c */
[----:B------:R-:W-:Y:S01]  /*1f920*/  ULDC UR4, c[0x0][0x248] ;  /* 0x0000920000047ab9 */ /* 0x000fe20000000800 */
[----:B------:R-:W-:Y:S01]  /*1f930*/  ULDC UR5, c[0x0][0x228] ;  /* 0x00008a0000057ab9 */ /* 0x000fe20000000800 */
[C---:B--2---:R-:W-:Y:S01]  /*1f940*/  IMAD.WIDE R10, R15.reuse, 0x4, R2 ;  /* 0x000000040f0a7825 */ /* 0x044fe200078e0202 */
[----:B------:R2:W-:Y:S01]  /*1f950*/  @P4 STG.E desc[UR28][R8.64], R17 ;  /* 0x0000001108004986 */ /* 0x0005e2000c10191c */
[----:B------:R-:W-:Y:S01]  /*1f960*/  ISETP.LT.AND P4, PT, R240, UR6, !P5 ;  /* 0x00000006f0007c0c */ /* 0x000fe2000ef81270 */
[----:B------:R-:W-:Y:S01]  /*1f970*/  ULDC UR6, c[0x0][0x228] ;  /* 0x00008a0000067ab9 */ /* 0x000fe20000000800 */
[----:B------:R-:W-:Y:S01]  /*1f980*/  VIADD R0, R242, 0x77 ;  /* 0x00000077f2007836 */ /* 0x000fe20000000000 */
[----:B------:R-:W-:Y:S01]  /*1f990*/  ISETP.LT.AND P5, PT, R232, UR7, !P5 ;  /* 0x00000007e8007c0c */ /* 0x000fe2000efa1270 */
[----:B------:R3:W-:Y:S01]  /*1f9a0*/  @P6 STG.E desc[UR28][R10.64], R170 ;  /* 0x000000aa0a006986 */ /* 0x0007e2000c10191c */
[----:B------:R-:W-:Y:S01]  /*1f9b0*/  ISETP.LT.AND P6, PT, R240, UR8, !P1 ;  /* 0x00000008f0007c0c */ /* 0x000fe2000cfc1270 */
[C---:B-1----:R-:W-:Y:S01]  /*1f9c0*/  IMAD.WIDE R4, R15.reuse, 0x4, R96 ;  /* 0x000000040f047825 */ /* 0x042fe200078e0260 */
[----:B------:R-:W-:Y:S01]  /*1f9d0*/  ISETP.GE.AND P3, PT, R0, UR11, PT ;  /* 0x0000000b00007c0c */ /* 0x000fe2000bf66270 */
[----:B------:R-:W-:Y:S01]  /*1f9e0*/  ULDC UR7, c[0x0][0x228] ;  /* 0x00008a0000077ab9 */ /* 0x000fe20000000800 */
[----:B------:R-:W-:Y:S01]  /*1f9f0*/  ULDC UR8, c[0x0][0x228] ;  /* 0x00008a0000087ab9 */ /* 0x000fe20000000800 */
[----:B--2---:R-:W-:Y:S01]  /*1fa00*/  VIADD R9, R15, UR4 ;  /* 0x000000040f097c36 */ /* 0x004fe20008000000 */
[----:B------:R-:W-:Y:S01]  /*1fa10*/  ULDC UR4, c[0x0][0x248] ;  /* 0x0000920000047ab9 */ /* 0x000fe20000000800 */
[----:B------:R-:W-:-:S02]  /*1fa20*/  VIADD R0, R242, 0x78 ;  /* 0x00000078f2007836 */ /* 0x000fc40000000000 */
[C---:B------:R-:W-:Y:S01]  /*1fa30*/  VIADD R13, R9.reuse, UR4 ;  /* 0x00000004090d7c36 */ /* 0x040fe20008000000 */
[----:B------:R1:W-:Y:S01]  /*1fa40*/  @P0 STG.E desc[UR28][R4.64], R146 ;  /* 0x0000009204000986 */ /* 0x0003e2000c10191c */
[C---:B------:R-:W-:Y:S01]  /*1fa50*/  IMAD.WIDE R6, R9.reuse, 0x4, R2 ;  /* 0x0000000409067825 */ /* 0x040fe200078e0202 */
[----:B------:R-:W-:Y:S01]  /*1fa60*/  ISETP.GE.AND P2, PT, R0, UR9, PT ;  /* 0x0000000900007c0c */ /* 0x000fe2000bf46270 */
[----:B------:R-:W-:Y:S01]  /*1fa70*/  ULDC UR4, c[0x0][0x248] ;  /* 0x0000920000047ab9 */ /* 0x000fe20000000800 */
[----:B------:R-:W-:Y:S01]  /*1fa80*/  ISETP.LT.AND P1, PT, R232, UR5, !P1 ;  /* 0x00000005e8007c0c */ /* 0x000fe2000cf21270 */
[----:B------:R-:W-:Y:S01]  /*1fa90*/  IMAD.WIDE R8, R9, 0x4, R96 ;  /* 0x0000000409087825 */ /* 0x000fe200078e0260 */
[----:B------:R-:W-:Y:S03]  /*1faa0*/  @P4 STG.E desc[UR28][R6.64], R118 ;  /* 0x0000007606004986 */ /* 0x000fe6000c10191c */
[C---:B---3--:R-:W-:Y:S01]  /*1fab0*/  IMAD.WIDE R10, R13.reuse, 0x4, R2 ;  /* 0x000000040d0a7825 */ /* 0x048fe200078e0202 */
[----:B------:R2:W-:Y:S01]  /*1fac0*/  @P5 STG.E desc[UR28][R8.64], R18 ;  /* 0x0000001208005986 */ /* 0x0005e2000c10191c */
[----:B------:R-:W-:Y:S01]  /*1fad0*/  ISETP.LT.AND P5, PT, R240, UR6, !P3 ;  /* 0x00000006f0007c0c */ /* 0x000fe2000dfa1270 */
[----:B------:R-:W-:Y:S01]  /*1fae0*/  ULDC UR5, c[0x0][0x228] ;  /* 0x00008a0000057ab9 */ /* 0x000fe20000000800 */
[----:B------:R-:W-:Y:S01]  /*1faf0*/  VIADD R0, R242, 0x79 ;  /* 0x00000079f2007836 */ /* 0x000fe20000000000 */
[----:B------:R3:W-:Y:S01]  /*1fb00*/  @P6 STG.E desc[UR28][R10.64], R171 ;  /* 0x000000ab0a006986 */ /* 0x0007e2000c10191c */
[----:B------:R-:W-:Y:S01]  /*1fb10*/  ISETP.LT.AND P4, PT, R232, UR7, !P3 ;  /* 0x00000007e8007c0c */ /* 0x000fe2000df81270 */
[C---:B-1----:R-:W-:Y:S01]  /*1fb20*/  IMAD.WIDE R4, R13.reuse, 0x4, R96 ;  /* 0x000000040d047825 */ /* 0x042fe200078e0260 */
[----:B------:R-:W-:Y:S01]  /*1fb30*/  ISETP.LT.AND P6, PT, R240, UR8, !P2 ;  /* 0x00000008f0007c0c */ /* 0x000fe2000d7c1270 */
[----:B------:R-:W-:Y:S01]  /*1fb40*/  ULDC UR6, c[0x0][0x228] ;  /* 0x00008a0000067ab9 */ /* 0x000fe20000000800 */
[----:B------:R-:W-:Y:S01]  /*1fb50*/  ISETP.GE.AND P0, PT, R0, UR15, PT ;  /* 0x0000000f00007c0c */ /* 0x000fe2000bf06270 */
[----:B------:R-:W-:Y:S01]  /*1fb60*/  VIADD R0, R242, 0x7a ;  /* 0x0000007af2007836 */ /* 0x000fe20000000000 */
[----:B------:R-:W-:Y:S01]  /*1fb70*/  ULDC UR9, c[0x0][0x228] ;  /* 0x00008a0000097ab9 */ /* 0x000fe20000000800 */
[----:B--2---:R-:W-:Y:S01]  /*1fb80*/  VIADD R9, R13, UR4 ;  /* 0x000000040d097c36 */ /* 0x004fe20008000000 */
[----:B------:R-:W-:Y:S01]  /*1fb90*/  ULDC UR4, c[0x0][0x248] ;  /* 0x0000920000047ab9 */ /* 0x000fe20000000800 */
[----:B------:R1:W-:Y:S01]  /*1fba0*/  @P1 STG.E desc[UR28][R4.64], R147 ;  /* 0x0000009304001986 */ /* 0x0003e2000c10191c */
[----:B------:R-:W-:Y:S01]  /*1fbb0*/  ULDC UR7, c[0x0][0x228] ;  /* 0x00008a0000077ab9 */ /* 0x000fe20000000800 */
[C---:B------:R-:W-:Y:S01]  /*1fbc0*/  VIADD R15, R9.reuse, UR4 ;  /* 0x00000004090f7c36 */ /* 0x040fe20008000000 */
[----:B------:R-:W-:Y:S01]  /*1fbd0*/  ISETP.GE.AND P3, PT, R0, UR13, PT ;  /* 0x0000000d00007c0c */ /* 0x000fe2000bf66270 */
[C---:B------:R-:W-:Y:S01]  /*1fbe0*/  IMAD.WIDE R6, R9.reuse, 0x4, R2 ;  /* 0x0000000409067825 */ /* 0x040fe200078e0202 */
[----:B------:R-:W-:Y:S01]  /*1fbf0*/  ISETP.LT.AND P2, PT, R232, UR5, !P2 ;  /* 0x00000005e8007c0c */ /* 0x000fe2000d741270 */
[----:B------:R-:W-:Y:S01]  /*1fc00*/  ULDC UR4, c[0x0][0x248] ;  /* 0x0000920000047ab9 */ /* 0x000fe20000000800 */
[----:B------:R-:W-:Y:S01]  /*1fc10*/  ULDC UR8, c[0x0][0x228] ;  /* 0x00008a0000087ab9 */ /* 0x000fe20000000800 */
[----:B------:R-:W-:Y:S01]  /*1fc20*/  IMAD.WIDE R8, R9, 0x4, R96 ;  /* 0x0000000409087825 */ /* 0x000fe200078e0260 */
[----:B------:R-:W-:Y:S03]  /*1fc30*/  @P5 STG.E desc[UR28][R6.64], R119 ;  /* 0x0000007706005986 */ /* 0x000fe6000c10191c */
[----:B------:R-:W-:-:S02]  /*1fc40*/  VIADD R0, R242, 0x7b ;  /* 0x0000007bf2007836 */ /* 0x000fc40000000000 */
[C---:B---3--:R-:W-:Y:S01]  /*1fc50*/  IMAD.WIDE R10, R15.reuse, 0x4, R2 ;  /* 0x000000040f0a7825 */ /* 0x048fe200078e0202 */
[----:B------:R2:W-:Y:S01]  /*1fc60*/  @P4 STG.E desc[UR28][R8.64], R19 ;  /* 0x0000001308004986 */ /* 0x0005e2000c10191c */
[----:B------:R-:W-:Y:S01]  /*1fc70*/  ISETP.LT.AND P5, PT, R240, UR6, !P0 ;  /* 0x00000006f0007c0c */ /* 0x000fe2000c7a1270 */
[----:B------:R-:W-:Y:S01]  /*1fc80*/  ULDC UR5, c[0x0][0x228] ;  /* 0x00008a0000057ab9 */ /* 0x000fe20000000800 */
[----:B------:R-:W-:Y:S01]  /*1fc90*/  ISETP.GE.AND P1, PT, R0, UR19, PT ;  /* 0x0000001300007c0c */ /* 0x000fe2000bf26270 */
[----:B------:R3:W-:Y:S01]  /*1fca0*/  @P6 STG.E desc[UR28][R10.64], R188 ;  /* 0x000000bc0a006986 */ /* 0x0007e2000c10191c */
[----:B------:R-:W-:Y:S01]  /*1fcb0*/  ISETP.LT.AND P4, PT, R232, UR7, !P0 ;  /* 0x00000007e8007c0c */ /* 0x000fe2000c781270 */
[----:B------:R-:W-:Y:S01]  /*1fcc0*/  VIADD R0, R242, 0x7c ;  /* 0x0000007cf2007836 */ /* 0x000fe20000000000 */
[----:B------:R-:W-:Y:S01]  /*1fcd0*/  ISETP.LT.AND P6, PT, R240, UR8, !P3 ;  /* 0x00000008f0007c0c */ /* 0x000fe2000dfc1270 */
[----:B-1----:R-:W-:Y:S01]  /*1fce0*/  IMAD.WIDE R4, R15, 0x4, R96 ;  /* 0x000000040f047825 */ /* 0x002fe200078e0260 */
[----:B------:R-:W-:Y:S01]  /*1fcf0*/  ULDC UR6, c[0x0][0x228] ;  /* 0x00008a0000067ab9 */ /* 0x000fe20000000800 */
[----:B------:R-:W-:-:S02]  /*1fd00*/  ULDC UR7, c[0x0][0x228] ;  /* 0x00008a0000077ab9 */ /* 0x000fc40000000800 */
[----:B--2---:R-:W-:Y:S01]  /*1fd10*/  VIADD R9, R15, UR4 ;  /* 0x000000040f097c36 */ /* 0x004fe20008000000 */
[----:B------:R-:W-:Y:S01]  /*1fd20*/  ULDC UR4, c[0x0][0x248] ;  /* 0x0000920000047ab9 */ /* 0x000fe20000000800 */
[----:B------:R-:W-:Y:S01]  /*1fd30*/  ISETP.GE.AND P0, PT, R0, UR17, PT ;  /* 0x0000001100007c0c */ /* 0x000fe2000bf06270 */
[----:B------:R-:W-:Y:S01]  /*1fd40*/  ULDC UR8, c[0x0][0x228] ;  /* 0x00008a0000087ab9 */ /* 0x000fe20000000800 */
[C---:B------:R-:W-:Y:S01]  /*1fd50*/  VIADD R13, R9.reuse, UR4 ;  /* 0x00000004090d7c36 */ /* 0x040fe20008000000 */
[----:B------:R-:W-:Y:S01]  /*1fd60*/  ISETP.LT.AND P3, PT, R232, UR5, !P3 ;  /* 0x00000005e8007c0c */ /* 0x000fe2000df61270 */
[----:B------:R-:W-:Y:S01]  /*1fd70*/  VIADD R0, R242, 0x7d ;  /* 0x0000007df2007836 */ /* 0x000fe20000000000 */
[----:B------:R1:W-:Y:S01]  /*1fd80*/  @P2 STG.E desc[UR28][R4.64], R224 ;  /* 0x000000e004002986 */ /* 0x0003e2000c10191c */
[----:B------:R-:W-:Y:S01]  /*1fd90*/  IMAD.WIDE R6, R9, 0x4, R2 ;  /* 0x0000000409067825 */ /* 0x000fe200078e0202 */
[----:B------:R-:W-:Y:S01]  /*1fda0*/  ULDC UR4, c[0x0][0x248] ;  /* 0x0000920000047ab9 */ /* 0x000fe20000000800 */
[----:B------:R-:W-:-:S02]  /*1fdb0*/  ULDC UR5, c[0x0][0x228] ;  /* 0x00008a0000057ab9 */ /* 0x000fc40000000800 */
[----:B------:R-:W-:Y:S01]  /*1fdc0*/  IMAD.WIDE R8, R9, 0x4, R96 ;  /* 0x0000000409087825 */ /* 0x000fe200078e0260 */
[----:B------:R-:W-:-:S03]  /*1fdd0*/  ISETP.GE.AND P2, PT, R0, UR23, PT ;  /* 0x0000001700007c0c */ /* 0x000fc6000bf46270 */
[C---:B---3--:R-:W-:Y:S01]  /*1fde0*/  IMAD.WIDE R10, R13.reuse, 0x4, R2 ;  /* 0x000000040d0a7825 */ /* 0x048fe200078e0202 */
[----:B------:R-:W-:Y:S01]  /*1fdf0*/  @P5 STG.E desc[UR28][R6.64], R172 ;  /* 0x000000ac06005986 */ /* 0x000fe2000c10191c */
[----:B------:R-:W-:Y:S01]  /*1fe00*/  ISETP.LT.AND P5, PT, R240, UR6, !P1 ;  /* 0x00000006f0007c0c */ /* 0x000fe2000cfa1270 */
[----:B------:R-:W-:Y:S01]  /*1fe10*/  ULDC UR6, c[0x0][0x228] ;  /* 0x00008a0000067ab9 */ /* 0x000fe20000000800 */
[----:B------:R-:W-:Y:S01]  /*1fe20*/  VIADD R0, R242, 0x7e ;  /* 0x0000007ef2007836 */ /* 0x000fe20000000000 */
[----:B------:R2:W-:Y:S01]  /*1fe30*/  @P4 STG.E desc[UR28][R8.64], R20 ;  /* 0x0000001408004986 */ /* 0x0005e2000c10191c */
[----:B------:R-:W-:Y:S01]  /*1fe40*/  ISETP.LT.AND P4, PT, R232, UR7, !P1 ;  /* 0x00000007e8007c0c */ /* 0x000fe2000cf81270 */
[----:B-1----:R-:W-:Y:S01]  /*1fe50*/  IMAD.WIDE R4, R13, 0x4, R96 ;  /* 0x000000040d047825 */ /* 0x002fe200078e0260 */
[----:B------:R-:W-:Y:S01]  /*1fe60*/  ULDC UR7, c[0x0][0x228] ;  /* 0x00008a0000077ab9 */ /* 0x000fe20000000800 */
[----:B------:R1:W-:Y:S01]  /*1fe70*/  @P6 STG.E desc[UR28][R10.64], R189 ;  /* 0x000000bd0a006986 */ /* 0x0003e2000c10191c */
[----:B------:R-:W-:Y:S01]  /*1fe80*/  ISETP.LT.AND P6, PT, R240, UR8, !P0 ;  /* 0x00000008f0007c0c */ /* 0x000fe2000c7c1270 */
[----:B------:R-:W-:Y:S01]  /*1fe90*/  ULDC UR8, c[0x0][0x228] ;  /* 0x00008a0000087ab9 */ /* 0x000fe20000000800 */
[----:B------:R-:W-:Y:S01]  /*1fea0*/  ISETP.GE.AND P1, PT, R0, UR21, PT ;  /* 0x0000001500007c0c */ /* 0x000fe2000bf26270 */
[----:B------:R-:W-:-:S02]  /*1feb0*/  VIADD R0, R242, 0x7f ;  /* 0x0000007ff2007836 */ /* 0x000fc40000000000 */
[----:B--2---:R-:W-:Y:S01]  /*1fec0*/  VIADD R9, R13, UR4 ;  /* 0x000000040d097c36 */ /* 0x004fe20008000000 */
[----:B------:R-:W-:-:S03]  /*1fed0*/  ULDC UR4, c[0x0][0x248] ;  /* 0x0000920000047ab9 */ /* 0x000fc60000000800 */
[C---:B------:R-:W-:Y:S01]  /*1fee0*/  VIADD R15, R9.reuse, UR4 ;  /* 0x00000004090f7c36 */ /* 0x040fe20008000000 */
[----:B------:R-:W-:Y:S01]  /*1fef0*/  @P3 STG.E desc[UR28][R4.64], R225 ;  /* 0x000000e104003986 */ /* 0x000fe2000c10191c */
[C---:B------:R-:W-:Y:S01]  /*1ff00*/  IMAD.WIDE R6, R9.reuse, 0x4, R2 ;  /* 0x0000000409067825 */ /* 0x040fe200078e0202 */
[----:B------:R-:W-:Y:S01]  /*1ff10*/  ISETP.GE.AND P3, PT, R0, UR25, PT ;  /* 0x0000001900007c0c */ /* 0x000fe2000bf66270 */
[----:B------:R-:W-:Y:S02]  /*1ff20*/  ULDC UR4, c[0x0][0x228] ;  /* 0x00008a0000047ab9 */ /* 0x000fe40000000800 */
[----:B------:R-:W-:Y:S01]  /*1ff30*/  IMAD.WIDE R8, R9, 0x4, R96 ;  /* 0x0000000409087825 */ /* 0x000fe200078e0260 */
[----:B------:R-:W-:Y:S03]  /*1ff40*/  @P5 STG.E desc[UR28][R6.64], R173 ;  /* 0x000000ad06005986 */ /* 0x000fe6000c10191c */
[----:B-1----:R-:W-:Y:S01]  /*1ff50*/  IMAD.WIDE R10, R15, 0x4, R2 ;  /* 0x000000040f0a7825 */ /* 0x002fe200078e0202 */
[----:B------:R1:W-:Y:S01]  /*1ff60*/  @P4 STG.E desc[UR28][R8.64], R21 ;  /* 0x0000001508004986 */ /* 0x0003e2000c10191c */
[----:B------:R-:W-:Y:S01]  /*1ff70*/  ISETP.LT.AND P4, PT, R240, UR6, !P3 ;  /* 0x00000006f0007c0c */ /* 0x000fe2000df81270 */
[----:B------:R-:W-:-:S02]  /*1ff80*/  ULDC UR6, c[0x0][0x228] ;  /* 0x00008a0000067ab9 */ /* 0x000fc40000000800 */
[----:B------:R2:W-:Y:S01]  /*1ff90*/  @P6 STG.E desc[UR28][R10.64], R190 ;  /* 0x000000be0a006986 */ /* 0x0005e2000c10191c */
[----:B------:R-:W-:Y:S01]  /*1ffa0*/  ISETP.LT.AND P6, PT, R240, UR4, !P2 ;  /* 0x00000004f0007c0c */ /* 0x000fe2000d7c1270 */
[----:B------:R-:W-:Y:S01]  /*1ffb0*/  ULDC UR4, c[0x0][0x248] ;  /* 0x0000920000047ab9 */ /* 0x000fe20000000800 */
[----:B------:R-:W-:Y:S02]  /*1ffc0*/  ISETP.LT.AND P0, PT, R232, UR6, !P0 ;  /* 0x00000006e8007c0c */ /* 0x000fe4000c701270 */
[----:B------:R-:W-:Y:S01]  /*1ffd0*/  ISETP.LT.AND P5, PT, R240, UR5, !P1 ;  /* 0x00000005f0007c0c */ /* 0x000fe2000cfa1270 */
[----:B------:R-:W-:Y:S01]  /*1ffe0*/  ULDC UR5, c[0x0][0x248] ;  /* 0x0000920000057ab9 */ /* 0x000fe20000000800 */
[C---:B------:R-:W-:Y:S01]  /*1fff0*/  ISETP.LT.AND P2, PT, R232.reuse, UR7, !P2 ;  /* 0x00000007e8007c0c */ /* 0x040fe2000d741270 */
[----:B-1----:R-:W-:Y:S01]  /*20000*/  VIADD R9, R15, UR4 ;  /* 0x000000040f097c36 */ /* 0x002fe20008000000 */
[C---:B------:R-:W-:Y:S01]  /*20010*/  ISETP.LT.AND P1, PT, R232.reuse, UR8, !P1 ;  /* 0x00000008e8007c0c */ /* 0x040fe2000cf21270 */
[----:B------:R-:W-:Y:S01]  /*20020*/  ULDC UR4, c[0x0][0x248] ;  /* 0x0000920000047ab9 */ /* 0x000fe20000000800 */
[----:B------:R-:W-:Y:S01]  /*20030*/  ISETP.LT.AND P3, PT, R232, UR9, !P3 ;  /* 0x00000009e8007c0c */ /* 0x000fe2000df61270 */
[----:B------:R-:W-:-:S02]  /*20040*/  VIADD R13, R9, UR5 ;  /* 0x00000005090d7c36 */ /* 0x000fc40008000000 */
[----:B------:R-:W-:-:S04]  /*20050*/  IMAD.WIDE R4, R15, 0x4, R96 ;  /* 0x000000040f047825 */ /* 0x000fc800078e0260 */
[----:B------:R-:W-:Y:S02]  /*20060*/  VIADD R15, R13, UR4 ;  /* 0x000000040d0f7c36 */ /* 0x000fe40008000000 */
[C---:B------:R-:W-:Y:S01]  /*20070*/  IMAD.WIDE R6, R9.reuse, 0x4, R2 ;  /* 0x0000000409067825 */ /* 0x040fe200078e0202 */
[----:B------:R1:W-:Y:S03]  /*20080*/  @P0 STG.E desc[UR28][R4.64], R226 ;  /* 0x000000e204000986 */ /* 0x0003e6000c10191c */
[----:B------:R-:W-:Y:S01]  /*20090*/  IMAD.WIDE R8, R9, 0x4, R96 ;  /* 0x0000000409087825 */ /* 0x000fe200078e0260 */
[----:B------:R1:W-:Y:S03]  /*200a0*/  @P6 STG.E desc[UR28][R6.64], R174 ;  /* 0x000000ae06006986 */ /* 0x0003e6000c10191c */
[C---:B--2---:R-:W-:Y:S01]  /*200b0*/  IMAD.WIDE R10, R13.reuse, 0x4, R2 ;  /* 0x000000040d0a7825 */ /* 0x044fe200078e0202 */
[----:B------:R1:W-:Y:S03]  /*200c0*/  @P2 STG.E desc[UR28][R8.64], R22 ;  /* 0x0000001608002986 */ /* 0x0003e6000c10191c */
[----:B------:R-:W-:Y:S01]  /*200d0*/  IMAD.WIDE R12, R13, 0x4, R96 ;  /* 0x000000040d0c7825 */ /* 0x000fe200078e0260 */
[----:B------:R1:W-:Y:S03]  /*200e0*/  @P5 STG.E desc[UR28][R10.64], R191 ;  /* 0x000000bf0a005986 */ /* 0x0003e6000c10191c */
[C---:B------:R-:W-:Y:S01]  /*200f0*/  IMAD.WIDE R2, R15.reuse, 0x4, R2 ;  /* 0x000000040f027825 */ /* 0x040fe200078e0202 */
[----:B------:R1:W-:Y:S04]  /*20100*/  @P1 STG.E desc[UR28][R12.64], R227 ;  /* 0x000000e30c001986 */ /* 0x0003e8000c10191c */
[----:B------:R1:W-:Y:S01]  /*20110*/  @P4 STG.E desc[UR28][R2.64], R175 ;  /* 0x000000af02004986 */ /* 0x0003e2000c10191c */
[----:B------:R-:W-:Y:S01]  /*20120*/  IMAD.WIDE R96, R15, 0x4, R96 ;  /* 0x000000040f607825 */ /* 0x000fe200078e0260 */
[----:B------:R-:W-:Y:S06]  /*20130*/  @!P3 EXIT ;  /* 0x000000000000b94d */ /* 0x000fec0003800000 */
[----:B------:R-:W-:Y:S01]  /*20140*/  STG.E desc[UR28][R96.64], R23 ;  /* 0x0000001760007986 */ /* 0x000fe2000c10191c */
[----:B------:R-:W-:Y:S05]  /*20150*/  EXIT ;  /* 0x000000000000794d */ /* 0x000fea0003800000 */
.L_x_3:
[----:B------:R-:W-:-:S00]  /*20160*/  BRA `(.L_x_3) ;  /* 0xfffffffc00fc7947 */ /* 0x000fc0000383ffff */
[----:B------:R-:W-:-:S00]  /*20170*/  NOP ;  /* 0x0000000000007918 */ /* 0x000fc00000000000 */
        /* <DEDUP_REMOVED lines=8> */
.L_x_4:


//--------------------- .nv.shared.matmul_kernel  --------------------------
	.section	.nv.shared.matmul_kernel,"aw",@nobits
	.sectionflags	@""
	.align	16
	.zero		1024


//--------------------- .nv.shared.reserved.0     --------------------------
	.section	.nv.shared.reserved.0,"aw",@nobits
	.weak		__nv_reservedSMEM_offset_0_alias
	.size		__nv_reservedSMEM_offset_0_alias, 0, 0
	.other		__nv_reservedSMEM_offset_0_alias,@"STO_CUDA_RESERVED_SHARED STV_DEFAULT"
__nv_reservedSMEM_offset_0_alias:
	.zero		0


//--------------------- .nv.constant0.matmul_kernel --------------------------
	.section	.nv.constant0.matmul_kernel,"a",@progbits
	.sectionflags	@""
	.align	4
.nv.constant0.matmul_kernel:
	.zero		608


//--------------------- SYMBOLS --------------------------

	.type		.nv.reservedSmem.offset0,@object
	.size		.nv.reservedSmem.offset0,0x4
